def attn_fwd(
    Q,
    K,
    V,
    Out,
    Lse,
    sm_scale,
    stride_qz,
    stride_qh,
    stride_qm,
    stride_qk,
    stride_kz,
    stride_kh,
    stride_kn,
    stride_kk,
    stride_vz,
    stride_vh,
    stride_vn,
    stride_vk,
    stride_oz,
    stride_oh,
    stride_om,
    stride_ok,
    seqlen_q,
    seqlen_k,
    BLOCK_M: tl.constexpr,
    BLOCK_N: tl.constexpr,
    HEAD_DIM: tl.constexpr,
    CAUSAL: tl.constexpr,
):
    start_m = tl.program_id(0)
    off_hz = tl.program_id(1)
    q_off = off_hz * stride_qh
    k_off = off_hz * stride_kh
    v_off = off_hz * stride_vh
    offs_m = start_m * BLOCK_M + tl.arange(0, BLOCK_M)
    offs_d = tl.arange(0, HEAD_DIM)
    offs_n = tl.arange(0, BLOCK_N)
    q_ptrs = Q + q_off + offs_m[:, None] * stride_qm + offs_d[None, :] * stride_qk
    k_ptrs = K + k_off + offs_d[:, None] * stride_kk + offs_n[None, :] * stride_kn
    v_ptrs = V + v_off + offs_n[:, None] * stride_vn + offs_d[None, :] * stride_vk
    m_i = tl.full([BLOCK_M], float("-inf"), dtype=tl.float32)
    l_i = tl.zeros([BLOCK_M], dtype=tl.float32) + 1.0
    acc = tl.zeros([BLOCK_M, HEAD_DIM], dtype=tl.float32)
    q = tl.load(q_ptrs)
    acc, l_i, m_i = _attn_fwd_inner(
        acc,
        l_i,
        m_i,
        q,
        k_ptrs,
        v_ptrs,
        sm_scale,
        stride_kn,
        stride_vn,
        start_m,
        seqlen_k,
        BLOCK_M,
        BLOCK_N,
        HEAD_DIM,
        CAUSAL,
    )
    acc = acc / l_i[:, None]
    lse = m_i + tl.math.log2(l_i) / 1.4426950408889634
    o_ptrs = (
        Out
        + off_hz * stride_oh
        + offs_m[:, None] * stride_om
        + offs_d[None, :] * stride_ok
    )
    tl.store(o_ptrs, acc.to(Out.dtype.element_ty))
    tl.store(Lse + off_hz * seqlen_q + offs_m, lse)

# config = {"BLOCK_M": 64, "BLOCK_N": 64, "HEAD_DIM": 512, "arch": "sm_90", "causal": true, "dtype": "bf16", "num_stages": 2, "num_warps": 4}
# arch = sm_90


// ===== COMPILED SASS (sm_90a) =====

	.target	sm_90a

	.elftype	@"ET_EXEC"


//--------------------- .note.nv.tkinfo           --------------------------
	.section	.note.nv.tkinfo,"",@"SHT_NOTE"
	.sectionflags	@"SHF_NOTE_NV_TKINFO"
	.tkinfo
        /*0018*/ 	.word	0x00000002
        /*0030*/ 	.string	""
        /*0030*/ 	.string	"ptxas"
        /*0030*/ 	.string	"Cuda compilation tools, release 13.0, V13.0.88"
        /*0030*/ 	.string	"Build cuda_13.0.r13.0/compiler.36424714_0"
        /*0030*/ 	.string	"-v  -suppress-debug-info  -lineinfo  -arch sm_90a "



//--------------------- .note.nv.cuinfo           --------------------------
	.section	.note.nv.cuinfo,"",@"SHT_NOTE"
	.sectionflags	@"SHF_NOTE_NV_CUINFO"
        /*0018*/ 	.short	0x0002
        /*001a*/ 	.short	0x005a
        /*001c*/ 	.short	0x0082
	.zero		2


//--------------------- .nv.info                  --------------------------
	.section	.nv.info,"",@"SHT_CUDA_INFO"
	.align	4


	//----- nvinfo : EIATTR_REGCOUNT
	.align		4
        /*0000*/ 	.byte	0x04, 0x2f
        /*0002*/ 	.short	(.L_2 - .L_1)
	.align		4
.L_1:
        /*0004*/ 	.word	index@(attn_fwd)
        /*0008*/ 	.word	0x000000ff


	//----- nvinfo : EIATTR_FRAME_SIZE
	.align		4
.L_2:
        /*000c*/ 	.byte	0x04, 0x11
        /*000e*/ 	.short	(.L_4 - .L_3)
	.align		4
.L_3:
        /*0010*/ 	.word	index@(attn_fwd)
        /*0014*/ 	.word	0x00001688


	//----- nvinfo : EIATTR_MIN_STACK_SIZE
	.align		4
.L_4:
        /*0018*/ 	.byte	0x04, 0x12
        /*001a*/ 	.short	(.L_6 - .L_5)
	.align		4
.L_5:
        /*001c*/ 	.word	index@(attn_fwd)
        /*0020*/ 	.word	0x00001688
.L_6:


//--------------------- .nv.compat                --------------------------
	.section	.nv.compat,"",@"SHT_CUDA_COMPAT_INFO"
	.align	4
        /*0000*/ 	.byte	0x02, 0x09, 0x01, 0x00, 0x02, 0x02, 0x04, 0x00, 0x02, 0x05, 0x05, 0x00, 0x03, 0x07, 0x01, 0x01
        /*0010*/ 	.byte	0x02, 0x03, 0x00, 0x00, 0x02, 0x06, 0x01, 0x00, 0x04, 0x0b, 0x08, 0x00, 0x00, 0x00, 0x00, 0x00
        /*0020*/ 	.byte	0x00, 0x00, 0x00, 0x00


//--------------------- .nv.info.attn_fwd         --------------------------
	.section	.nv.info.attn_fwd,"",@"SHT_CUDA_INFO"
	.sectionflags	@""
	.align	4


	//----- nvinfo : EIATTR_CUDA_API_VERSION
	.align		4
        /*0000*/ 	.byte	0x04, 0x37
        /*0002*/ 	.short	(.L_8 - .L_7)
.L_7:
        /*0004*/ 	.word	0x00000082


	//----- nvinfo : EIATTR_KPARAM_INFO
	.align		4
.L_8:
        /*0008*/ 	.byte	0x04, 0x17
        /*000a*/ 	.short	(.L_10 - .L_9)
.L_9:
        /*000c*/ 	.word	0x00000000
        /*0010*/ 	.short	0x0019
        /*0012*/ 	.short	0x0080
        /*0014*/ 	.byte	0x00, 0xf4, 0x21, 0x00


	//----- nvinfo : EIATTR_KPARAM_INFO
	.align		4
.L_10:
        /*0018*/ 	.byte	0x04, 0x17
        /*001a*/ 	.short	(.L_12 - .L_11)
.L_11:
        /*001c*/ 	.word	0x00000000
        /*0020*/ 	.short	0x0018
        /*0022*/ 	.short	0x0078
        /*0024*/ 	.byte	0x00, 0xf4, 0x21, 0x00


	//----- nvinfo : EIATTR_KPARAM_INFO
	.align		4
.L_12:
        /*0028*/ 	.byte	0x04, 0x17
        /*002a*/ 	.short	(.L_14 - .L_13)
.L_13:
        /*002c*/ 	.word	0x00000000
        /*0030*/ 	.short	0x0017
        /*0032*/ 	.short	0x0070
        /*0034*/ 	.byte	0x00, 0xf0, 0x11, 0x00


	//----- nvinfo : EIATTR_KPARAM_INFO
	.align		4
.L_14:
        /*0038*/ 	.byte	0x04, 0x17
        /*003a*/ 	.short	(.L_16 - .L_15)
.L_15:
        /*003c*/ 	.word	0x00000000
        /*0040*/ 	.short	0x0016
        /*0042*/ 	.short	0x006c
        /*0044*/ 	.byte	0x00, 0xf0, 0x11, 0x00


	//----- nvinfo : EIATTR_KPARAM_INFO
	.align		4
.L_16:
        /*0048*/ 	.byte	0x04, 0x17
        /*004a*/ 	.short	(.L_18 - .L_17)
.L_17:
        /*004c*/ 	.word	0x00000000
        /*0050*/ 	.short	0x0015
        /*0052*/ 	.short	0x0068
        /*0054*/ 	.byte	0x00, 0xf0, 0x11, 0x00


	//----- nvinfo : EIATTR_KPARAM_INFO
	.align		4
.L_18:
        /*0058*/ 	.byte	0x04, 0x17
        /*005a*/ 	.short	(.L_20 - .L_19)
.L_19:
        /*005c*/ 	.word	0x00000000
        /*0060*/ 	.short	0x0014
        /*0062*/ 	.short	0x0064
        /*0064*/ 	.byte	0x00, 0xf0, 0x11, 0x00


	//----- nvinfo : EIATTR_KPARAM_INFO
	.align		4
.L_20:
        /*0068*/ 	.byte	0x04, 0x17
        /*006a*/ 	.short	(.L_22 - .L_21)
.L_21:
        /*006c*/ 	.word	0x00000000
        /*0070*/ 	.short	0x0013
        /*0072*/ 	.short	0x0060
        /*0074*/ 	.byte	0x00, 0xf0, 0x11, 0x00


	//----- nvinfo : EIATTR_KPARAM_INFO
	.align		4
.L_22:
        /*0078*/ 	.byte	0x04, 0x17
        /*007a*/ 	.short	(.L_24 - .L_23)
.L_23:
        /*007c*/ 	.word	0x00000000
        /*0080*/ 	.short	0x0012
        /*0082*/ 	.short	0x005c
        /*0084*/ 	.byte	0x00, 0xf0, 0x11, 0x00


	//----- nvinfo : EIATTR_KPARAM_INFO
	.align		4
.L_24:
        /*0088*/ 	.byte	0x04, 0x17
        /*008a*/ 	.short	(.L_26 - .L_25)
.L_25:
        /*008c*/ 	.word	0x00000000
        /*0090*/ 	.short	0x0011
        /*0092*/ 	.short	0x0058
        /*0094*/ 	.byte	0x00, 0xf0, 0x11, 0x00


	//----- nvinfo : EIATTR_KPARAM_INFO
	.align		4
.L_26:
        /*0098*/ 	.byte	0x04, 0x17
        /*009a*/ 	.short	(.L_28 - .L_27)
.L_27:
        /*009c*/ 	.word	0x00000000
        /*00a0*/ 	.short	0x0010
        /*00a2*/ 	.short	0x0054
        /*00a4*/ 	.byte	0x00, 0xf0, 0x11, 0x00


	//----- nvinfo : EIATTR_KPARAM_INFO
	.align		4
.L_28:
        /*00a8*/ 	.byte	0x04, 0x17
        /*00aa*/ 	.short	(.L_30 - .L_29)
.L_29:
        /*00ac*/ 	.word	0x00000000
        /*00b0*/ 	.short	0x000f
        /*00b2*/ 	.short	0x0050
        /*00b4*/ 	.byte	0x00, 0xf0, 0x11, 0x00


	//----- nvinfo : EIATTR_KPARAM_INFO
	.align		4
.L_30:
        /*00b8*/ 	.byte	0x04, 0x17
        /*00ba*/ 	.short	(.L_32 - .L_31)
.L_31:
        /*00bc*/ 	.word	0x00000000
        /*00c0*/ 	.short	0x000e
        /*00c2*/ 	.short	0x004c
        /*00c4*/ 	.byte	0x00, 0xf0, 0x11, 0x00


	//----- nvinfo : EIATTR_KPARAM_INFO
	.align		4
.L_32:
        /*00c8*/ 	.byte	0x04, 0x17
        /*00ca*/ 	.short	(.L_34 - .L_33)
.L_33:
        /*00cc*/ 	.word	0x00000000
        /*00d0*/ 	.short	0x000d
        /*00d2*/ 	.short	0x0048
        /*00d4*/ 	.byte	0x00, 0xf0, 0x11, 0x00


	//----- nvinfo : EIATTR_KPARAM_INFO
	.align		4
.L_34:
        /*00d8*/ 	.byte	0x04, 0x17
        /*00da*/ 	.short	(.L_36 - .L_35)
.L_35:
        /*00dc*/ 	.word	0x00000000
        /*00e0*/ 	.short	0x000c
        /*00e2*/ 	.short	0x0044
        /*00e4*/ 	.byte	0x00, 0xf0, 0x11, 0x00


	//----- nvinfo : EIATTR_KPARAM_INFO
	.align		4
.L_36:
        /*00e8*/ 	.byte	0x04, 0x17
        /*00ea*/ 	.short	(.L_38 - .L_37)
.L_37:
        /*00ec*/ 	.word	0x00000000
        /*00f0*/ 	.short	0x000b
        /*00f2*/ 	.short	0x0040
        /*00f4*/ 	.byte	0x00, 0xf0, 0x11, 0x00


	//----- nvinfo : EIATTR_KPARAM_INFO
	.align		4
.L_38:
        /*00f8*/ 	.byte	0x04, 0x17
        /*00fa*/ 	.short	(.L_40 - .L_39)
.L_39:
        /*00fc*/ 	.word	0x00000000
        /*0100*/ 	.short	0x000a
        /*0102*/ 	.short	0x003c
        /*0104*/ 	.byte	0x00, 0xf0, 0x11, 0x00


	//----- nvinfo : EIATTR_KPARAM_INFO
	.align		4
.L_40:
        /*0108*/ 	.byte	0x04, 0x17
        /*010a*/ 	.short	(.L_42 - .L_41)
.L_41:
        /*010c*/ 	.word	0x00000000
        /*0110*/ 	.short	0x0009
        /*0112*/ 	.short	0x0038
        /*0114*/ 	.byte	0x00, 0xf0, 0x11, 0x00


	//----- nvinfo : EIATTR_KPARAM_INFO
	.align		4
.L_42:
        /*0118*/ 	.byte	0x04, 0x17
        /*011a*/ 	.short	(.L_44 - .L_43)
.L_43:
        /*011c*/ 	.word	0x00000000
        /*0120*/ 	.short	0x0008
        /*0122*/ 	.short	0x0034
        /*0124*/ 	.byte	0x00, 0xf0, 0x11, 0x00


	//----- nvinfo : EIATTR_KPARAM_INFO
	.align		4
.L_44:
        /*0128*/ 	.byte	0x04, 0x17
        /*012a*/ 	.short	(.L_46 - .L_45)
.L_45:
        /*012c*/ 	.word	0x00000000
        /*0130*/ 	.short	0x0007
        /*0132*/ 	.short	0x0030
        /*0134*/ 	.byte	0x00, 0xf0, 0x11, 0x00


	//----- nvinfo : EIATTR_KPARAM_INFO
	.align		4
.L_46:
        /*0138*/ 	.byte	0x04, 0x17
        /*013a*/ 	.short	(.L_48 - .L_47)
.L_47:
        /*013c*/ 	.word	0x00000000
        /*0140*/ 	.short	0x0006
        /*0142*/ 	.short	0x002c
        /*0144*/ 	.byte	0x00, 0xf0, 0x11, 0x00


	//----- nvinfo : EIATTR_KPARAM_INFO
	.align		4
.L_48:
        /*0148*/ 	.byte	0x04, 0x17
        /*014a*/ 	.short	(.L_50 - .L_49)
.L_49:
        /*014c*/ 	.word	0x00000000
        /*0150*/ 	.short	0x0005
        /*0152*/ 	.short	0x0028
        /*0154*/ 	.byte	0x00, 0xf0, 0x11, 0x00


	//----- nvinfo : EIATTR_KPARAM_INFO
	.align		4
.L_50:
        /*0158*/ 	.byte	0x04, 0x17
        /*015a*/ 	.short	(.L_52 - .L_51)
.L_51:
        /*015c*/ 	.word	0x00000000
        /*0160*/ 	.short	0x0004
        /*0162*/ 	.short	0x0020
        /*0164*/ 	.byte	0x00, 0xf4, 0x21, 0x00


	//----- nvinfo : EIATTR_KPARAM_INFO
	.align		4
.L_52:
        /*0168*/ 	.byte	0x04, 0x17
        /*016a*/ 	.short	(.L_54 - .L_53)
.L_53:
        /*016c*/ 	.word	0x00000000
        /*0170*/ 	.short	0x0003
        /*0172*/ 	.short	0x0018
        /*0174*/ 	.byte	0x00, 0xf4, 0x21, 0x00


	//----- nvinfo : EIATTR_KPARAM_INFO
	.align		4
.L_54:
        /*0178*/ 	.byte	0x04, 0x17
        /*017a*/ 	.short	(.L_56 - .L_55)
.L_55:
        /*017c*/ 	.word	0x00000000
        /*0180*/ 	.short	0x0002
        /*0182*/ 	.short	0x0010
        /*0184*/ 	.byte	0x00, 0xf4, 0x21, 0x00


	//----- nvinfo : EIATTR_KPARAM_INFO
	.align		4
.L_56:
        /*0188*/ 	.byte	0x04, 0x17
        /*018a*/ 	.short	(.L_58 - .L_57)
.L_57:
        /*018c*/ 	.word	0x00000000
        /*0190*/ 	.short	0x0001
        /*0192*/ 	.short	0x0008
        /*0194*/ 	.byte	0x00, 0xf4, 0x21, 0x00


	//----- nvinfo : EIATTR_KPARAM_INFO
	.align		4
.L_58:
        /*0198*/ 	.byte	0x04, 0x17
        /*019a*/ 	.short	(.L_60 - .L_59)
.L_59:
        /*019c*/ 	.word	0x00000000
        /*01a0*/ 	.short	0x0000
        /*01a2*/ 	.short	0x0000
        /*01a4*/ 	.byte	0x00, 0xf4, 0x21, 0x00


	//----- nvinfo : EIATTR_SPARSE_MMA_MASK
	.align		4
.L_60:
        /*01a8*/ 	.byte	0x03, 0x50
        /*01aa*/ 	.short	0x0000


	//----- nvinfo : EIATTR_MAXREG_COUNT
	.align		4
        /*01ac*/ 	.byte	0x03, 0x1b
        /*01ae*/ 	.short	0x00ff


	//----- nvinfo : EIATTR_NUM_BARRIERS
	.align		4
        /*01b0*/ 	.byte	0x02, 0x4c
        /*01b2*/ 	.byte	0x01
	.zero		1


	//----- nvinfo : EIATTR_ANNOTATIONS
	.align		4
        /*01b4*/ 	.byte	0x04, 0x55
        /*01b6*/ 	.short	(.L_62 - .L_61)


	//   ....[0]....
.L_61:
        /*01b8*/ 	.word	0x00000001
        /*01bc*/ 	.byte	0x90, 0x04, 0x00, 0x00, 0x01, 0x00, 0x00, 0x00, 0xa0, 0x04, 0x00, 0x00, 0x01, 0x00, 0x00, 0x00
        /* <DEDUP_REMOVED lines=1012> */
        /*410c*/ 	.byte	0x00, 0x7e, 0x02, 0x00


	//----- nvinfo : EIATTR_MERCURY_ISA_VERSION
	.align		4
.L_62:
        /*4110*/ 	.byte	0x03, 0x5f
        /*4112*/ 	.short	0x0101


	//----- nvinfo : EIATTR_COOP_GROUP_MASK_REGIDS
	.align		4
        /*4114*/ 	.byte	0x04, 0x29
        /*4116*/ 	.short	(.L_64 - .L_63)


	//   ....[0]....
.L_63:
        /*4118*/ 	.word	0xffffffff


	//   ....[1]....
        /*411c*/ 	.word	0xffffffff


	//   ....[2]....
        /*4120*/ 	.word	0xffffffff


	//   ....[3]....
        /*4124*/ 	.word	0xffffffff


	//   ....[4]....
        /*4128*/ 	.word	0xffffffff


	//   ....[5]....
        /*412c*/ 	.word	0xffffffff


	//   ....[6]....
        /*4130*/ 	.word	0xffffffff


	//   ....[7]....
        /*4134*/ 	.word	0xffffffff


	//----- nvinfo : EIATTR_COOP_GROUP_INSTR_OFFSETS
	.align		4
.L_64:
        /*4138*/ 	.byte	0x04, 0x28
        /*413a*/ 	.short	(.L_66 - .L_65)


	//   ....[0]....
.L_65:
        /*413c*/ 	.word	0x000189a0


	//   ....[1]....
        /*4140*/ 	.word	0x00018b00


	//   ....[2]....
        /*4144*/ 	.word	0x00018b10


	//   ....[3]....
        /*4148*/ 	.word	0x00018b50


	//   ....[4]....
        /*414c*/ 	.word	0x0001bc10


	//   ....[5]....
        /*4150*/ 	.word	0x0001bc20


	//   ....[6]....
        /*4154*/ 	.word	0x0001bc60


	//   ....[7]....
        /*4158*/ 	.word	0x0001bc70


	//----- nvinfo : EIATTR_EXIT_INSTR_OFFSETS
	.align		4
.L_66:
        /*415c*/ 	.byte	0x04, 0x1c
        /*415e*/ 	.short	(.L_68 - .L_67)


	//   ....[0]....
.L_67:
        /*4160*/ 	.word	0x00027df0


	//   ....[1]....
        /*4164*/ 	.word	0x00027eb0


	//----- nvinfo : EIATTR_REQNTID
	.align		4
.L_68:
        /*4168*/ 	.byte	0x04, 0x10
        /*416a*/ 	.short	(.L_70 - .L_69)
.L_69:
        /*416c*/ 	.word	0x00000080
        /*4170*/ 	.word	0x00000001
        /*4174*/ 	.word	0x00000001


	//----- nvinfo : EIATTR_CBANK_PARAM_SIZE
	.align		4
.L_70:
        /*4178*/ 	.byte	0x03, 0x19
        /*417a*/ 	.short	0x0088


	//----- nvinfo : EIATTR_PARAM_CBANK
	.align		4
        /*417c*/ 	.byte	0x04, 0x0a
        /*417e*/ 	.short	(.L_72 - .L_71)
	.align		4
.L_71:
        /*4180*/ 	.word	index@(.nv.constant0.attn_fwd)
        /*4184*/ 	.short	0x0210
        /*4186*/ 	.short	0x0088


	//----- nvinfo : EIATTR_SW_WAR
	.align		4
.L_72:
        /*4188*/ 	.byte	0x04, 0x36
        /*418a*/ 	.short	(.L_74 - .L_73)
.L_73:
        /*418c*/ 	.word	0x00000008
.L_74:


//--------------------- .nv.callgraph             --------------------------
	.section	.nv.callgraph,"",@"SHT_CUDA_CALLGRAPH"
	.align	4
	.sectionentsize	8
	.align		4
        /*0000*/ 	.word	0x00000000
	.align		4
        /*0004*/ 	.word	0xffffffff
	.align		4
        /*0008*/ 	.word	0x00000000
	.align		4
        /*000c*/ 	.word	0xfffffffe
	.align		4
        /*0010*/ 	.word	0x00000000
	.align		4
        /*0014*/ 	.word	0xfffffffd
	.align		4
        /*0018*/ 	.word	0x00000000
	.align		4
        /*001c*/ 	.word	0xfffffffc


//--------------------- .nv.constant4             --------------------------
	.section	.nv.constant4,"a",@progbits
	.align	8
	.align		8
.nv.constant4:
        /*0000*/ 	.dword	_$_str


//--------------------- .text.attn_fwd            --------------------------
	.section	.text.attn_fwd,"ax",@progbits
	.align	128
        .global         attn_fwd
        .type           attn_fwd,@function
        .size           attn_fwd,(.L_x_3 - attn_fwd)
        .other          attn_fwd,@"STO_CUDA_ENTRY STV_DEFAULT"
attn_fwd:
.text.attn_fwd:
[----:B------:R-:W0:Y:S01]  /*0000*/  LDC R1, c[0x0][0x28] ;  /* 0x00000a00ff017b82 */ /* 0x000e220000000800 */
[----:B------:R-:W1:Y:S07]  /*0010*/  S2R R0, SR_CTAID.X ;  /* 0x0000000000007919 */ /* 0x000e6e0000002500 */
[----:B------:R-:W2:Y:S01]  /*0020*/  LDC.64 R2, c[0x0][0x240] ;  /* 0x00009000ff027b82 */ /* 0x000ea20000000a00 */
[----:B------:R-:W-:Y:S01]  /*0030*/  ULDC.64 UR4, c[0x0][0x208] ;  /* 0x0000820000047ab9 */ /* 0x000fe20000000a00 */
[----:B0-----:R-:W-:Y:S01]  /*0040*/  VIADD R1, R1, 0xffffe978 ;  /* 0xffffe97801017836 */ /* 0x001fe20000000000 */
[----:B------:R-:W0:Y:S01]  /*0050*/  S2R R174, SR_TID.X ;  /* 0x0000000000ae7919 */ /* 0x000e220000002100 */
[----:B------:R-:W2:Y:S04]  /*0060*/  S2R R8, SR_CTAID.Y ;  /* 0x0000000000087919 */ /* 0x000ea80000002600 */
[----:B------:R-:W3:Y:S08]  /*0070*/  LDC R182, c[0x0][0x248] ;  /* 0x00009200ffb67b82 */ /* 0x000ef00000000800 */
[----:B------:R-:W4:Y:S01]  /*0080*/  LDC.64 R6, c[0x0][0x210] ;  /* 0x00008400ff067b82 */ /* 0x000f220000000a00 */
[----:B-1----:R-:W-:-:S05]  /*0090*/  IMAD.SHL.U32 R4, R0, 0x40, RZ ;  /* 0x0000004000047824 */ /* 0x002fca00078e00ff */
[--C-:B0-----:R-:W-:Y:S02]  /*00a0*/  LOP3.LUT R5, R4, 0x3f, R174.reuse, 0xf8, !PT ;  /* 0x0000003f04057812 */ /* 0x101fe400078ef8ae */
[----:B------:R-:W-:Y:S01]  /*00b0*/  SHF.R.U32.HI R4, RZ, 0x6, R174 ;  /* 0x00000006ff047819 */ /* 0x000fe200000116ae */
[----:B--2---:R-:W-:Y:S02]  /*00c0*/  IMAD R0, R8, R2, RZ ;  /* 0x0000000208007224 */ /* 0x004fe400078e02ff */
[----:B------:R-:W-:Y:S01]  /*00d0*/  IMAD R2, R5, R3, RZ ;  /* 0x0000000305027224 */ /* 0x000fe200078e02ff */
[----:B------:R-:W-:Y:S01]  /*00e0*/  SGXT.U32 R4, R4, 0x1 ;  /* 0x000000010404781a */ /* 0x000fe20000000000 */
[C---:B------:R-:W-:Y:S02]  /*00f0*/  IMAD.SHL.U32 R3, R0.reuse, 0x2, RZ ;  /* 0x0000000200037824 */ /* 0x040fe400078e00ff */
[----:B------:R-:W-:Y:S01]  /*0100*/  IMAD.HI R0, R0, 0x2, RZ ;  /* 0x0000000200007827 */ /* 0x000fe200078e02ff */
[----:B------:R-:W-:-:S03]  /*0110*/  SHF.L.U32 R176, R2, 0x1, RZ ;  /* 0x0000000102b07819 */ /* 0x000fc600000006ff */
[----:B---3--:R-:W-:Y:S01]  /*0120*/  IMAD R5, R4, R182, RZ ;  /* 0x000000b604057224 */ /* 0x008fe200078e02ff */
[----:B----4-:R-:W-:Y:S01]  /*0130*/  IADD3 R176, P0, P1, R176, R6, R3 ;  /* 0x00000006b0b07210 */ /* 0x010fe2000791e003 */
[----:B------:R-:W-:-:S04]  /*0140*/  IMAD.HI R177, R2, 0x2, RZ ;  /* 0x0000000202b17827 */ /* 0x000fc800078e02ff */
[C---:B------:R-:W-:Y:S01]  /*0150*/  IMAD R3, R182.reuse, 0x2, R5 ;  /* 0x00000002b6037824 */ /* 0x040fe200078e0205 */
[----:B------:R-:W-:Y:S02]  /*0160*/  IADD3.X R177, R177, R7, R0, P0, P1 ;  /* 0x00000007b1b17210 */ /* 0x000fe400007e2400 */
[-C--:B------:R-:W-:Y:S01]  /*0170*/  LEA R76, P0, R5, R176.reuse, 0x1 ;  /* 0x000000b0054c7211 */ /* 0x080fe200078008ff */
[C---:B------:R-:W-:Y:S01]  /*0180*/  IMAD R7, R182.reuse, 0x2, R3 ;  /* 0x00000002b6077824 */ /* 0x040fe200078e0203 */
[-C--:B------:R-:W-:Y:S02]  /*0190*/  LEA R2, P1, R3, R176.reuse, 0x1 ;  /* 0x000000b003027211 */ /* 0x080fe400078208ff */
[-C--:B------:R-:W-:Y:S01]  /*01a0*/  LEA.HI.X.SX32 R77, R5, R177.reuse, 0x1, P0 ;  /* 0x000000b1054d7211 */ /* 0x080fe200000f0eff */
[----:B------:R-:W-:Y:S01]  /*01b0*/  IMAD R9, R182, 0x2, R7 ;  /* 0x00000002b6097824 */ /* 0x000fe200078e0207 */
[----:B------:R-:W-:Y:S02]  /*01c0*/  LEA R4, P0, R7, R176, 0x1 ;  /* 0x000000b007047211 */ /* 0x000fe400078008ff */
[-C--:B------:R-:W-:Y:S01]  /*01d0*/  LEA.HI.X.SX32 R3, R3, R177.reuse, 0x1, P1 ;  /* 0x000000b103037211 */ /* 0x080fe200008f0eff */
[----:B------:R-:W2:Y:S01]  /*01e0*/  LDG.E.U16 R76, desc[UR4][R76.64] ;  /* 0x000000044c4c7981 */ /* 0x000ea2000c1e1500 */
[----:B------:R-:W-:-:S02]  /*01f0*/  LEA.HI.X.SX32 R5, R7, R177, 0x1, P0 ;  /* 0x000000b107057211 */ /* 0x000fc400000f0eff */
[C---:B------:R-:W-:Y:S01]  /*0200*/  LEA R6, P0, R9.reuse, R176, 0x1 ;  /* 0x000000b009067211 */ /* 0x040fe200078008ff */
[----:B------:R0:W3:Y:S01]  /*0210*/  LDG.E.U16 R219, desc[UR4][R2.64] ;  /* 0x0000000402db7981 */ /* 0x0000e2000c1e1500 */
[C---:B------:R-:W-:Y:S02]  /*0220*/  LEA R11, R182.reuse, R9, 0x1 ;  /* 0x00000009b60b7211 */ /* 0x040fe400078e08ff */
[----:B------:R-:W-:Y:S01]  /*0230*/  LEA.HI.X.SX32 R7, R9, R177, 0x1, P0 ;  /* 0x000000b109077211 */ /* 0x000fe200000f0eff */
[----:B------:R1:W4:Y:S04]  /*0240*/  LDG.E.U16 R14, desc[UR4][R4.64] ;  /* 0x00000004040e7981 */ /* 0x000328000c1e1500 */
[----:B------:R5:W2:Y:S01]  /*0250*/  LDG.E.U16 R12, desc[UR4][R6.64] ;  /* 0x00000004060c7981 */ /* 0x000aa2000c1e1500 */
[----:B------:R-:W-:-:S04]  /*0260*/  IMAD R13, R182, 0x2, R11 ;  /* 0x00000002b60d7824 */ /* 0x000fc800078e020b */
[----:B------:R-:W-:Y:S01]  /*0270*/  IMAD R15, R182, 0x2, R13 ;  /* 0x00000002b60f7824 */ /* 0x000fe200078e020d */
[----:B------:R-:W-:-:S04]  /*0280*/  LEA R8, P0, R13, R176, 0x1 ;  /* 0x000000b00d087211 */ /* 0x000fc800078008ff */
[-C--:B------:R-:W-:Y:S02]  /*0290*/  LEA.HI.X.SX32 R9, R13, R177.reuse, 0x1, P0 ;  /* 0x000000b10d097211 */ /* 0x080fe400000f0eff */
[-C--:B0-----:R-:W-:Y:S02]  /*02a0*/  LEA R2, P0, R15, R176.reuse, 0x1 ;  /* 0x000000b00f027211 */ /* 0x081fe400078008ff */
[----:B------:R-:W-:Y:S01]  /*02b0*/  LEA R102, P1, R11, R176, 0x1 ;  /* 0x000000b00b667211 */ /* 0x000fe200078208ff */
[----:B------:R-:W3:Y:S01]  /*02c0*/  LDG.E.U16 R218, desc[UR4][R8.64] ;  /* 0x0000000408da7981 */ /* 0x000ee2000c1e1500 */
[----:B------:R-:W-:-:S05]  /*02d0*/  LEA.HI.X.SX32 R3, R15, R177, 0x1, P0 ;  /* 0x000000b10f037211 */ /* 0x000fca00000f0eff */
[----:B------:R0:W3:Y:S01]  /*02e0*/  LDG.E.U16 R10, desc[UR4][R2.64] ;  /* 0x00000004020a7981 */ /* 0x0000e2000c1e1500 */
[----:B------:R-:W-:Y:S01]  /*02f0*/  LEA.HI.X.SX32 R103, R11, R177, 0x1, P1 ;  /* 0x000000b10b677211 */ /* 0x000fe200008f0eff */
[----:B------:R-:W-:-:S04]  /*0300*/  IMAD R11, R182, 0x2, R15 ;  /* 0x00000002b60b7824 */ /* 0x000fc800078e020f */
[----:B------:R-:W3:Y:S01]  /*0310*/  LDG.E.U16 R102, desc[UR4][R102.64] ;  /* 0x0000000466667981 */ /* 0x000ee2000c1e1500 */
[----:B------:R-:W-:Y:S02]  /*0320*/  LEA R13, R182, R11, 0x1 ;  /* 0x0000000bb60d7211 */ /* 0x000fe400078e08ff */
[----:B-1----:R-:W-:-:S03]  /*0330*/  LEA R4, P0, R11, R176, 0x1 ;  /* 0x000000b00b047211 */ /* 0x002fc600078008ff */
[----:B------:R-:W-:Y:S01]  /*0340*/  IMAD R15, R182, 0x2, R13 ;  /* 0x00000002b60f7824 */ /* 0x000fe200078e020d */
[----:B------:R-:W-:-:S03]  /*0350*/  LEA.HI.X.SX32 R5, R11, R177, 0x1, P0 ;  /* 0x000000b10b057211 */ /* 0x000fc600000f0eff */
[C---:B------:R-:W-:Y:S01]  /*0360*/  IMAD R17, R182.reuse, 0x2, R15 ;  /* 0x00000002b6117824 */ /* 0x040fe200078e020f */
[CC--:B------:R-:W-:Y:S01]  /*0370*/  LEA R216, P0, R15.reuse, R176.reuse, 0x1 ;  /* 0x000000b00fd87211 */ /* 0x0c0fe200078008ff */
[----:B------:R1:W3:Y:S02]  /*0380*/  LDG.E.U16 R0, desc[UR4][R4.64] ;  /* 0x0000000404007981 */ /* 0x0002e4000c1e1500 */
[----:B------:R-:W-:Y:S01]  /*0390*/  IMAD R11, R182, 0x2, R17 ;  /* 0x00000002b60b7824 */ /* 0x000fe200078e0211 */
[-C--:B------:R-:W-:Y:S02]  /*03a0*/  LEA.HI.X.SX32 R217, R15, R177.reuse, 0x1, P0 ;  /* 0x000000b10fd97211 */ /* 0x080fe400000f0eff */
[-C--:B-----5:R-:W-:Y:S02]  /*03b0*/  LEA R6, P0, R17, R176.reuse, 0x1 ;  /* 0x000000b011067211 */ /* 0x0a0fe400078008ff */
[----:B------:R-:W-:Y:S01]  /*03c0*/  LEA R114, P1, R13, R176, 0x1 ;  /* 0x000000b00d727211 */ /* 0x000fe200078208ff */
[----:B------:R-:W5:Y:S01]  /*03d0*/  LDG.E.U16 R216, desc[UR4][R216.64] ;  /* 0x00000004d8d87981 */ /* 0x000f62000c1e1500 */
[----:B------:R-:W-:-:S02]  /*03e0*/  LEA.HI.X.SX32 R7, R17, R177, 0x1, P0 ;  /* 0x000000b111077211 */ /* 0x000fc400000f0eff */
[----:B0-----:R-:W-:-:S04]  /*03f0*/  LEA R2, P0, R11, R176, 0x1 ;  /* 0x000000b00b027211 */ /* 0x001fc800078008ff */
[-C--:B------:R-:W-:Y:S02]  /*0400*/  LEA.HI.X.SX32 R3, R11, R177.reuse, 0x1, P0 ;  /* 0x000000b10b037211 */ /* 0x080fe400000f0eff */
[----:B------:R-:W-:Y:S02]  /*0410*/  LEA.HI.X.SX32 R115, R13, R177, 0x1, P1 ;  /* 0x000000b10d737211 */ /* 0x000fe400008f0eff */
[----:B------:R-:W-:-:S03]  /*0420*/  LEA R13, R182, R11, 0x1 ;  /* 0x0000000bb60d7211 */ /* 0x000fc600078e08ff */
[----:B------:R-:W5:Y:S02]  /*0430*/  LDG.E.U16 R114, desc[UR4][R114.64] ;  /* 0x0000000472727981 */ /* 0x000f64000c1e1500 */
[----:B------:R-:W-:-:S04]  /*0440*/  IMAD R9, R182, 0x2, R13 ;  /* 0x00000002b6097824 */ /* 0x000fc800078e020d */
[----:B------:R-:W-:Y:S01]  /*0450*/  IMAD R15, R182, 0x2, R9 ;  /* 0x00000002b60f7824 */ /* 0x000fe200078e0209 */
[----:B-1----:R-:W-:-:S04]  /*0460*/  LEA R4, P0, R9, R176, 0x1 ;  /* 0x000000b009047211 */ /* 0x002fc800078008ff */
[-C--:B------:R-:W-:Y:S02]  /*0470*/  LEA.HI.X.SX32 R5, R9, R177.reuse, 0x1, P0 ;  /* 0x000000b109057211 */ /* 0x080fe400000f0eff */
[-C--:B------:R-:W-:Y:S01]  /*0480*/  LEA R8, P0, R15, R176.reuse, 0x1 ;  /* 0x000000b00f087211 */ /* 0x080fe200078008ff */
[----:B----4-:R0:W-:Y:S04]  /*0490*/  STL [R1+0x1c], R14 ;  /* 0x00001c0e01007387 */ /* 0x0101e80000100800 */
[----:B--2---:R1:W-:Y:S01]  /*04a0*/  STL [R1+0x3c], R12 ;  /* 0x00003c0c01007387 */ /* 0x0043e20000100800 */
[----:B------:R-:W-:Y:S01]  /*04b0*/  IMAD R17, R182, 0x2, R15 ;  /* 0x00000002b6117824 */ /* 0x000fe200078e020f */
[----:B------:R-:W-:Y:S02]  /*04c0*/  LEA R74, P1, R13, R176, 0x1 ;  /* 0x000000b00d4a7211 */ /* 0x000fe400078208ff */
[----:B------:R-:W2:Y:S04]  /*04d0*/  LDG.E.U16 R215, desc[UR4][R4.64] ;  /* 0x0000000404d77981 */ /* 0x000ea8000c1e1500 */
[----:B0-----:R0:W4:Y:S04]  /*04e0*/  LDG.E.U16 R14, desc[UR4][R6.64] ;  /* 0x00000004060e7981 */ /* 0x001128000c1e1500 */
[----:B-1----:R1:W5:Y:S01]  /*04f0*/  LDG.E.U16 R12, desc[UR4][R2.64] ;  /* 0x00000004020c7981 */ /* 0x002362000c1e1500 */
[----:B------:R-:W-:-:S03]  /*0500*/  LEA.HI.X.SX32 R9, R15, R177, 0x1, P0 ;  /* 0x000000b10f097211 */ /* 0x000fc600000f0eff */
[----:B---3--:R3:W-:Y:S04]  /*0510*/  STL [R1+0x18], R10 ;  /* 0x0000180a01007387 */ /* 0x0087e80000100800 */
[----:B---3--:R3:W2:Y:S01]  /*0520*/  LDG.E.U16 R10, desc[UR4][R8.64] ;  /* 0x00000004080a7981 */ /* 0x0086a2000c1e1500 */
[----:B------:R-:W-:Y:S02]  /*0530*/  LEA R19, R182, R17, 0x1 ;  /* 0x00000011b6137211 */ /* 0x000fe400078e08ff */
[----:B0-----:R-:W-:-:S03]  /*0540*/  LEA R6, P0, R17, R176, 0x1 ;  /* 0x000000b011067211 */ /* 0x001fc600078008ff */
[C---:B------:R-:W-:Y:S01]  /*0550*/  IMAD R11, R182.reuse, 0x2, R19 ;  /* 0x00000002b60b7824 */ /* 0x040fe200078e0213 */
[-C--:B------:R-:W-:Y:S02]  /*0560*/  LEA.HI.X.SX32 R75, R13, R177.reuse, 0x1, P1 ;  /* 0x000000b10d4b7211 */ /* 0x080fe400008f0eff */
[-C--:B------:R-:W-:Y:S01]  /*0570*/  LEA.HI.X.SX32 R7, R17, R177.reuse, 0x1, P0 ;  /* 0x000000b111077211 */ /* 0x080fe200000f0eff */
[C---:B------:R-:W-:Y:S01]  /*0580*/  IMAD R13, R182.reuse, 0x2, R11 ;  /* 0x00000002b60d7824 */ /* 0x040fe200078e020b */
[CC--:B-1----:R-:W-:Y:S01]  /*0590*/  LEA R2, P0, R11.reuse, R176.reuse, 0x1 ;  /* 0x000000b00b027211 */ /* 0x0c2fe200078008ff */
[----:B------:R0:W-:Y:S02]  /*05a0*/  STL [R1+0x38], R0 ;  /* 0x0000380001007387 */ /* 0x0001e40000100800 */
[----:B------:R-:W-:Y:S01]  /*05b0*/  IMAD R21, R182, 0x2, R13 ;  /* 0x00000002b6157824 */ /* 0x000fe200078e020d */
[----:B------:R-:W-:Y:S01]  /*05c0*/  LEA.HI.X.SX32 R3, R11, R177, 0x1, P0 ;  /* 0x000000b10b037211 */ /* 0x000fe200000f0eff */
[----:B------:R-:W2:Y:S01]  /*05d0*/  LDG.E.U16 R74, desc[UR4][R74.64] ;  /* 0x000000044a4a7981 */ /* 0x000ea2000c1e1500 */
[----:B------:R-:W-:-:S03]  /*05e0*/  LEA R4, P0, R13, R176, 0x1 ;  /* 0x000000b00d047211 */ /* 0x000fc600078008ff */
[----:B0-----:R-:W2:Y:S01]  /*05f0*/  LDG.E.U16 R0, desc[UR4][R6.64] ;  /* 0x0000000406007981 */ /* 0x001ea2000c1e1500 */
[-C--:B------:R-:W-:Y:S02]  /*0600*/  LEA.HI.X.SX32 R5, R13, R177.reuse, 0x1, P0 ;  /* 0x000000b10d057211 */ /* 0x080fe400000f0eff */
[C---:B---3--:R-:W-:Y:S01]  /*0610*/  LEA R8, P0, R21.reuse, R176, 0x1 ;  /* 0x000000b015087211 */ /* 0x048fe200078008ff */
[----:B------:R0:W3:Y:S03]  /*0620*/  LDG.E.U16 R214, desc[UR4][R2.64] ;  /* 0x0000000402d67981 */ /* 0x0000e6000c1e1500 */
[----:B------:R-:W-:Y:S02]  /*0630*/  LEA.HI.X.SX32 R9, R21, R177, 0x1, P0 ;  /* 0x000000b115097211 */ /* 0x000fe400000f0eff */
[----:B------:R-:W-:-:S05]  /*0640*/  LEA R15, R182, R21, 0x1 ;  /* 0x00000015b60f7211 */ /* 0x000fca00078e08ff */
[----:B------:R-:W-:-:S04]  /*0650*/  IMAD R23, R182, 0x2, R15 ;  /* 0x00000002b6177824 */ /* 0x000fc800078e020f */
[----:B------:R-:W-:Y:S01]  /*0660*/  IMAD R17, R182, 0x2, R23 ;  /* 0x00000002b6117824 */ /* 0x000fe200078e0217 */
[----:B------:R-:W-:-:S04]  /*0670*/  LEA R212, P0, R23, R176, 0x1 ;  /* 0x000000b017d47211 */ /* 0x000fc800078008ff */
[-C--:B------:R-:W-:Y:S02]  /*0680*/  LEA.HI.X.SX32 R213, R23, R177.reuse, 0x1, P0 ;  /* 0x000000b117d57211 */ /* 0x080fe400000f0eff */
[-C--:B0-----:R-:W-:Y:S02]  /*0690*/  LEA R2, P0, R17, R176.reuse, 0x1 ;  /* 0x000000b011027211 */ /* 0x081fe400078008ff */
[----:B------:R-:W-:Y:S01]  /*06a0*/  LEA R158, P1, R19, R176, 0x1 ;  /* 0x000000b0139e7211 */ /* 0x000fe200078208ff */
[----:B------:R-:W3:Y:S01]  /*06b0*/  LDG.E.U16 R212, desc[UR4][R212.64] ;  /* 0x00000004d4d47981 */ /* 0x000ee2000c1e1500 */
[----:B------:R-:W-:-:S03]  /*06c0*/  LEA.HI.X.SX32 R3, R17, R177, 0x1, P0 ;  /* 0x000000b111037211 */ /* 0x000fc600000f0eff */
[----:B----4-:R0:W-:Y:S04]  /*06d0*/  STL [R1+0x14], R14 ;  /* 0x0000140e01007387 */ /* 0x0101e80000100800 */
[----:B-----5:R1:W-:Y:S04]  /*06e0*/  STL [R1+0x34], R12 ;  /* 0x0000340c01007387 */ /* 0x0203e80000100800 */
[----:B0-----:R0:W4:Y:S04]  /*06f0*/  LDG.E.U16 R14, desc[UR4][R4.64] ;  /* 0x00000004040e7981 */ /* 0x001128000c1e1500 */
[----:B-1----:R1:W5:Y:S04]  /*0700*/  LDG.E.U16 R12, desc[UR4][R8.64] ;  /* 0x00000004080c7981 */ /* 0x002368000c1e1500 */
[----:B--2---:R2:W-:Y:S04]  /*0710*/  STL [R1+0x10], R10 ;  /* 0x0000100a01007387 */ /* 0x0045e80000100800 */
[----:B--2---:R2:W3:Y:S01]  /*0720*/  LDG.E.U16 R10, desc[UR4][R2.64] ;  /* 0x00000004020a7981 */ /* 0x0044e2000c1e1500 */
[----:B------:R-:W-:Y:S01]  /*0730*/  LEA.HI.X.SX32 R159, R19, R177, 0x1, P1 ;  /* 0x000000b1139f7211 */ /* 0x000fe200008f0eff */
[----:B------:R-:W-:Y:S01]  /*0740*/  IMAD R19, R182, 0x2, R17 ;  /* 0x00000002b6137824 */ /* 0x000fe200078e0211 */
[----:B------:R-:W-:-:S03]  /*0750*/  LEA R116, P1, R15, R176, 0x1 ;  /* 0x000000b00f747211 */ /* 0x000fc600078208ff */
[----:B------:R-:W3:Y:S01]  /*0760*/  LDG.E.U16 R158, desc[UR4][R158.64] ;  /* 0x000000049e9e7981 */ /* 0x000ee2000c1e1500 */
[----:B------:R-:W-:Y:S02]  /*0770*/  LEA R11, R182, R19, 0x1 ;  /* 0x00000013b60b7211 */ /* 0x000fe400078e08ff */
[----:B0-----:R-:W-:-:S03]  /*0780*/  LEA R4, P0, R19, R176, 0x1 ;  /* 0x000000b013047211 */ /* 0x001fc600078008ff */
[----:B------:R-:W-:Y:S01]  /*0790*/  IMAD R13, R182, 0x2, R11 ;  /* 0x00000002b60d7824 */ /* 0x000fe200078e020b */
[----:B------:R-:W-:-:S03]  /*07a0*/  LEA.HI.X.SX32 R5, R19, R177, 0x1, P0 ;  /* 0x000000b113057211 */ /* 0x000fc600000f0eff */
[----:B------:R-:W-:Y:S01]  /*07b0*/  IMAD R25, R182, 0x2, R13 ;  /* 0x00000002b6197824 */ /* 0x000fe200078e020d */
[----:B------:R-:W-:-:S03]  /*07c0*/  LEA R6, P0, R13, R176, 0x1 ;  /* 0x000000b00d067211 */ /* 0x000fc600078008ff */
[----:B------:R-:W-:Y:S01]  /*07d0*/  IMAD R21, R182, 0x2, R25 ;  /* 0x00000002b6157824 */ /* 0x000fe200078e0219 */
[-C--:B------:R-:W-:Y:S02]  /*07e0*/  LEA.HI.X.SX32 R7, R13, R177.reuse, 0x1, P0 ;  /* 0x000000b10d077211 */ /* 0x080fe400000f0eff */
[CC--:B-1----:R-:W-:Y:S01]  /*07f0*/  LEA R8, P0, R25.reuse, R176.reuse, 0x1 ;  /* 0x000000b019087211 */ /* 0x0c2fe200078008ff */
[----:B------:R0:W-:Y:S03]  /*0800*/  STL [R1+0x30], R0 ;  /* 0x0000300001007387 */ /* 0x0001e60000100800 */
[----:B------:R-:W-:Y:S01]  /*0810*/  LEA.HI.X.SX32 R9, R25, R177, 0x1, P0 ;  /* 0x000000b119097211 */ /* 0x000fe200000f0eff */
[----:B------:R-:W3:Y:S01]  /*0820*/  LDG.E.U16 R211, desc[UR4][R6.64] ;  /* 0x0000000406d37981 */ /* 0x000ee2000c1e1500 */
[----:B--2---:R-:W-:-:S04]  /*0830*/  LEA R2, P0, R21, R176, 0x1 ;  /* 0x000000b015027211 */ /* 0x004fc800078008ff */
[-C--:B------:R-:W-:Y:S01]  /*0840*/  LEA.HI.X.SX32 R3, R21, R177.reuse, 0x1, P0 ;  /* 0x000000b115037211 */ /* 0x080fe200000f0eff */
[----:B0-----:R0:W2:Y:S01]  /*0850*/  LDG.E.U16 R0, desc[UR4][R4.64] ;  /* 0x0000000404007981 */ /* 0x0010a2000c1e1500 */
[----:B------:R-:W-:Y:S02]  /*0860*/  LEA.HI.X.SX32 R117, R15, R177, 0x1, P1 ;  /* 0x000000b10f757211 */ /* 0x000fe400008f0eff */
[C---:B------:R-:W-:Y:S02]  /*0870*/  LEA R15, R182.reuse, R21, 0x1 ;  /* 0x00000015b60f7211 */ /* 0x040fe400078e08ff */
[----:B------:R-:W-:Y:S01]  /*0880*/  LEA R118, P1, R11, R176, 0x1 ;  /* 0x000000b00b767211 */ /* 0x000fe200078208ff */
[----:B------:R-:W2:Y:S02]  /*0890*/  LDG.E.U16 R116, desc[UR4][R116.64] ;  /* 0x0000000474747981 */ /* 0x000ea4000c1e1500 */
[----:B------:R-:W-:-:S04]  /*08a0*/  IMAD R23, R182, 0x2, R15 ;  /* 0x00000002b6177824 */ /* 0x000fc800078e020f */
[----:B------:R-:W-:Y:S01]  /*08b0*/  IMAD R29, R182, 0x2, R23 ;  /* 0x00000002b61d7824 */ /* 0x000fe200078e0217 */
[----:B0-----:R-:W-:-:S04]  /*08c0*/  LEA R4, P0, R23, R176, 0x1 ;  /* 0x000000b017047211 */ /* 0x001fc800078008ff */
[-C--:B------:R-:W-:Y:S02]  /*08d0*/  LEA.HI.X.SX32 R5, R23, R177.reuse, 0x1, P0 ;  /* 0x000000b117057211 */ /* 0x080fe400000f0eff */
[----:B------:R-:W-:Y:S01]  /*08e0*/  LEA R6, P0, R29, R176, 0x1 ;  /* 0x000000b01d067211 */ /* 0x000fe200078008ff */
[C---:B------:R-:W-:Y:S01]  /*08f0*/  IMAD R17, R182.reuse, 0x2, R29 ;  /* 0x00000002b6117824 */ /* 0x040fe200078e021d */
[-C--:B------:R-:W-:Y:S01]  /*0900*/  LEA.HI.X.SX32 R119, R11, R177.reuse, 0x1, P1 ;  /* 0x000000b10b777211 */ /* 0x080fe200008f0eff */
[----:B------:R-:W2:Y:S01]  /*0910*/  LDG.E.U16 R210, desc[UR4][R4.64] ;  /* 0x0000000404d27981 */ /* 0x000ea2000c1e1500 */
[----:B------:R-:W-:Y:S02]  /*0920*/  LEA.HI.X.SX32 R7, R29, R177, 0x1, P0 ;  /* 0x000000b11d077211 */ /* 0x000fe400000f0eff */
[C---:B------:R-:W-:Y:S01]  /*0930*/  LEA R31, R182.reuse, R17, 0x1 ;  /* 0x00000011b61f7211 */ /* 0x040fe200078e08ff */
[----:B------:R-:W2:Y:S04]  /*0940*/  LDG.E.U16 R118, desc[UR4][R118.64] ;  /* 0x0000000476767981 */ /* 0x000ea8000c1e1500 */
[----:B------:R-:W-:-:S04]  /*0950*/  IMAD R19, R182, 0x2, R31 ;  /* 0x00000002b6137824 */ /* 0x000fc800078e021f */
[C---:B------:R-:W-:Y:S01]  /*0960*/  IMAD R33, R182.reuse, 0x2, R19 ;  /* 0x00000002b6217824 */ /* 0x040fe200078e0213 */
[----:B----4-:R0:W-:Y:S04]  /*0970*/  STL [R1+0xc], R14 ;  /* 0x00000c0e01007387 */ /* 0x0101e80000100800 */
[----:B-----5:R1:W-:Y:S04]  /*0980*/  STL [R1+0x2c], R12 ;  /* 0x00002c0c01007387 */ /* 0x0203e80000100800 */
[----:B0-----:R0:W4:Y:S04]  /*0990*/  LDG.E.U16 R14, desc[UR4][R8.64] ;  /* 0x00000004080e7981 */ /* 0x001128000c1e1500 */
[----:B-1----:R1:W5:Y:S04]  /*09a0*/  LDG.E.U16 R12, desc[UR4][R2.64] ;  /* 0x00000004020c7981 */ /* 0x002368000c1e1500 */
[----:B---3--:R3:W-:Y:S04]  /*09b0*/  STL [R1+0x8], R10 ;  /* 0x0000080a01007387 */ /* 0x0087e80000100800 */
[----:B---3--:R3:W5:Y:S01]  /*09c0*/  LDG.E.U16 R10, desc[UR4][R6.64] ;  /* 0x00000004060a7981 */ /* 0x008762000c1e1500 */
[----:B------:R-:W-:-:S05]  /*09d0*/  IMAD R11, R182, 0x2, R33 ;  /* 0x00000002b60b7824 */ /* 0x000fca00078e0221 */
[----:B------:R-:W-:-:S05]  /*09e0*/  LEA R13, R182, R11, 0x1 ;  /* 0x0000000bb60d7211 */ /* 0x000fca00078e08ff */
[----:B------:R-:W-:-:S04]  /*09f0*/  IMAD R25, R182, 0x2, R13 ;  /* 0x00000002b6197824 */ /* 0x000fc800078e020d */
[----:B------:R-:W-:Y:S01]  /*0a00*/  IMAD R21, R182, 0x2, R25 ;  /* 0x00000002b6157824 */ /* 0x000fe200078e0219 */
[----:B------:R-:W-:-:S03]  /*0a10*/  LEA R120, P1, R15, R176, 0x1 ;  /* 0x000000b00f787211 */ /* 0x000fc600078208ff */
[----:B------:R-:W-:Y:S01]  /*0a20*/  IMAD R27, R182, 0x2, R21 ;  /* 0x00000002b61b7824 */ /* 0x000fe200078e0215 */
[----:B------:R-:W-:-:S04]  /*0a30*/  LEA.HI.X.SX32 R121, R15, R177, 0x1, P1 ;  /* 0x000000b10f797211 */ /* 0x000fc800008f0eff */
[C---:B------:R-:W-:Y:S02]  /*0a40*/  LEA R15, R182.reuse, R27, 0x1 ;  /* 0x0000001bb60f7211 */ /* 0x040fe400078e08ff */
[-C--:B0-----:R-:W-:Y:S01]  /*0a50*/  LEA R8, P0, R17, R176.reuse, 0x1 ;  /* 0x000000b011087211 */ /* 0x081fe200078008ff */
[----:B--2---:R0:W-:Y:S02]  /*0a60*/  STL [R1+0x28], R0 ;  /* 0x0000280001007387 */ /* 0x0041e40000100800 */
[C---:B------:R-:W-:Y:S01]  /*0a70*/  IMAD R23, R182.reuse, 0x2, R15 ;  /* 0x00000002b6177824 */ /* 0x040fe200078e020f */
[----:B------:R-:W-:Y:S01]  /*0a80*/  LEA R88, P1, R31, R176, 0x1 ;  /* 0x000000b01f587211 */ /* 0x000fe200078208ff */
[----:B------:R-:W2:Y:S02]  /*0a90*/  LDG.E.U16 R120, desc[UR4][R120.64] ;  /* 0x0000000478787981 */ /* 0x000ea4000c1e1500 */
[----:B------:R-:W-:-:S04]  /*0aa0*/  IMAD R29, R182, 0x2, R23 ;  /* 0x00000002b61d7824 */ /* 0x000fc800078e0217 */
[C---:B------:R-:W-:Y:S01]  /*0ab0*/  IMAD R61, R182.reuse, 0x2, R29 ;  /* 0x00000002b63d7824 */ /* 0x040fe200078e021d */
[----:B------:R-:W-:Y:S02]  /*0ac0*/  LEA.HI.X.SX32 R9, R17, R177, 0x1, P0 ;  /* 0x000000b111097211 */ /* 0x000fe400000f0eff */
[C---:B------:R-:W-:Y:S02]  /*0ad0*/  LEA R208, P0, R19.reuse, R176, 0x1 ;  /* 0x000000b013d07211 */ /* 0x040fe400078008ff */
[----:B------:R-:W-:Y:S01]  /*0ae0*/  LEA R17, R182, R61, 0x1 ;  /* 0x0000003db6117211 */ /* 0x000fe200078e08ff */
[----:B0-----:R-:W2:Y:S01]  /*0af0*/  LDG.E.U16 R0, desc[UR4][R8.64] ;  /* 0x0000000408007981 */ /* 0x001ea2000c1e1500 */
[----:B------:R-:W-:-:S03]  /*0b00*/  LEA.HI.X.SX32 R209, R19, R177, 0x1, P0 ;  /* 0x000000b113d17211 */ /* 0x000fc600000f0eff */
[C---:B------:R-:W-:Y:S01]  /*0b10*/  IMAD R19, R182.reuse, 0x2, R17 ;  /* 0x00000002b6137824 */ /* 0x040fe200078e0211 */
[-C--:B------:R-:W-:Y:S01]  /*0b20*/  LEA.HI.X.SX32 R89, R31, R177.reuse, 0x1, P1 ;  /* 0x000000b11f597211 */ /* 0x080fe200008f0eff */
[----:B------:R-:W2:Y:S02]  /*0b30*/  LDG.E.U16 R208, desc[UR4][R208.64] ;  /* 0x00000004d0d07981 */ /* 0x000ea4000c1e1500 */
[C---:B------:R-:W-:Y:S01]  /*0b40*/  IMAD R31, R182.reuse, 0x2, R19 ;  /* 0x00000002b61f7824 */ /* 0x040fe200078e0213 */
[CC--:B-1----:R-:W-:Y:S01]  /*0b50*/  LEA R2, P0, R33.reuse, R176.reuse, 0x1 ;  /* 0x000000b021027211 */ /* 0x0c2fe200078008ff */
[----:B------:R-:W2:Y:S02]  /*0b60*/  LDG.E.U16 R88, desc[UR4][R88.64] ;  /* 0x0000000458587981 */ /* 0x000ea4000c1e1500 */
[----:B------:R-:W-:Y:S01]  /*0b70*/  IMAD R73, R182, 0x2, R31 ;  /* 0x00000002b6497824 */ /* 0x000fe200078e021f */
[----:B------:R-:W-:Y:S02]  /*0b80*/  LEA.HI.X.SX32 R3, R33, R177, 0x1, P0 ;  /* 0x000000b121037211 */ /* 0x000fe400000f0eff */
[----:B------:R-:W-:-:S02]  /*0b90*/  LEA R4, P0, R25, R176, 0x1 ;  /* 0x000000b019047211 */ /* 0x000fc400078008ff */
[----:B------:R-:W-:Y:S01]  /*0ba0*/  LEA R33, R182, R73, 0x1 ;  /* 0x00000049b6217211 */ /* 0x000fe200078e08ff */
[----:B------:R0:W2:Y:S01]  /*0bb0*/  LDG.E.U16 R252, desc[UR4][R2.64] ;  /* 0x0000000402fc7981 */ /* 0x0000a2000c1e1500 */
[----:B------:R-:W-:-:S03]  /*0bc0*/  LEA.HI.X.SX32 R5, R25, R177, 0x1, P0 ;  /* 0x000000b119057211 */ /* 0x000fc600000f0eff */
[C---:B------:R-:W-:Y:S01]  /*0bd0*/  IMAD R25, R182.reuse, 0x2, R33 ;  /* 0x00000002b6197824 */ /* 0x040fe200078e0221 */
[CC--:B------:R-:W-:Y:S01]  /*0be0*/  LEA R82, P1, R13.reuse, R176.reuse, 0x1 ;  /* 0x000000b00d527211 */ /* 0x0c0fe200078208ff */
[----:B------:R1:W2:Y:S02]  /*0bf0*/  LDG.E.U16 R207, desc[UR4][R4.64] ;  /* 0x0000000404cf7981 */ /* 0x0002a4000c1e1500 */
[C---:B------:R-:W-:Y:S01]  /*0c00*/  IMAD R35, R182.reuse, 0x2, R25 ;  /* 0x00000002b6237824 */ /* 0x040fe200078e0219 */
[-C--:B------:R-:W-:Y:S02]  /*0c10*/  LEA.HI.X.SX32 R83, R13, R177.reuse, 0x1, P1 ;  /* 0x000000b10d537211 */ /* 0x080fe400008f0eff */
[-C--:B------:R-:W-:Y:S01]  /*0c20*/  LEA R78, P1, R15, R176.reuse, 0x1 ;  /* 0x000000b00f4e7211 */ /* 0x080fe200078208ff */
[----:B------:R-:W-:Y:S01]  /*0c30*/  IMAD R75, R182, 0x2, R35 ;  /* 0x00000002b64b7824 */ /* 0x000fe200078e0223 */
[----:B---3--:R-:W-:Y:S01]  /*0c40*/  LEA R6, P0, R21, R176, 0x1 ;  /* 0x000000b015067211 */ /* 0x008fe200078008ff */
[----:B------:R-:W3:Y:S01]  /*0c50*/  LDG.E.U16 R82, desc[UR4][R82.64] ;  /* 0x0000000452527981 */ /* 0x000ee2000c1e1500 */
[----:B------:R-:W-:-:S02]  /*0c60*/  LEA.HI.X.SX32 R79, R15, R177, 0x1, P1 ;  /* 0x000000b10f4f7211 */ /* 0x000fc400008f0eff */
[C---:B------:R-:W-:Y:S02]  /*0c70*/  LEA R15, R182.reuse, R75, 0x1 ;  /* 0x0000004bb60f7211 */ /* 0x040fe400078e08ff */
[-C--:B------:R-:W-:Y:S01]  /*0c80*/  LEA.HI.X.SX32 R7, R21, R177.reuse, 0x1, P0 ;  /* 0x000000b115077211 */ /* 0x080fe200000f0eff */
[----:B------:R-:W3:Y:S01]  /*0c90*/  LDG.E.U16 R78, desc[UR4][R78.64] ;  /* 0x000000044e4e7981 */ /* 0x000ee2000c1e1500 */
[CC--:B0-----:R-:W-:Y:S01]  /*0ca0*/  LEA R2, P0, R23.reuse, R176.reuse, 0x1 ;  /* 0x000000b017027211 */ /* 0x0c1fe200078008ff */
[C---:B------:R-:W-:Y:S02]  /*0cb0*/  IMAD R21, R182.reuse, 0x2, R15 ;  /* 0x00000002b6157824 */ /* 0x040fe400078e020f */
[----:B------:R-:W3:Y:S01]  /*0cc0*/  LDG.E.U16 R251, desc[UR4][R6.64] ;  /* 0x0000000406fb7981 */ /* 0x000ee2000c1e1500 */
[----:B------:R-:W-:Y:S01]  /*0cd0*/  LEA.HI.X.SX32 R3, R23, R177, 0x1, P0 ;  /* 0x000000b117037211 */ /* 0x000fe200000f0eff */
[----:B------:R-:W-:Y:S01]  /*0ce0*/  IMAD R23, R182, 0x2, R21 ;  /* 0x00000002b6177824 */ /* 0x000fe200078e0215 */
[----:B------:R-:W-:-:S03]  /*0cf0*/  LEA R8, P0, R29, R176, 0x1 ;  /* 0x000000b01d087211 */ /* 0x000fc600078008ff */
[----:B------:R-:W-:Y:S01]  /*0d00*/  IMAD R77, R182, 0x2, R23 ;  /* 0x00000002b64d7824 */ /* 0x000fe200078e0217 */
[----:B------:R-:W-:Y:S01]  /*0d10*/  LEA.HI.X.SX32 R9, R29, R177, 0x1, P0 ;  /* 0x000000b11d097211 */ /* 0x000fe200000f0eff */
[----:B------:R0:W3:Y:S01]  /*0d20*/  LDG.E.U16 R206, desc[UR4][R2.64] ;  /* 0x0000000402ce7981 */ /* 0x0000e2000c1e1500 */
[----:B------:R-:W-:-:S03]  /*0d30*/  LEA R204, P0, R19, R176, 0x1 ;  /* 0x000000b013cc7211 */ /* 0x000fc600078008ff */
[----:B------:R-:W3:Y:S01]  /*0d40*/  LDG.E.U16 R250, desc[UR4][R8.64] ;  /* 0x0000000408fa7981 */ /* 0x000ee2000c1e1500 */
[----:B------:R-:W-:Y:S02]  /*0d50*/  LEA.HI.X.SX32 R205, R19, R177, 0x1, P0 ;  /* 0x000000b113cd7211 */ /* 0x000fe400000f0eff */
[----:B-1----:R-:W-:-:S03]  /*0d60*/  LEA R4, P0, R31, R176, 0x1 ;  /* 0x000000b01f047211 */ /* 0x002fc600078008ff */
[----:B------:R-:W3:Y:S01]  /*0d70*/  LDG.E.U16 R204, desc[UR4][R204.64] ;  /* 0x00000004cccc7981 */ /* 0x000ee2000c1e1500 */
[----:B------:R-:W-:Y:S02]  /*0d80*/  LEA.HI.X.SX32 R5, R31, R177, 0x1, P0 ;  /* 0x000000b11f057211 */ /* 0x000fe400000f0eff */
[----:B0-----:R-:W-:-:S03]  /*0d90*/  LEA R2, P0, R25, R176, 0x1 ;  /* 0x000000b019027211 */ /* 0x001fc600078008ff */
[----:B------:R0:W3:Y:S01]  /*0da0*/  LDG.E.U16 R249, desc[UR4][R4.64] ;  /* 0x0000000404f97981 */ /* 0x0000e2000c1e1500 */
[----:B------:R-:W-:Y:S02]  /*0db0*/  LEA.HI.X.SX32 R3, R25, R177, 0x1, P0 ;  /* 0x000000b119037211 */ /* 0x000fe400000f0eff */
[----:B------:R-:W-:-:S03]  /*0dc0*/  LEA R6, P0, R35, R176, 0x1 ;  /* 0x000000b023067211 */ /* 0x000fc600078008ff */
[----:B------:R-:W3:Y:S01]  /*0dd0*/  LDG.E.U16 R203, desc[UR4][R2.64] ;  /* 0x0000000402cb7981 */ /* 0x000ee2000c1e1500 */
[----:B------:R-:W-:Y:S02]  /*0de0*/  LEA.HI.X.SX32 R7, R35, R177, 0x1, P0 ;  /* 0x000000b123077211 */ /* 0x000fe400000f0eff */
[----:B0-----:R-:W-:-:S03]  /*0df0*/  LEA R4, P0, R21, R176, 0x1 ;  /* 0x000000b015047211 */ /* 0x001fc600078008ff */
[----:B------:R-:W3:Y:S01]  /*0e00*/  LDG.E.U16 R248, desc[UR4][R6.64] ;  /* 0x0000000406f87981 */ /* 0x000ee2000c1e1500 */
[----:B------:R-:W-:Y:S02]  /*0e10*/  LEA.HI.X.SX32 R5, R21, R177, 0x1, P0 ;  /* 0x000000b115057211 */ /* 0x000fe400000f0eff */
[----:B------:R-:W-:-:S03]  /*0e20*/  LEA R8, P0, R23, R176, 0x1 ;  /* 0x000000b017087211 */ /* 0x000fc600078008ff */
[----:B------:R-:W3:Y:S01]  /*0e30*/  LDG.E.U16 R202, desc[UR4][R4.64] ;  /* 0x0000000404ca7981 */ /* 0x000ee2000c1e1500 */
[----:B------:R-:W-:-:S05]  /*0e40*/  LEA.HI.X.SX32 R9, R23, R177, 0x1, P0 ;  /* 0x000000b117097211 */ /* 0x000fca00000f0eff */
[----:B------:R-:W3:Y:S04]  /*0e50*/  LDG.E.U16 R247, desc[UR4][R8.64] ;  /* 0x0000000408f77981 */ /* 0x000ee8000c1e1500 */
[----:B----4-:R-:W-:Y:S04]  /*0e60*/  STL [R1+0x4], R14 ;  /* 0x0000040e01007387 */ /* 0x010fe80000100800 */
[----:B-----5:R0:W-:Y:S02]  /*0e70*/  STL [R1+0x24], R12 ;  /* 0x0000240c01007387 */ /* 0x0201e40000100800 */
[----:B0-----:R-:W-:-:S04]  /*0e80*/  LEA R12, P1, R17, R176, 0x1 ;  /* 0x000000b0110c7211 */ /* 0x001fc800078208ff */
[----:B------:R-:W-:Y:S02]  /*0e90*/  LEA.HI.X.SX32 R13, R17, R177, 0x1, P1 ;  /* 0x000000b1110d7211 */ /* 0x000fe400008f0eff */
[----:B------:R-:W-:-:S05]  /*0ea0*/  LEA R17, R182, R77, 0x1 ;  /* 0x0000004db6117211 */ /* 0x000fca00078e08ff */
[----:B------:R-:W-:-:S04]  /*0eb0*/  IMAD R19, R182, 0x2, R17 ;  /* 0x00000002b6137824 */ /* 0x000fc800078e0211 */
[----:B------:R-:W-:-:S04]  /*0ec0*/  IMAD R29, R182, 0x2, R19 ;  /* 0x00000002b61d7824 */ /* 0x000fc800078e0213 */
[C---:B------:R-:W-:Y:S01]  /*0ed0*/  IMAD R79, R182.reuse, 0x2, R29 ;  /* 0x00000002b64f7824 */ /* 0x040fe200078e021d */
[----:B------:R0:W-:Y:S04]  /*0ee0*/  STL [R1], R10 ;  /* 0x0000000a01007387 */ /* 0x0001e80000100800 */
[C---:B------:R-:W-:Y:S02]  /*0ef0*/  LEA R31, R182.reuse, R79, 0x1 ;  /* 0x0000004fb61f7211 */ /* 0x040fe400078e08ff */
[CC--:B------:R-:W-:Y:S01]  /*0f00*/  LEA R86, P1, R33.reuse, R176.reuse, 0x1 ;  /* 0x000000b021567211 */ /* 0x0c0fe200078208ff */
[----:B0-----:R0:W4:Y:S03]  /*0f10*/  LDG.E.U16 R10, desc[UR4][R12.64] ;  /* 0x000000040c0a7981 */ /* 0x001126000c1e1500 */
[----:B------:R-:W-:Y:S01]  /*0f20*/  LEA.HI.X.SX32 R87, R33, R177, 0x1, P1 ;  /* 0x000000b121577211 */ /* 0x000fe200008f0eff */
[----:B0-----:R-:W-:Y:S01]  /*0f30*/  IMAD R13, R182, 0x2, R31 ;  /* 0x00000002b60d7824 */ /* 0x001fe200078e021f */
[----:B------:R-:W-:-:S03]  /*0f40*/  LEA R136, P1, R15, R176, 0x1 ;  /* 0x000000b00f887211 */ /* 0x000fc600078208ff */
[----:B------:R0:W5:Y:S01]  /*0f50*/  LDG.E.U16 R86, desc[UR4][R86.64] ;  /* 0x0000000456567981 */ /* 0x000162000c1e1500 */
[----:B------:R-:W-:-:S04]  /*0f60*/  IMAD R25, R182, 0x2, R13 ;  /* 0x00000002b6197824 */ /* 0x000fc800078e020d */
[----:B------:R-:W-:Y:S01]  /*0f70*/  IMAD R81, R182, 0x2, R25 ;  /* 0x00000002b6517824 */ /* 0x000fe200078e0219 */
[----:B------:R-:W-:-:S04]  /*0f80*/  LEA.HI.X.SX32 R137, R15, R177, 0x1, P1 ;  /* 0x000000b10f897211 */ /* 0x000fc800008f0eff */
[C---:B------:R-:W-:Y:S01]  /*0f90*/  LEA R15, R182.reuse, R81, 0x1 ;  /* 0x00000051b60f7211 */ /* 0x040fe200078e08ff */
[----:B------:R-:W5:Y:S04]  /*0fa0*/  LDG.E.U16 R136, desc[UR4][R136.64] ;  /* 0x0000000488887981 */ /* 0x000f68000c1e1500 */
[----:B------:R-:W-:-:S04]  /*0fb0*/  IMAD R21, R182, 0x2, R15 ;  /* 0x00000002b6157824 */ /* 0x000fc800078e020f */
[----:B------:R-:W-:Y:S01]  /*0fc0*/  IMAD R33, R182, 0x2, R21 ;  /* 0x00000002b6217824 */ /* 0x000fe200078e0215 */
[----:B------:R-:W-:-:S03]  /*0fd0*/  LEA R138, P1, R17, R176, 0x1 ;  /* 0x000000b0118a7211 */ /* 0x000fc600078208ff */
[C---:B------:R-:W-:Y:S01]  /*0fe0*/  IMAD R83, R182.reuse, 0x2, R33 ;  /* 0x00000002b6537824 */ /* 0x040fe200078e0221 */
[----:B------:R-:W-:Y:S02]  /*0ff0*/  LEA.HI.X.SX32 R139, R17, R177, 0x1, P1 ;  /* 0x000000b1118b7211 */ /* 0x000fe400008f0eff */
[C---:B------:R-:W-:Y:S02]  /*1000*/  LEA R200, P0, R19.reuse, R176, 0x1 ;  /* 0x000000b013c87211 */ /* 0x040fe400078008ff */
[----:B------:R-:W-:Y:S01]  /*1010*/  LEA R17, R182, R83, 0x1 ;  /* 0x00000053b6117211 */ /* 0x000fe200078e08ff */
[----:B------:R-:W5:Y:S01]  /*1020*/  LDG.E.U16 R138, desc[UR4][R138.64] ;  /* 0x000000048a8a7981 */ /* 0x000f62000c1e1500 */
[----:B------:R-:W-:-:S03]  /*1030*/  LEA.HI.X.SX32 R201, R19, R177, 0x1, P0 ;  /* 0x000000b113c97211 */ /* 0x000fc600000f0eff */
[C---:B------:R-:W-:Y:S01]  /*1040*/  IMAD R19, R182.reuse, 0x2, R17 ;  /* 0x00000002b6137824 */ /* 0x040fe200078e0211 */
[----:B------:R-:W-:Y:S01]  /*1050*/  LEA R2, P0, R29, R176, 0x1 ;  /* 0x000000b01d027211 */ /* 0x000fe200078008ff */
[----:B------:R-:W5:Y:S02]  /*1060*/  LDG.E.U16 R200, desc[UR4][R200.64] ;  /* 0x00000004c8c87981 */ /* 0x000f64000c1e1500 */
[----:B------:R-:W-:-:S04]  /*1070*/  IMAD R23, R182, 0x2, R19 ;  /* 0x00000002b6177824 */ /* 0x000fc800078e0213 */
[C---:B------:R-:W-:Y:S01]  /*1080*/  IMAD R85, R182.reuse, 0x2, R23 ;  /* 0x00000002b6557824 */ /* 0x040fe200078e0217 */
[----:B------:R-:W-:Y:S02]  /*1090*/  LEA.HI.X.SX32 R3, R29, R177, 0x1, P0 ;  /* 0x000000b11d037211 */ /* 0x000fe400000f0eff */
[-C--:B------:R-:W-:Y:S02]  /*10a0*/  LEA R4, P0, R13, R176.reuse, 0x1 ;  /* 0x000000b00d047211 */ /* 0x080fe400078008ff */
[C---:B------:R-:W-:Y:S01]  /*10b0*/  LEA R29, R182.reuse, R85, 0x1 ;  /* 0x00000055b61d7211 */ /* 0x040fe200078e08ff */
[----:B------:R1:W5:Y:S01]  /*10c0*/  LDG.E.U16 R246, desc[UR4][R2.64] ;  /* 0x0000000402f67981 */ /* 0x000362000c1e1500 */
[----:B------:R-:W-:Y:S02]  /*10d0*/  LEA R140, P1, R31, R176, 0x1 ;  /* 0x000000b01f8c7211 */ /* 0x000fe400078208ff */
[-C--:B------:R-:W-:Y:S01]  /*10e0*/  LEA.HI.X.SX32 R5, R13, R177.reuse, 0x1, P0 ;  /* 0x000000b10d057211 */ /* 0x080fe200000f0eff */
[----:B------:R-:W-:Y:S01]  /*10f0*/  IMAD R13, R182, 0x2, R29 ;  /* 0x00000002b60d7824 */ /* 0x000fe200078e021d */
[----:B------:R-:W-:-:S03]  /*1100*/  LEA.HI.X.SX32 R141, R31, R177, 0x1, P1 ;  /* 0x000000b11f8d7211 */ /* 0x000fc600008f0eff */
[C---:B------:R-:W-:Y:S01]  /*1110*/  IMAD R31, R182.reuse, 0x2, R13 ;  /* 0x00000002b61f7824 */ /* 0x040fe200078e020d */
[-C--:B------:R-:W-:Y:S01]  /*1120*/  LEA R6, P0, R25, R176.reuse, 0x1 ;  /* 0x000000b019067211 */ /* 0x080fe200078008ff */
[----:B------:R2:W5:Y:S01]  /*1130*/  LDG.E.U16 R199, desc[UR4][R4.64] ;  /* 0x0000000404c77981 */ /* 0x000562000c1e1500 */
[-C--:B------:R-:W-:Y:S01]  /*1140*/  LEA R104, P1, R15, R176.reuse, 0x1 ;  /* 0x000000b00f687211 */ /* 0x080fe200078208ff */
[C---:B0-----:R-:W-:Y:S01]  /*1150*/  IMAD R87, R182.reuse, 0x2, R31 ;  /* 0x00000002b6577824 */ /* 0x041fe200078e021f */
[-C--:B------:R-:W-:Y:S01]  /*1160*/  LEA.HI.X.SX32 R7, R25, R177.reuse, 0x1, P0 ;  /* 0x000000b119077211 */ /* 0x080fe200000f0eff */
[----:B------:R-:W5:Y:S01]  /*1170*/  LDG.E.U16 R140, desc[UR4][R140.64] ;  /* 0x000000048c8c7981 */ /* 0x000f62000c1e1500 */
[----:B------:R-:W-:Y:S02]  /*1180*/  LEA.HI.X.SX32 R105, R15, R177, 0x1, P1 ;  /* 0x000000b10f697211 */ /* 0x000fe400008f0eff */
[----:B-1----:R-:W-:Y:S01]  /*1190*/  LEA R2, P0, R21, R176, 0x1 ;  /* 0x000000b015027211 */ /* 0x002fe200078008ff */
[----:B------:R-:W5:Y:S01]  /*11a0*/  LDG.E.U16 R245, desc[UR4][R6.64] ;  /* 0x0000000406f57981 */ /* 0x000f62000c1e1500 */
[----:B------:R-:W-:-:S02]  /*11b0*/  LEA R15, R182, R87, 0x1 ;  /* 0x00000057b60f7211 */ /* 0x000fc400078e08ff */
[----:B------:R-:W-:Y:S01]  /*11c0*/  LEA.HI.X.SX32 R3, R21, R177, 0x1, P0 ;  /* 0x000000b115037211 */ /* 0x000fe200000f0eff */
[----:B------:R-:W5:Y:S02]  /*11d0*/  LDG.E.U16 R104, desc[UR4][R104.64] ;  /* 0x0000000468687981 */ /* 0x000f64000c1e1500 */
[C---:B------:R-:W-:Y:S01]  /*11e0*/  IMAD R21, R182.reuse, 0x2, R15 ;  /* 0x00000002b6157824 */ /* 0x040fe200078e020f */
[-C--:B------:R-:W-:Y:S01]  /*11f0*/  LEA R8, P0, R33, R176.reuse, 0x1 ;  /* 0x000000b021087211 */ /* 0x080fe200078008ff */
[----:B------:R0:W5:Y:S02]  /*1200*/  LDG.E.U16 R198, desc[UR4][R2.64] ;  /* 0x0000000402c67981 */ /* 0x000164000c1e1500 */
[----:B------:R-:W-:Y:S01]  /*1210*/  IMAD R25, R182, 0x2, R21 ;  /* 0x00000002b6197824 */ /* 0x000fe200078e0215 */
[----:B------:R-:W-:-:S03]  /*1220*/  LEA R124, P1, R17, R176, 0x1 ;  /* 0x000000b0117c7211 */ /* 0x000fc600078208ff */
[C---:B------:R-:W-:Y:S01]  /*1230*/  IMAD R89, R182.reuse, 0x2, R25 ;  /* 0x00000002b6597824 */ /* 0x040fe200078e0219 */
[-C--:B------:R-:W-:Y:S02]  /*1240*/  LEA.HI.X.SX32 R9, R33, R177.reuse, 0x1, P0 ;  /* 0x000000b121097211 */ /* 0x080fe400000f0eff */
[----:B------:R-:W-:Y:S02]  /*1250*/  LEA.HI.X.SX32 R125, R17, R177, 0x1, P1 ;  /* 0x000000b1117d7211 */ /* 0x000fe400008f0eff */
[CC--:B------:R-:W-:Y:S01]  /*1260*/  LEA R196, P0, R19.reuse, R176.reuse, 0x1 ;  /* 0x000000b013c47211 */ /* 0x0c0fe200078008ff */
[----:B------:R1:W5:Y:S01]  /*1270*/  LDG.E.U16 R244, desc[UR4][R8.64] ;  /* 0x0000000408f47981 */ /* 0x000362000c1e1500 */
[C---:B------:R-:W-:Y:S02]  /*1280*/  LEA R17, R182.reuse, R89, 0x1 ;  /* 0x00000059b6117211 */ /* 0x040fe400078e08ff */
[----:B------:R-:W-:Y:S01]  /*1290*/  LEA.HI.X.SX32 R197, R19, R177, 0x1, P0 ;  /* 0x000000b113c57211 */ /* 0x000fe200000f0eff */
[----:B------:R-:W5:Y:S02]  /*12a0*/  LDG.E.U16 R124, desc[UR4][R124.64] ;  /* 0x000000047c7c7981 */ /* 0x000f64000c1e1500 */
[C---:B------:R-:W-:Y:S01]  /*12b0*/  IMAD R19, R182.reuse, 0x2, R17 ;  /* 0x00000002b6137824 */ /* 0x040fe200078e0211 */
[----:B--2---:R-:W-:Y:S01]  /*12c0*/  LEA R4, P0, R23, R176, 0x1 ;  /* 0x000000b017047211 */ /* 0x004fe200078008ff */
[----:B------:R-:W2:Y:S02]  /*12d0*/  LDG.E.U16 R196, desc[UR4][R196.64] ;  /* 0x00000004c4c47981 */ /* 0x000ea4000c1e1500 */
[----:B------:R-:W-:-:S04]  /*12e0*/  IMAD R33, R182, 0x2, R19 ;  /* 0x00000002b6217824 */ /* 0x000fc800078e0213 */
[C---:B------:R-:W-:Y:S01]  /*12f0*/  IMAD R91, R182.reuse, 0x2, R33 ;  /* 0x00000002b65b7824 */ /* 0x040fe200078e0221 */
[----:B------:R-:W-:Y:S02]  /*1300*/  LEA.HI.X.SX32 R5, R23, R177, 0x1, P0 ;  /* 0x000000b117057211 */ /* 0x000fe400000f0eff */
[C---:B------:R-:W-:Y:S02]  /*1310*/  LEA R144, P1, R29.reuse, R176, 0x1 ;  /* 0x000000b01d907211 */ /* 0x040fe400078208ff */
[----:B------:R-:W-:Y:S01]  /*1320*/  LEA R23, R182, R91, 0x1 ;  /* 0x0000005bb6177211 */ /* 0x000fe200078e08ff */
[----:B------:R3:W2:Y:S01]  /*1330*/  LDG.E.U16 R243, desc[UR4][R4.64] ;  /* 0x0000000404f37981 */ /* 0x0006a2000c1e1500 */
[----:B------:R-:W-:-:S03]  /*1340*/  LEA.HI.X.SX32 R145, R29, R177, 0x1, P1 ;  /* 0x000000b11d917211 */ /* 0x000fc600008f0eff */
[C---:B------:R-:W-:Y:S01]  /*1350*/  IMAD R29, R182.reuse, 0x2, R23 ;  /* 0x00000002b61d7824 */ /* 0x040fe200078e0217 */
[CC--:B0-----:R-:W-:Y:S01]  /*1360*/  LEA R2, P0, R13.reuse, R176.reuse, 0x1 ;  /* 0x000000b00d027211 */ /* 0x0c1fe200078008ff */
[----:B------:R-:W2:Y:S02]  /*1370*/  LDG.E.U16 R144, desc[UR4][R144.64] ;  /* 0x0000000490907981 */ /* 0x000ea4000c1e1500 */
[C---:B------:R-:W-:Y:S01]  /*1380*/  IMAD R35, R182.reuse, 0x2, R29 ;  /* 0x00000002b6237824 */ /* 0x040fe200078e021d */
[-C--:B------:R-:W-:Y:S02]  /*1390*/  LEA.HI.X.SX32 R3, R13, R177.reuse, 0x1, P0 ;  /* 0x000000b10d037211 */ /* 0x080fe400000f0eff */
[-C--:B------:R-:W-:Y:S01]  /*13a0*/  LEA R6, P0, R31, R176.reuse, 0x1 ;  /* 0x000000b01f067211 */ /* 0x080fe200078008ff */
[----:B------:R-:W-:Y:S01]  /*13b0*/  IMAD R93, R182, 0x2, R35 ;  /* 0x00000002b65d7824 */ /* 0x000fe200078e0223 */
[----:B-1----:R-:W-:Y:S01]  /*13c0*/  LEA R8, P1, R15, R176, 0x1 ;  /* 0x000000b00f087211 */ /* 0x002fe200078208ff */
[----:B------:R0:W2:Y:S01]  /*13d0*/  LDG.E.U16 R195, desc[UR4][R2.64] ;  /* 0x0000000402c37981 */ /* 0x0000a2000c1e1500 */
[----:B------:R-:W-:-:S02]  /*13e0*/  LEA.HI.X.SX32 R7, R31, R177, 0x1, P0 ;  /* 0x000000b11f077211 */ /* 0x000fc400000f0eff */
[----:B------:R-:W-:Y:S02]  /*13f0*/  LEA.HI.X.SX32 R9, R15, R177, 0x1, P1 ;  /* 0x000000b10f097211 */ /* 0x000fe400008f0eff */
[CC--:B---3--:R-:W-:Y:S01]  /*1400*/  LEA R4, P0, R21.reuse, R176.reuse, 0x1 ;  /* 0x000000b015047211 */ /* 0x0c8fe200078008ff */
[----:B------:R-:W3:Y:S01]  /*1410*/  LDG.E.U16 R242, desc[UR4][R6.64] ;  /* 0x0000000406f27981 */ /* 0x000ee2000c1e1500 */
[C---:B------:R-:W-:Y:S02]  /*1420*/  LEA R15, R182.reuse, R93, 0x1 ;  /* 0x0000005db60f7211 */ /* 0x040fe400078e08ff */
[----:B------:R-:W-:Y:S01]  /*1430*/  LEA.HI.X.SX32 R5, R21, R177, 0x1, P0 ;  /* 0x000000b115057211 */ /* 0x000fe200000f0eff */
[----:B------:R-:W2:Y:S02]  /*1440*/  LDG.E.U16 R84, desc[UR4][R8.64] ;  /* 0x0000000408547981 */ /* 0x000ea4000c1e1500 */
[C---:B------:R-:W-:Y:S01]  /*1450*/  IMAD R21, R182.reuse, 0x2, R15 ;  /* 0x00000002b6157824 */ /* 0x040fe200078e020f */
[-C--:B------:R-:W-:Y:S01]  /*1460*/  LEA R12, P0, R25, R176.reuse, 0x1 ;  /* 0x000000b0190c7211 */ /* 0x080fe200078008ff */
[----:B------:R1:W3:Y:S02]  /*1470*/  LDG.E.U16 R194, desc[UR4][R4.64] ;  /* 0x0000000404c27981 */ /* 0x0002e4000c1e1500 */
[----:B------:R-:W-:Y:S01]  /*1480*/  IMAD R31, R182, 0x2, R21 ;  /* 0x00000002b61f7824 */ /* 0x000fe200078e0215 */
[----:B------:R-:W-:-:S03]  /*1490*/  LEA R110, P1, R17, R176, 0x1 ;  /* 0x000000b0116e7211 */ /* 0x000fc600078208ff */
[C---:B------:R-:W-:Y:S01]  /*14a0*/  IMAD R95, R182.reuse, 0x2, R31 ;  /* 0x00000002b65f7824 */ /* 0x040fe200078e021f */
[-C--:B------:R-:W-:Y:S02]  /*14b0*/  LEA.HI.X.SX32 R13, R25, R177.reuse, 0x1, P0 ;  /* 0x000000b1190d7211 */ /* 0x080fe400000f0eff */
[----:B------:R-:W-:Y:S02]  /*14c0*/  LEA.HI.X.SX32 R111, R17, R177, 0x1, P1 ;  /* 0x000000b1116f7211 */ /* 0x000fe400008f0eff */
[CC--:B------:R-:W-:Y:S01]  /*14d0*/  LEA R192, P0, R19.reuse, R176.reuse, 0x1 ;  /* 0x000000b013c07211 */ /* 0x0c0fe200078008ff */
[----:B------:R-:W3:Y:S01]  /*14e0*/  LDG.E.U16 R241, desc[UR4][R12.64] ;  /* 0x000000040cf17981 */ /* 0x000ee2000c1e1500 */
[C---:B------:R-:W-:Y:S02]  /*14f0*/  LEA R17, R182.reuse, R95, 0x1 ;  /* 0x0000005fb6117211 */ /* 0x040fe400078e08ff */
[----:B------:R-:W-:Y:S01]  /*1500*/  LEA.HI.X.SX32 R193, R19, R177, 0x1, P0 ;  /* 0x000000b113c17211 */ /* 0x000fe200000f0eff */
[----:B------:R-:W3:Y:S02]  /*1510*/  LDG.E.U16 R110, desc[UR4][R110.64] ;  /* 0x000000046e6e7981 */ /* 0x000ee4000c1e1500 */
[C---:B------:R-:W-:Y:S01]  /*1520*/  IMAD R19, R182.reuse, 0x2, R17 ;  /* 0x00000002b6137824 */ /* 0x040fe200078e0211 */
[-C--:B0-----:R-:W-:Y:S01]  /*1530*/  LEA R2, P0, R33, R176.reuse, 0x1 ;  /* 0x000000b021027211 */ /* 0x081fe200078008ff */
[----:B------:R-:W3:Y:S02]  /*1540*/  LDG.E.U16 R192, desc[UR4][R192.64] ;  /* 0x00000004c0c07981 */ /* 0x000ee4000c1e1500 */
[----:B------:R-:W-:Y:S01]  /*1550*/  IMAD R25, R182, 0x2, R19 ;  /* 0x00000002b6197824 */ /* 0x000fe200078e0213 */
[----:B------:R-:W-:-:S03]  /*1560*/  LEA R142, P1, R23, R176, 0x1 ;  /* 0x000000b0178e7211 */ /* 0x000fc600078208ff */
[C---:B------:R-:W-:Y:S01]  /*1570*/  IMAD R97, R182.reuse, 0x2, R25 ;  /* 0x00000002b6617824 */ /* 0x040fe200078e0219 */
[-C--:B------:R-:W-:Y:S02]  /*1580*/  LEA.HI.X.SX32 R3, R33, R177.reuse, 0x1, P0 ;  /* 0x000000b121037211 */ /* 0x080fe400000f0eff */
[----:B------:R-:W-:Y:S02]  /*1590*/  LEA.HI.X.SX32 R143, R23, R177, 0x1, P1 ;  /* 0x000000b1178f7211 */ /* 0x000fe400008f0eff */
[CC--:B-1----:R-:W-:Y:S01]  /*15a0*/  LEA R4, P0, R29.reuse, R176.reuse, 0x1 ;  /* 0x000000b01d047211 */ /* 0x0c2fe200078008ff */
[----:B------:R0:W3:Y:S01]  /*15b0*/  LDG.E.U16 R240, desc[UR4][R2.64] ;  /* 0x0000000402f07981 */ /* 0x0000e2000c1e1500 */
[C---:B------:R-:W-:Y:S02]  /*15c0*/  LEA R23, R182.reuse, R97, 0x1 ;  /* 0x00000061b6177211 */ /* 0x040fe400078e08ff */
[----:B------:R-:W-:Y:S01]  /*15d0*/  LEA.HI.X.SX32 R5, R29, R177, 0x1, P0 ;  /* 0x000000b11d057211 */ /* 0x000fe200000f0eff */
[----:B------:R-:W3:Y:S02]  /*15e0*/  LDG.E.U16 R142, desc[UR4][R142.64] ;  /* 0x000000048e8e7981 */ /* 0x000ee4000c1e1500 */
        /* <DEDUP_REMOVED lines=8> */
[CC--:B0-----:R-:W-:Y:S01]  /*1670*/  LEA R2, P0, R21.reuse, R176.reuse, 0x1 ;  /* 0x000000b015027211 */ /* 0x0c1fe200078008ff */
[----:B------:R-:W3:Y:S01]  /*1680*/  LDG.E.U16 R239, desc[UR4][R6.64] ;  /* 0x0000000406ef7981 */ /* 0x000ee2000c1e1500 */
[C---:B------:R-:W-:Y:S02]  /*1690*/  LEA R15, R182.reuse, R99, 0x1 ;  /* 0x00000063b60f7211 */ /* 0x040fe400078e08ff */
[----:B------:R-:W-:Y:S01]  /*16a0*/  LEA.HI.X.SX32 R3, R21, R177, 0x1, P0 ;  /* 0x000000b115037211 */ /* 0x000fe200000f0eff */
[----:B------:R-:W3:Y:S02]  /*16b0*/  LDG.E.U16 R146, desc[UR4][R146.64] ;  /* 0x0000000492927981 */ /* 0x000ee4000c1e1500 */
[C---:B------:R-:W-:Y:S01]  /*16c0*/  IMAD R21, R182.reuse, 0x2, R15 ;  /* 0x00000002b6157824 */ /* 0x040fe200078e020f */
[-C--:B------:R-:W-:Y:S01]  /*16d0*/  LEA R8, P0, R31, R176.reuse, 0x1 ;  /* 0x000000b01f087211 */ /* 0x080fe200078008ff */
[----:B------:R-:W3:Y:S02]  /*16e0*/  LDG.E.U16 R190, desc[UR4][R2.64] ;  /* 0x0000000402be7981 */ /* 0x000ee4000c1e1500 */
        /* <DEDUP_REMOVED lines=8> */
[-C--:B------:R-:W-:Y:S01]  /*1770*/  LEA.HI.X.SX32 R189, R19, R177.reuse, 0x1, P0 ;  /* 0x000000b113bd7211 */ /* 0x080fe200000f0eff */
[----:B------:R0:W3:Y:S02]  /*1780*/  LDG.E.U16 R94, desc[UR4][R12.64] ;  /* 0x000000040c5e7981 */ /* 0x0000e4000c1e1500 */
[C---:B------:R-:W-:Y:S01]  /*1790*/  IMAD R19, R182.reuse, 0x2, R17 ;  /* 0x00000002b6137824 */ /* 0x040fe200078e0211 */
[-C--:B------:R-:W-:Y:S01]  /*17a0*/  LEA R112, P1, R23, R176.reuse, 0x1 ;  /* 0x000000b017707211 */ /* 0x080fe200078208ff */
[----:B------:R4:W-:Y:S02]  /*17b0*/  STL [R1+0x20], R0 ;  /* 0x0000200001007387 */ /* 0x0009e40000100800 */
[C---:B------:R-:W-:Y:S01]  /*17c0*/  IMAD R31, R182.reuse, 0x2, R19 ;  /* 0x00000002b61f7824 */ /* 0x040fe200078e0213 */
[----:B-1----:R-:W-:Y:S01]  /*17d0*/  LEA R4, P0, R25, R176, 0x1 ;  /* 0x000000b019047211 */ /* 0x002fe200078008ff */
[----:B------:R-:W3:Y:S02]  /*17e0*/  LDG.E.U16 R188, desc[UR4][R188.64] ;  /* 0x00000004bcbc7981 */ /* 0x000ee4000c1e1500 */
[----:B------:R-:W-:Y:S01]  /*17f0*/  IMAD R103, R182, 0x2, R31 ;  /* 0x00000002b6677824 */ /* 0x000fe200078e021f */
[----:B------:R-:W-:-:S04]  /*1800*/  LEA.HI.X.SX32 R113, R23, R177, 0x1, P1 ;  /* 0x000000b117717211 */ /* 0x000fc800008f0eff */
[----:B------:R-:W-:Y:S01]  /*1810*/  LEA R23, R182, R103, 0x1 ;  /* 0x00000067b6177211 */ /* 0x000fe200078e08ff */
[----:B------:R-:W3:Y:S01]  /*1820*/  LDG.E.U16 R112, desc[UR4][R112.64] ;  /* 0x0000000470707981 */ /* 0x000ee2000c1e1500 */
[----:B------:R-:W-:-:S03]  /*1830*/  LEA.HI.X.SX32 R5, R25, R177, 0x1, P0 ;  /* 0x000000b119057211 */ /* 0x000fc600000f0eff */
[C---:B0-----:R-:W-:Y:S01]  /*1840*/  IMAD R13, R182.reuse, 0x2, R23 ;  /* 0x00000002b60d7824 */ /* 0x041fe200078e0217 */
[CC--:B------:R-:W-:Y:S01]  /*1850*/  LEA R2, P0, R29.reuse, R176.reuse, 0x1 ;  /* 0x000000b01d027211 */ /* 0x0c0fe200078008ff */
[----:B------:R0:W3:Y:S02]  /*1860*/  LDG.E.U16 R237, desc[UR4][R4.64] ;  /* 0x0000000404ed7981 */ /* 0x0000e4000c1e1500 */
[C---:B------:R-:W-:Y:S01]  /*1870*/  IMAD R25, R182.reuse, 0x2, R13 ;  /* 0x00000002b6197824 */ /* 0x040fe200078e020d */
[-C--:B------:R-:W-:Y:S02]  /*1880*/  LEA.HI.X.SX32 R3, R29, R177.reuse, 0x1, P0 ;  /* 0x000000b11d037211 */ /* 0x080fe400000f0eff */
[-C--:B------:R-:W-:Y:S01]  /*1890*/  LEA R6, P0, R33, R176.reuse, 0x1 ;  /* 0x000000b021067211 */ /* 0x080fe200078008ff */
[----:B------:R-:W-:Y:S01]  /*18a0*/  IMAD R105, R182, 0x2, R25 ;  /* 0x00000002b6697824 */ /* 0x000fe200078e0219 */
[----:B------:R-:W-:Y:S01]  /*18b0*/  LEA R122, P1, R15, R176, 0x1 ;  /* 0x000000b00f7a7211 */ /* 0x000fe200078208ff */
[----:B------:R1:W3:Y:S01]  /*18c0*/  LDG.E.U16 R187, desc[UR4][R2.64] ;  /* 0x0000000402bb7981 */ /* 0x0002e2000c1e1500 */
[----:B------:R-:W-:-:S02]  /*18d0*/  LEA.HI.X.SX32 R7, R33, R177, 0x1, P0 ;  /* 0x000000b121077211 */ /* 0x000fc400000f0eff */
[----:B------:R-:W-:Y:S02]  /*18e0*/  LEA.HI.X.SX32 R123, R15, R177, 0x1, P1 ;  /* 0x000000b10f7b7211 */ /* 0x000fe400008f0eff */
[CC--:B0-----:R-:W-:Y:S01]  /*18f0*/  LEA R4, P0, R21.reuse, R176.reuse, 0x1 ;  /* 0x000000b015047211 */ /* 0x0c1fe200078008ff */
        /* <DEDUP_REMOVED lines=13> */
[----:B------:R4:W3:Y:S01]  /*19d0*/  LDG.E.U16 R235, desc[UR4][R8.64] ;  /* 0x0000000408eb7981 */ /* 0x0008e2000c1e1500 */
[C---:B------:R-:W-:Y:S02]  /*19e0*/  LEA R17, R182.reuse, R107, 0x1 ;  /* 0x0000006bb6117211 */ /* 0x040fe400078e08ff */
[----:B------:R-:W-:Y:S01]  /*19f0*/  LEA.HI.X.SX32 R185, R19, R177, 0x1, P0 ;  /* 0x000000b113b97211 */ /* 0x000fe200000f0eff */
[----:B------:R-:W3:Y:S02]  /*1a00*/  LDG.E.U16 R148, desc[UR4][R148.64] ;  /* 0x0000000494947981 */ /* 0x000ee4000c1e1500 */
[C---:B------:R-:W-:Y:S01]  /*1a10*/  IMAD R19, R182.reuse, 0x2, R17 ;  /* 0x00000002b6137824 */ /* 0x040fe200078e0211 */
[----:B-1----:R-:W-:Y:S01]  /*1a20*/  LEA R2, P1, R23, R176, 0x1 ;  /* 0x000000b017027211 */ /* 0x002fe200078208ff */
[----:B------:R-:W3:Y:S02]  /*1a30*/  LDG.E.U16 R184, desc[UR4][R184.64] ;  /* 0x00000004b8b87981 */ /* 0x000ee4000c1e1500 */
[----:B------:R-:W-:-:S04]  /*1a40*/  IMAD R33, R182, 0x2, R19 ;  /* 0x00000002b6217824 */ /* 0x000fc800078e0213 */
[C---:B------:R-:W-:Y:S01]  /*1a50*/  IMAD R109, R182.reuse, 0x2, R33 ;  /* 0x00000002b66d7824 */ /* 0x040fe200078e0221 */
[----:B------:R-:W-:Y:S02]  /*1a60*/  LEA.HI.X.SX32 R3, R23, R177, 0x1, P1 ;  /* 0x000000b117037211 */ /* 0x000fe400008f0eff */
[C---:B0-----:R-:W-:Y:S02]  /*1a70*/  LEA R6, P0, R31.reuse, R176, 0x1 ;  /* 0x000000b01f067211 */ /* 0x041fe400078008ff */
[----:B------:R-:W-:Y:S01]  /*1a80*/  LEA R23, R182, R109, 0x1 ;  /* 0x0000006db6177211 */ /* 0x000fe200078e08ff */
[----:B------:R0:W3:Y:S01]  /*1a90*/  LDG.E.U16 R92, desc[UR4][R2.64] ;  /* 0x00000004025c7981 */ /* 0x0000e2000c1e1500 */
[----:B------:R-:W-:-:S03]  /*1aa0*/  LEA.HI.X.SX32 R7, R31, R177, 0x1, P0 ;  /* 0x000000b11f077211 */ /* 0x000fc600000f0eff */
[C---:B------:R-:W-:Y:S01]  /*1ab0*/  IMAD R31, R182.reuse, 0x2, R23 ;  /* 0x00000002b61f7824 */ /* 0x040fe200078e0217 */
[CC--:B------:R-:W-:Y:S01]  /*1ac0*/  LEA R12, P0, R13.reuse, R176.reuse, 0x1 ;  /* 0x000000b00d0c7211 */ /* 0x0c0fe200078008ff */
[----:B------:R-:W3:Y:S02]  /*1ad0*/  LDG.E.U16 R234, desc[UR4][R6.64] ;  /* 0x0000000406ea7981 */ /* 0x000ee4000c1e1500 */
[C---:B------:R-:W-:Y:S01]  /*1ae0*/  IMAD R35, R182.reuse, 0x2, R31 ;  /* 0x00000002b6237824 */ /* 0x040fe200078e021f */
[-C--:B------:R-:W-:Y:S02]  /*1af0*/  LEA.HI.X.SX32 R13, R13, R177.reuse, 0x1, P0 ;  /* 0x000000b10d0d7211 */ /* 0x080fe400000f0eff */
[-C--:B------:R-:W-:Y:S01]  /*1b00*/  LEA R4, P0, R25, R176.reuse, 0x1 ;  /* 0x000000b019047211 */ /* 0x080fe200078008ff */
[----:B------:R-:W-:Y:S01]  /*1b10*/  IMAD R111, R182, 0x2, R35 ;  /* 0x00000002b66f7824 */ /* 0x000fe200078e0223 */
[----:B----4-:R-:W-:Y:S01]  /*1b20*/  LEA R8, P1, R15, R176, 0x1 ;  /* 0x000000b00f087211 */ /* 0x010fe200078208ff */
[----:B------:R1:W4:Y:S01]  /*1b30*/  LDG.E.U16 R183, desc[UR4][R12.64] ;  /* 0x000000040cb77981 */ /* 0x000322000c1e1500 */
[----:B------:R-:W-:-:S02]  /*1b40*/  LEA.HI.X.SX32 R5, R25, R177, 0x1, P0 ;  /* 0x000000b119057211 */ /* 0x000fc400000f0eff */
[----:B------:R-:W-:Y:S02]  /*1b50*/  LEA.HI.X.SX32 R9, R15, R177, 0x1, P1 ;  /* 0x000000b10f097211 */ /* 0x000fe400008f0eff */
[CC--:B------:R-:W-:Y:S01]  /*1b60*/  LEA R58, P0, R21.reuse, R176.reuse, 0x1 ;  /* 0x000000b0153a7211 */ /* 0x0c0fe200078008ff */
[----:B------:R-:W4:Y:S01]  /*1b70*/  LDG.E.U16 R233, desc[UR4][R4.64] ;  /* 0x0000000404e97981 */ /* 0x000f22000c1e1500 */
[C---:B------:R-:W-:Y:S02]  /*1b80*/  LEA R15, R182.reuse, R111, 0x1 ;  /* 0x0000006fb60f7211 */ /* 0x040fe400078e08ff */
[----:B------:R-:W-:Y:S01]  /*1b90*/  LEA.HI.X.SX32 R59, R21, R177, 0x1, P0 ;  /* 0x000000b1153b7211 */ /* 0x000fe200000f0eff */
[----:B------:R1:W4:Y:S02]  /*1ba0*/  LDG.E.U16 R108, desc[UR4][R8.64] ;  /* 0x00000004086c7981 */ /* 0x000324000c1e1500 */
[C---:B------:R-:W-:Y:S01]  /*1bb0*/  IMAD R21, R182.reuse, 0x2, R15 ;  /* 0x00000002b6157824 */ /* 0x040fe200078e020f */
[----:B0-----:R-:W-:Y:S01]  /*1bc0*/  LEA R2, P1, R17, R176, 0x1 ;  /* 0x000000b011027211 */ /* 0x001fe200078208ff */
[----:B------:R-:W4:Y:S02]  /*1bd0*/  LDG.E.U16 R58, desc[UR4][R58.64] ;  /* 0x000000043a3a7981 */ /* 0x000f24000c1e1500 */
[----:B------:R-:W-:-:S04]  /*1be0*/  IMAD R25, R182, 0x2, R21 ;  /* 0x00000002b6197824 */ /* 0x000fc800078e0215 */
[----:B------:R-:W-:-:S05]  /*1bf0*/  IMAD R113, R182, 0x2, R25 ;  /* 0x00000002b6717824 */ /* 0x000fca00078e0219 */
[----:B-1----:R-:W-:Y:S02]  /*1c00*/  LEA R13, R182, R113, 0x1 ;  /* 0x00000071b60d7211 */ /* 0x002fe400078e08ff */
[----:B------:R-:W-:-:S03]  /*1c10*/  LEA R6, P0, R29, R176, 0x1 ;  /* 0x000000b01d067211 */ /* 0x000fc600078008ff */
[----:B------:R-:W-:Y:S01]  /*1c20*/  IMAD R9, R182, 0x2, R13 ;  /* 0x00000002b6097824 */ /* 0x000fe200078e020d */
[----:B------:R-:W-:-:S03]  /*1c30*/  LEA.HI.X.SX32 R3, R17, R177, 0x1, P1 ;  /* 0x000000b111037211 */ /* 0x000fc600008f0eff */
[C---:B------:R-:W-:Y:S01]  /*1c40*/  IMAD R17, R182.reuse, 0x2, R9 ;  /* 0x00000002b6117824 */ /* 0x040fe200078e0209 */
[-C--:B------:R-:W-:Y:S01]  /*1c50*/  LEA.HI.X.SX32 R7, R29, R177.reuse, 0x1, P0 ;  /* 0x000000b11d077211 */ /* 0x080fe200000f0eff */
[----:B------:R0:W4:Y:S01]  /*1c60*/  LDG.E.U16 R106, desc[UR4][R2.64] ;  /* 0x00000004026a7981 */ /* 0x000122000c1e1500 */
[-C--:B------:R-:W-:Y:S01]  /*1c70*/  LEA R4, P0, R19, R176.reuse, 0x1 ;  /* 0x000000b013047211 */ /* 0x080fe200078008ff */
[C---:B------:R-:W-:Y:S01]  /*1c80*/  IMAD R115, R182.reuse, 0x2, R17 ;  /* 0x00000002b6737824 */ /* 0x040fe200078e0211 */
[-C--:B------:R-:W-:Y:S01]  /*1c90*/  LEA R150, P1, R23, R176.reuse, 0x1 ;  /* 0x000000b017967211 */ /* 0x080fe200078208ff */
[----:B------:R-:W4:Y:S01]  /*1ca0*/  LDG.E.U16 R232, desc[UR4][R6.64] ;  /* 0x0000000406e87981 */ /* 0x000f22000c1e1500 */
[----:B------:R-:W-:Y:S02]  /*1cb0*/  LEA.HI.X.SX32 R5, R19, R177, 0x1, P0 ;  /* 0x000000b113057211 */ /* 0x000fe400000f0eff */
[C---:B------:R-:W-:Y:S02]  /*1cc0*/  LEA R19, R182.reuse, R115, 0x1 ;  /* 0x00000073b6137211 */ /* 0x040fe400078e08ff */
[----:B------:R-:W-:Y:S01]  /*1cd0*/  LEA.HI.X.SX32 R151, R23, R177, 0x1, P1 ;  /* 0x000000b117977211 */ /* 0x000fe200008f0eff */
[----:B------:R1:W4:Y:S01]  /*1ce0*/  LDG.E.U16 R57, desc[UR4][R4.64] ;  /* 0x0000000404397981 */ /* 0x000322000c1e1500 */
[----:B0-----:R-:W-:Y:S01]  /*1cf0*/  LEA R2, P0, R33, R176, 0x1 ;  /* 0x000000b021027211 */ /* 0x001fe200078008ff */
[----:B------:R-:W-:-:S02]  /*1d00*/  IMAD R23, R182, 0x2, R19 ;  /* 0x00000002b6177824 */ /* 0x000fc400078e0213 */
[----:B------:R-:W4:Y:S01]  /*1d10*/  LDG.E.U16 R150, desc[UR4][R150.64] ;  /* 0x0000000496967981 */ /* 0x000f22000c1e1500 */
[----:B------:R-:W-:Y:S01]  /*1d20*/  LEA.HI.X.SX32 R3, R33, R177, 0x1, P0 ;  /* 0x000000b121037211 */ /* 0x000fe200000f0eff */
[----:B------:R-:W-:Y:S01]  /*1d30*/  IMAD R29, R182, 0x2, R23 ;  /* 0x00000002b61d7824 */ /* 0x000fe200078e0217 */
[----:B-1----:R-:W-:-:S03]  /*1d40*/  LEA R4, P0, R31, R176, 0x1 ;  /* 0x000000b01f047211 */ /* 0x002fc600078008ff */
[----:B------:R0:W4:Y:S01]  /*1d50*/  LDG.E.U16 R231, desc[UR4][R2.64] ;  /* 0x0000000402e77981 */ /* 0x000122000c1e1500 */
[----:B------:R-:W-:Y:S01]  /*1d60*/  IMAD R117, R182, 0x2, R29 ;  /* 0x00000002b6757824 */ /* 0x000fe200078e021d */
[----:B------:R-:W-:Y:S02]  /*1d70*/  LEA.HI.X.SX32 R5, R31, R177, 0x1, P0 ;  /* 0x000000b11f057211 */ /* 0x000fe400000f0eff */
[----:B------:R-:W-:-:S03]  /*1d80*/  LEA R6, P0, R35, R176, 0x1 ;  /* 0x000000b023067211 */ /* 0x000fc600078008ff */
[----:B------:R1:W4:Y:S01]  /*1d90*/  LDG.E.U16 R56, desc[UR4][R4.64] ;  /* 0x0000000404387981 */ /* 0x000322000c1e1500 */
[-C--:B0-----:R-:W-:Y:S02]  /*1da0*/  LEA R2, P1, R15, R176.reuse, 0x1 ;  /* 0x000000b00f027211 */ /* 0x081fe400078208ff */
[-C--:B------:R-:W-:Y:S02]  /*1db0*/  LEA.HI.X.SX32 R7, R35, R177.reuse, 0x1, P0 ;  /* 0x000000b123077211 */ /* 0x080fe400000f0eff */
[----:B------:R-:W-:Y:S02]  /*1dc0*/  LEA.HI.X.SX32 R3, R15, R177, 0x1, P1 ;  /* 0x000000b10f037211 */ /* 0x000fe400008f0eff */
[----:B------:R-:W-:Y:S01]  /*1dd0*/  LEA R15, R182, R117, 0x1 ;  /* 0x00000075b60f7211 */ /* 0x000fe200078e08ff */
[----:B------:R0:W4:Y:S01]  /*1de0*/  LDG.E.U16 R230, desc[UR4][R6.64] ;  /* 0x0000000406e67981 */ /* 0x000122000c1e1500 */
[----:B-1----:R-:W-:-:S03]  /*1df0*/  LEA R4, P0, R21, R176, 0x1 ;  /* 0x000000b015047211 */ /* 0x002fc600078008ff */
[----:B------:R1:W4:Y:S01]  /*1e00*/  LDG.E.U16 R90, desc[UR4][R2.64] ;  /* 0x00000004025a7981 */ /* 0x000322000c1e1500 */
[----:B------:R-:W-:Y:S01]  /*1e10*/  LEA.HI.X.SX32 R5, R21, R177, 0x1, P0 ;  /* 0x000000b115057211 */ /* 0x000fe200000f0eff */
[----:B------:R-:W-:-:S04]  /*1e20*/  IMAD R21, R182, 0x2, R15 ;  /* 0x00000002b6157824 */ /* 0x000fc800078e020f */
[C---:B------:R-:W-:Y:S01]  /*1e30*/  IMAD R31, R182.reuse, 0x2, R21 ;  /* 0x00000002b61f7824 */ /* 0x040fe200078e0215 */
[-C--:B0-----:R-:W-:Y:S01]  /*1e40*/  LEA R6, P0, R25, R176.reuse, 0x1 ;  /* 0x000000b019067211 */ /* 0x081fe200078008ff */
[----:B------:R0:W4:Y:S01]  /*1e50*/  LDG.E.U16 R55, desc[UR4][R4.64] ;  /* 0x0000000404377981 */ /* 0x000122000c1e1500 */
[-C--:B-1----:R-:W-:Y:S01]  /*1e60*/  LEA R2, P1, R13, R176.reuse, 0x1 ;  /* 0x000000b00d027211 */ /* 0x082fe200078208ff */
[C---:B------:R-:W-:Y:S01]  /*1e70*/  IMAD R119, R182.reuse, 0x2, R31 ;  /* 0x00000002b6777824 */ /* 0x040fe200078e021f */
[-C--:B------:R-:W-:Y:S02]  /*1e80*/  LEA.HI.X.SX32 R7, R25, R177.reuse, 0x1, P0 ;  /* 0x000000b119077211 */ /* 0x080fe400000f0eff */
[----:B------:R-:W-:Y:S02]  /*1e90*/  LEA.HI.X.SX32 R3, R13, R177, 0x1, P1 ;  /* 0x000000b10d037211 */ /* 0x000fe400008f0eff */
[----:B------:R-:W-:Y:S01]  /*1ea0*/  LEA R13, R182, R119, 0x1 ;  /* 0x00000077b60d7211 */ /* 0x000fe200078e08ff */
[----:B------:R-:W4:Y:S01]  /*1eb0*/  LDG.E.U16 R229, desc[UR4][R6.64] ;  /* 0x0000000406e57981 */ /* 0x000f22000c1e1500 */
[----:B0-----:R-:W-:-:S03]  /*1ec0*/  LEA R4, P0, R9, R176, 0x1 ;  /* 0x000000b009047211 */ /* 0x001fc600078008ff */
[----:B------:R0:W5:Y:S01]  /*1ed0*/  LDG.E.U16 R80, desc[UR4][R2.64] ;  /* 0x0000000402507981 */ /* 0x000162000c1e1500 */
[----:B------:R-:W-:Y:S01]  /*1ee0*/  LEA.HI.X.SX32 R5, R9, R177, 0x1, P0 ;  /* 0x000000b109057211 */ /* 0x000fe200000f0eff */
[----:B------:R-:W-:-:S04]  /*1ef0*/  IMAD R9, R182, 0x2, R13 ;  /* 0x00000002b6097824 */ /* 0x000fc800078e020d */
[C---:B------:R-:W-:Y:S01]  /*1f00*/  IMAD R25, R182.reuse, 0x2, R9 ;  /* 0x00000002b6197824 */ /* 0x040fe200078e0209 */
[-C--:B------:R-:W-:Y:S01]  /*1f10*/  LEA R128, P1, R19, R176.reuse, 0x1 ;  /* 0x000000b013807211 */ /* 0x080fe200078208ff */
[----:B------:R1:W4:Y:S01]  /*1f20*/  LDG.E.U16 R54, desc[UR4][R4.64] ;  /* 0x0000000404367981 */ /* 0x000322000c1e1500 */
[----:B0-----:R-:W-:Y:S01]  /*1f30*/  LEA R2, P0, R17, R176, 0x1 ;  /* 0x000000b011027211 */ /* 0x001fe200078008ff */
[----:B------:R-:W-:-:S03]  /*1f40*/  IMAD R121, R182, 0x2, R25 ;  /* 0x00000002b6797824 */ /* 0x000fc600078e0219 */
[----:B------:R-:W-:Y:S02]  /*1f50*/  LEA.HI.X.SX32 R3, R17, R177, 0x1, P0 ;  /* 0x000000b111037211 */ /* 0x000fe400000f0eff */
[C---:B------:R-:W-:Y:S02]  /*1f60*/  LEA R17, R182.reuse, R121, 0x1 ;  /* 0x00000079b6117211 */ /* 0x040fe400078e08ff */
[-C--:B------:R-:W-:Y:S01]  /*1f70*/  LEA.HI.X.SX32 R129, R19, R177.reuse, 0x1, P1 ;  /* 0x000000b113817211 */ /* 0x080fe200008f0eff */
[----:B------:R0:W4:Y:S01]  /*1f80*/  LDG.E.U16 R228, desc[UR4][R2.64] ;  /* 0x0000000402e47981 */ /* 0x000122000c1e1500 */
[-C--:B-1----:R-:W-:Y:S01]  /*1f90*/  LEA R4, P0, R23, R176.reuse, 0x1 ;  /* 0x000000b017047211 */ /* 0x082fe200078008ff */
[C---:B------:R-:W-:Y:S01]  /*1fa0*/  IMAD R19, R182.reuse, 0x2, R17 ;  /* 0x00000002b6137824 */ /* 0x040fe200078e0211 */
[-C--:B------:R-:W-:Y:S01]  /*1fb0*/  LEA R152, P1, R15, R176.reuse, 0x1 ;  /* 0x000000b00f987211 */ /* 0x080fe200078208ff */
[----:B------:R-:W4:Y:S01]  /*1fc0*/  LDG.E.U16 R128, desc[UR4][R128.64] ;  /* 0x0000000480807981 */ /* 0x000f22000c1e1500 */
[----:B------:R-:W-:Y:S01]  /*1fd0*/  LEA.HI.X.SX32 R5, R23, R177, 0x1, P0 ;  /* 0x000000b117057211 */ /* 0x000fe200000f0eff */
[----:B------:R-:W-:Y:S01]  /*1fe0*/  IMAD R23, R182, 0x2, R19 ;  /* 0x00000002b6177824 */ /* 0x000fe200078e0213 */
[----:B0-----:R-:W-:-:S03]  /*1ff0*/  LEA R2, P0, R29, R176, 0x1 ;  /* 0x000000b01d027211 */ /* 0x001fc600078008ff */
[C---:B------:R-:W-:Y:S01]  /*2000*/  IMAD R123, R182.reuse, 0x2, R23 ;  /* 0x00000002b67b7824 */ /* 0x040fe200078e0217 */
[----:B------:R0:W4:Y:S01]  /*2010*/  LDG.E.U16 R53, desc[UR4][R4.64] ;  /* 0x0000000404357981 */ /* 0x000122000c1e1500 */
[-C--:B------:R-:W-:Y:S02]  /*2020*/  LEA.HI.X.SX32 R153, R15, R177.reuse, 0x1, P1 ;  /* 0x000000b10f997211 */ /* 0x080fe400008f0eff */
[----:B------:R-:W-:Y:S02]  /*2030*/  LEA.HI.X.SX32 R3, R29, R177, 0x1, P0 ;  /* 0x000000b11d037211 */ /* 0x000fe400000f0eff */
[----:B------:R-:W-:Y:S01]  /*2040*/  LEA R15, R182, R123, 0x1 ;  /* 0x0000007bb60f7211 */ /* 0x000fe200078e08ff */
[----:B------:R-:W4:Y:S01]  /*2050*/  LDG.E.U16 R152, desc[UR4][R152.64] ;  /* 0x0000000498987981 */ /* 0x000f22000c1e1500 */
[----:B0-----:R-:W-:-:S03]  /*2060*/  LEA R4, P0, R21, R176, 0x1 ;  /* 0x000000b015047211 */ /* 0x001fc600078008ff */
[----:B------:R0:W4:Y:S01]  /*2070*/  LDG.E.U16 R227, desc[UR4][R2.64] ;  /* 0x0000000402e37981 */ /* 0x000122000c1e1500 */
[----:B------:R-:W-:Y:S01]  /*2080*/  LEA.HI.X.SX32 R5, R21, R177, 0x1, P0 ;  /* 0x000000b115057211 */ /* 0x000fe200000f0eff */
[----:B------:R-:W-:-:S04]  /*2090*/  IMAD R21, R182, 0x2, R15 ;  /* 0x00000002b6157824 */ /* 0x000fc800078e020f */
[C---:B------:R-:W-:Y:S01]  /*20a0*/  IMAD R29, R182.reuse, 0x2, R21 ;  /* 0x00000002b61d7824 */ /* 0x040fe200078e0215 */
[-C--:B------:R-:W-:Y:S01]  /*20b0*/  LEA R6, P0, R31, R176.reuse, 0x1 ;  /* 0x000000b01f067211 */ /* 0x080fe200078008ff */
[----:B------:R1:W4:Y:S01]  /*20c0*/  LDG.E.U16 R52, desc[UR4][R4.64] ;  /* 0x0000000404347981 */ /* 0x000322000c1e1500 */
[-C--:B0-----:R-:W-:Y:S01]  /*20d0*/  LEA R2, P1, R13, R176.reuse, 0x1 ;  /* 0x000000b00d027211 */ /* 0x081fe200078208ff */
[C---:B------:R-:W-:Y:S01]  /*20e0*/  IMAD R125, R182.reuse, 0x2, R29 ;  /* 0x00000002b67d7824 */ /* 0x040fe200078e021d */
        /* <DEDUP_REMOVED lines=29> */
[----:B------:R-:W4:Y:S01]  /*22c0*/  LDG.E.U16 R130, desc[UR4][R130.64] ;  /* 0x0000000482827981 */ /* 0x000f22000c1e1500 */
[----:B-1----:R-:W-:-:S03]  /*22d0*/  LEA R4, P0, R21, R176, 0x1 ;  /* 0x000000b015047211 */ /* 0x002fc600078008ff */
        /* <DEDUP_REMOVED lines=37> */
[----:B------:R1:W4:Y:S01]  /*2530*/  LDG.E.U16 R221, desc[UR4][R6.64] ;  /* 0x0000000406dd7981 */ /* 0x000322000c1e1500 */
[----:B0-----:R-:W-:-:S03]  /*2540*/  LEA R4, P0, R21, R176, 0x1 ;  /* 0x000000b015047211 */ /* 0x001fc600078008ff */
[----:B------:R0:W4:Y:S01]  /*2550*/  LDG.E.U16 R134, desc[UR4][R2.64] ;  /* 0x0000000402867981 */ /* 0x000122000c1e1500 */
[----:B------:R-:W-:Y:S01]  /*2560*/  LEA.HI.X.SX32 R5, R21, R177, 0x1, P0 ;  /* 0x000000b115057211 */ /* 0x000fe200000f0eff */
[----:B------:R-:W-:-:S04]  /*2570*/  IMAD R21, R182, 0x2, R15 ;  /* 0x00000002b6157824 */ /* 0x000fc800078e020f */
[C---:B------:R-:W-:Y:S01]  /*2580*/  IMAD R25, R182.reuse, 0x2, R21 ;  /* 0x00000002b6197824 */ /* 0x040fe200078e0215 */
[-C--:B-1----:R-:W-:Y:S01]  /*2590*/  LEA R6, P0, R23, R176.reuse, 0x1 ;  /* 0x000000b017067211 */ /* 0x082fe200078008ff */
        /* <DEDUP_REMOVED lines=46> */
[----:B-1----:R-:W-:-:S02]  /*2880*/  LEA R4, P0, R9, R176, 0x1 ;  /* 0x000000b009047211 */ /* 0x002fc400078008ff */
[----:B------:R-:W-:Y:S01]  /*2890*/  LEA R162, P1, R17, R176, 0x1 ;  /* 0x000000b011a27211 */ /* 0x000fe200078208ff */
[----:B------:R0:W4:Y:S01]  /*28a0*/  LDG.E.U16 R209, desc[UR4][R2.64] ;  /* 0x0000000402d17981 */ /* 0x000122000c1e1500 */
[----:B------:R-:W-:Y:S01]  /*28b0*/  LEA.HI.X.SX32 R5, R9, R177, 0x1, P0 ;  /* 0x000000b109057211 */ /* 0x000fe200000f0eff */
[----:B------:R-:W-:-:S04]  /*28c0*/  IMAD R9, R182, 0x2, R13 ;  /* 0x00000002b6097824 */ /* 0x000fc800078e020d */
[C---:B------:R-:W-:Y:S01]  /*28d0*/  IMAD R25, R182.reuse, 0x2, R9 ;  /* 0x00000002b6197824 */ /* 0x040fe200078e0209 */
[----:B------:R-:W-:Y:S01]  /*28e0*/  LEA.HI.X.SX32 R163, R17, R177, 0x1, P1 ;  /* 0x000000b111a37211 */ /* 0x000fe200008f0eff */
[----:B------:R1:W4:Y:S02]  /*28f0*/  LDG.E.U16 R42, desc[UR4][R4.64] ;  /* 0x00000004042a7981 */ /* 0x000324000c1e1500 */
[C---:B------:R-:W-:Y:S01]  /*2900*/  IMAD R145, R182.reuse, 0x2, R25 ;  /* 0x00000002b6917824 */ /* 0x040fe200078e0219 */
[C---:B0-----:R-:W-:Y:S01]  /*2910*/  LEA R2, P0, R23.reuse, R176, 0x1 ;  /* 0x000000b017027211 */ /* 0x041fe200078008ff */
[----:B------:R-:W4:Y:S03]  /*2920*/  LDG.E.U16 R162, desc[UR4][R162.64] ;  /* 0x00000004a2a27981 */ /* 0x000f26000c1e1500 */
[----:B------:R-:W-:Y:S02]  /*2930*/  LEA R17, R182, R145, 0x1 ;  /* 0x00000091b6117211 */ /* 0x000fe400078e08ff */
[----:B------:R-:W-:-:S03]  /*2940*/  LEA.HI.X.SX32 R3, R23, R177, 0x1, P0 ;  /* 0x000000b117037211 */ /* 0x000fc600000f0eff */
[C---:B------:R-:W-:Y:S01]  /*2950*/  IMAD R23, R182.reuse, 0x2, R17 ;  /* 0x00000002b6177824 */ /* 0x040fe200078e0211 */
[C---:B-1----:R-:W-:Y:S01]  /*2960*/  LEA R4, P0, R19.reuse, R176, 0x1 ;  /* 0x000000b013047211 */ /* 0x042fe200078008ff */
[----:B------:R0:W4:Y:S02]  /*2970*/  LDG.E.U16 R205, desc[UR4][R2.64] ;  /* 0x0000000402cd7981 */ /* 0x000124000c1e1500 */
[----:B------:R-:W-:Y:S01]  /*2980*/  IMAD R33, R182, 0x2, R23 ;  /* 0x00000002b6217824 */ /* 0x000fe200078e0217 */
[----:B------:R-:W-:-:S03]  /*2990*/  LEA.HI.X.SX32 R5, R19, R177, 0x1, P0 ;  /* 0x000000b113057211 */ /* 0x000fc600000f0eff */
[----:B------:R-:W-:Y:S02]  /*29a0*/  IMAD R147, R182, 0x2, R33 ;  /* 0x00000002b6937824 */ /* 0x000fe400078e0221 */
[----:B------:R1:W4:Y:S01]  /*29b0*/  LDG.E.U16 R41, desc[UR4][R4.64] ;  /* 0x0000000404297981 */ /* 0x000322000c1e1500 */
[----:B0-----:R-:W-:-:S04]  /*29c0*/  LEA R2, P0, R29, R176, 0x1 ;  /* 0x000000b01d027211 */ /* 0x001fc800078008ff */
[----:B------:R-:W-:Y:S02]  /*29d0*/  LEA.HI.X.SX32 R3, R29, R177, 0x1, P0 ;  /* 0x000000b11d037211 */ /* 0x000fe400000f0eff */
[C---:B------:R-:W-:Y:S02]  /*29e0*/  LEA R6, P0, R21.reuse, R176, 0x1 ;  /* 0x000000b015067211 */ /* 0x040fe400078008ff */
[----:B------:R-:W-:Y:S01]  /*29f0*/  LEA R29, R182, R147, 0x1 ;  /* 0x00000093b61d7211 */ /* 0x000fe200078e08ff */
[----:B------:R-:W4:Y:S01]  /*2a00*/  LDG.E.U16 R201, desc[UR4][R2.64] ;  /* 0x0000000402c97981 */ /* 0x000f22000c1e1500 */
[----:B------:R-:W-:-:S03]  /*2a10*/  LEA.HI.X.SX32 R7, R21, R177, 0x1, P0 ;  /* 0x000000b115077211 */ /* 0x000fc600000f0eff */
[C---:B------:R-:W-:Y:S01]  /*2a20*/  IMAD R21, R182.reuse, 0x2, R29 ;  /* 0x00000002b6157824 */ /* 0x040fe200078e021d */
[----:B-1----:R-:W-:Y:S01]  /*2a30*/  LEA R4, P0, R31, R176, 0x1 ;  /* 0x000000b01f047211 */ /* 0x002fe200078008ff */
[----:B------:R0:W4:Y:S02]  /*2a40*/  LDG.E.U16 R40, desc[UR4][R6.64] ;  /* 0x0000000406287981 */ /* 0x000124000c1e1500 */
[----:B------:R-:W-:-:S04]  /*2a50*/  IMAD R35, R182, 0x2, R21 ;  /* 0x00000002b6237824 */ /* 0x000fc800078e0215 */
[----:B------:R-:W-:Y:S01]  /*2a60*/  IMAD R149, R182, 0x2, R35 ;  /* 0x00000002b6957824 */ /* 0x000fe200078e0223 */
[----:B------:R-:W-:-:S04]  /*2a70*/  LEA.HI.X.SX32 R5, R31, R177, 0x1, P0 ;  /* 0x000000b11f057211 */ /* 0x000fc800000f0eff */
[----:B------:R-:W-:Y:S01]  /*2a80*/  LEA R31, R182, R149, 0x1 ;  /* 0x00000095b61f7211 */ /* 0x000fe200078e08ff */
[----:B------:R1:W4:Y:S01]  /*2a90*/  LDG.E.U16 R197, desc[UR4][R4.64] ;  /* 0x0000000404c57981 */ /* 0x000322000c1e1500 */
[----:B0-----:R-:W-:-:S03]  /*2aa0*/  LEA R6, P0, R9, R176, 0x1 ;  /* 0x000000b009067211 */ /* 0x001fc600078008ff */
[----:B------:R-:W-:Y:S01]  /*2ab0*/  IMAD R59, R182, 0x2, R31 ;  /* 0x00000002b63b7824 */ /* 0x000fe200078e021f */
[----:B------:R-:W-:-:S03]  /*2ac0*/  LEA.HI.X.SX32 R7, R9, R177, 0x1, P0 ;  /* 0x000000b109077211 */ /* 0x000fc600000f0eff */
[C---:B------:R-:W-:Y:S01]  /*2ad0*/  IMAD R9, R182.reuse, 0x2, R59 ;  /* 0x00000002b6097824 */ /* 0x040fe200078e023b */
[CC--:B------:R-:W-:Y:S01]  /*2ae0*/  LEA R160, P1, R15.reuse, R176.reuse, 0x1 ;  /* 0x000000b00fa07211 */ /* 0x0c0fe200078208ff */
[----:B------:R0:W4:Y:S02]  /*2af0*/  LDG.E.U16 R39, desc[UR4][R6.64] ;  /* 0x0000000406277981 */ /* 0x000124000c1e1500 */
[C---:B------:R-:W-:Y:S01]  /*2b00*/  IMAD R151, R182.reuse, 0x2, R9 ;  /* 0x00000002b6977824 */ /* 0x040fe200078e0209 */
[----:B------:R-:W-:Y:S02]  /*2b10*/  LEA.HI.X.SX32 R161, R15, R177, 0x1, P1 ;  /* 0x000000b10fa17211 */ /* 0x000fe400008f0eff */
[-C--:B------:R-:W-:Y:S02]  /*2b20*/  LEA R2, P1, R13, R176.reuse, 0x1 ;  /* 0x000000b00d027211 */ /* 0x080fe400078208ff */
[----:B-1----:R-:W-:Y:S01]  /*2b30*/  LEA R4, P0, R25, R176, 0x1 ;  /* 0x000000b019047211 */ /* 0x002fe200078008ff */
[----:B------:R-:W4:Y:S01]  /*2b40*/  LDG.E.U16 R160, desc[UR4][R160.64] ;  /* 0x00000004a0a07981 */ /* 0x000f22000c1e1500 */
[----:B------:R-:W-:-:S02]  /*2b50*/  LEA R19, R182, R151, 0x1 ;  /* 0x00000097b6137211 */ /* 0x000fc400078e08ff */
[-C--:B------:R-:W-:Y:S02]  /*2b60*/  LEA.HI.X.SX32 R3, R13, R177.reuse, 0x1, P1 ;  /* 0x000000b10d037211 */ /* 0x080fe400008f0eff */
[-C--:B------:R-:W-:Y:S01]  /*2b70*/  LEA.HI.X.SX32 R5, R25, R177.reuse, 0x1, P0 ;  /* 0x000000b119057211 */ /* 0x080fe200000f0eff */
[C---:B------:R-:W-:Y:S01]  /*2b80*/  IMAD R25, R182.reuse, 0x2, R19 ;  /* 0x00000002b6197824 */ /* 0x040fe200078e0213 */
[C---:B0-----:R-:W-:Y:S01]  /*2b90*/  LEA R6, P0, R23.reuse, R176, 0x1 ;  /* 0x000000b017067211 */ /* 0x041fe200078008ff */
[----:B------:R0:W2:Y:S02]  /*2ba0*/  LDG.E.U16 R26, desc[UR4][R2.64] ;  /* 0x00000004021a7981 */ /* 0x0000a4000c1e1500 */
[C---:B------:R-:W-:Y:S01]  /*2bb0*/  IMAD R15, R182.reuse, 0x2, R25 ;  /* 0x00000002b60f7824 */ /* 0x040fe200078e0219 */
[----:B------:R-:W-:Y:S01]  /*2bc0*/  LEA.HI.X.SX32 R7, R23, R177, 0x1, P0 ;  /* 0x000000b117077211 */ /* 0x000fe200000f0eff */
[----:B------:R1:W4:Y:S02]  /*2bd0*/  LDG.E.U16 R193, desc[UR4][R4.64] ;  /* 0x0000000404c17981 */ /* 0x000324000c1e1500 */
[----:B------:R-:W-:-:S02]  /*2be0*/  IMAD R153, R182, 0x2, R15 ;  /* 0x00000002b6997824 */ /* 0x000fc400078e020f */
[----:B------:R3:W4:Y:S01]  /*2bf0*/  LDG.E.U16 R38, desc[UR4][R6.64] ;  /* 0x0000000406267981 */ /* 0x000722000c1e1500 */
[----:B0-----:R-:W-:-:S04]  /*2c00*/  LEA R2, P1, R17, R176, 0x1 ;  /* 0x000000b011027211 */ /* 0x001fc800078208ff */
[----:B------:R-:W-:Y:S02]  /*2c10*/  LEA.HI.X.SX32 R3, R17, R177, 0x1, P1 ;  /* 0x000000b111037211 */ /* 0x000fe400008f0eff */
[CC--:B-1----:R-:W-:Y:S02]  /*2c20*/  LEA R4, P0, R33.reuse, R176.reuse, 0x1 ;  /* 0x000000b021047211 */ /* 0x0c2fe400078008ff */
[----:B------:R-:W-:Y:S01]  /*2c30*/  LEA R23, R182, R153, 0x1 ;  /* 0x00000099b6177211 */ /* 0x000fe200078e08ff */
[----:B------:R0:W5:Y:S01]  /*2c40*/  LDG.E.U16 R60, desc[UR4][R2.64] ;  /* 0x00000004023c7981 */ /* 0x000162000c1e1500 */
[----:B------:R-:W-:Y:S02]  /*2c50*/  LEA.HI.X.SX32 R5, R33, R177, 0x1, P0 ;  /* 0x000000b121057211 */ /* 0x000fe400000f0eff */
[----:B---3--:R-:W-:-:S03]  /*2c60*/  LEA R6, P0, R21, R176, 0x1 ;  /* 0x000000b015067211 */ /* 0x008fc600078008ff */
[----:B------:R1:W3:Y:S01]  /*2c70*/  LDG.E.U16 R189, desc[UR4][R4.64] ;  /* 0x0000000404bd7981 */ /* 0x0002e2000c1e1500 */
[-C--:B------:R-:W-:Y:S02]  /*2c80*/  LEA.HI.X.SX32 R7, R21, R177.reuse, 0x1, P0 ;  /* 0x000000b115077211 */ /* 0x080fe400000f0eff */
[C---:B0-----:R-:W-:Y:S01]  /*2c90*/  LEA R2, P1, R29.reuse, R176, 0x1 ;  /* 0x000000b01d027211 */ /* 0x041fe200078208ff */
[C---:B------:R-:W-:Y:S02]  /*2ca0*/  IMAD R21, R182.reuse, 0x2, R23 ;  /* 0x00000002b6157824 */ /* 0x040fe400078e0217 */
[----:B------:R-:W3:Y:S01]  /*2cb0*/  LDG.E.U16 R37, desc[UR4][R6.64] ;  /* 0x0000000406257981 */ /* 0x000ee2000c1e1500 */
[----:B------:R-:W-:Y:S01]  /*2cc0*/  LEA.HI.X.SX32 R3, R29, R177, 0x1, P1 ;  /* 0x000000b11d037211 */ /* 0x000fe200008f0eff */
[----:B------:R-:W-:-:S04]  /*2cd0*/  IMAD R13, R182, 0x2, R21 ;  /* 0x00000002b60d7824 */ /* 0x000fc800078e0215 */
[----:B------:R0:W4:Y:S01]  /*2ce0*/  LDG.E.U16 R72, desc[UR4][R2.64] ;  /* 0x0000000402487981 */ /* 0x000122000c1e1500 */
[----:B------:R-:W-:-:S05]  /*2cf0*/  IMAD R155, R182, 0x2, R13 ;  /* 0x00000002b69b7824 */ /* 0x000fca00078e020d */
[----:B------:R-:W-:-:S05]  /*2d00*/  LEA R17, R182, R155, 0x1 ;  /* 0x0000009bb6117211 */ /* 0x000fca00078e08ff */
[----:B------:R-:W-:Y:S01]  /*2d10*/  IMAD R0, R182, 0x2, R17 ;  /* 0x00000002b6007824 */ /* 0x000fe200078e0211 */
[----:B-1----:R-:W-:-:S03]  /*2d20*/  LEA R4, P0, R35, R176, 0x1 ;  /* 0x000000b023047211 */ /* 0x002fc600078008ff */
[----:B------:R-:W-:Y:S01]  /*2d30*/  IMAD R12, R182, 0x2, R0 ;  /* 0x00000002b60c7824 */ /* 0x000fe200078e0200 */
[----:B0-----:R-:W-:-:S03]  /*2d40*/  LEA R2, P1, R31, R176, 0x1 ;  /* 0x000000b01f027211 */ /* 0x001fc600078208ff */
[C---:B------:R-:W-:Y:S01]  /*2d50*/  IMAD R157, R182.reuse, 0x2, R12 ;  /* 0x00000002b69d7824 */ /* 0x040fe200078e020c */
[----:B------:R-:W-:Y:S02]  /*2d60*/  LEA.HI.X.SX32 R5, R35, R177, 0x1, P0 ;  /* 0x000000b123057211 */ /* 0x000fe400000f0eff */
[----:B------:R-:W-:Y:S02]  /*2d70*/  LEA R6, P0, R59, R176, 0x1 ;  /* 0x000000b03b067211 */ /* 0x000fe400078008ff */
[C---:B------:R-:W-:Y:S01]  /*2d80*/  LEA R16, R182.reuse, R157, 0x1 ;  /* 0x0000009db6107211 */ /* 0x040fe200078e08ff */
[----:B------:R0:W3:Y:S01]  /*2d90*/  LDG.E.U16 R185, desc[UR4][R4.64] ;  /* 0x0000000404b97981 */ /* 0x0000e2000c1e1500 */
[-C--:B------:R-:W-:Y:S02]  /*2da0*/  LEA.HI.X.SX32 R3, R31, R177.reuse, 0x1, P1 ;  /* 0x000000b11f037211 */ /* 0x080fe400008f0eff */
[----:B------:R-:W-:Y:S01]  /*2db0*/  LEA.HI.X.SX32 R7, R59, R177, 0x1, P0 ;  /* 0x000000b13b077211 */ /* 0x000fe200000f0eff */
[----:B------:R-:W-:-:S02]  /*2dc0*/  IMAD R8, R182, 0x2, R16 ;  /* 0x00000002b6087824 */ /* 0x000fc400078e0210 */
[----:B------:R1:W3:Y:S01]  /*2dd0*/  LDG.E.U16 R181, desc[UR4][R2.64] ;  /* 0x0000000402b57981 */ /* 0x0002e2000c1e1500 */
[----:B0-----:R-:W-:-:S03]  /*2de0*/  LEA R4, P0, R9, R176, 0x1 ;  /* 0x000000b009047211 */ /* 0x001fc600078008ff */
[----:B------:R0:W3:Y:S01]  /*2df0*/  LDG.E.U16 R36, desc[UR4][R6.64] ;  /* 0x0000000406247981 */ /* 0x0000e2000c1e1500 */
[-C--:B------:R-:W-:Y:S02]  /*2e00*/  LEA.HI.X.SX32 R5, R9, R177.reuse, 0x1, P0 ;  /* 0x000000b109057211 */ /* 0x080fe400000f0eff */
[-C--:B-1----:R-:W-:Y:S01]  /*2e10*/  LEA R2, P1, R19, R176.reuse, 0x1 ;  /* 0x000000b013027211 */ /* 0x082fe200078208ff */
[C---:B------:R-:W-:Y:S01]  /*2e20*/  IMAD R9, R182.reuse, 0x2, R8 ;  /* 0x00000002b6097824 */ /* 0x040fe200078e0208 */
[----:B0-----:R-:W-:Y:S02]  /*2e30*/  LEA R6, P0, R25, R176, 0x1 ;  /* 0x000000b019067211 */ /* 0x001fe400078008ff */
[-C--:B------:R-:W-:Y:S01]  /*2e40*/  LEA.HI.X.SX32 R3, R19, R177.reuse, 0x1, P1 ;  /* 0x000000b113037211 */ /* 0x080fe200008f0eff */
[----:B------:R-:W-:Y:S01]  /*2e50*/  IMAD R159, R182, 0x2, R9 ;  /* 0x00000002b69f7824 */ /* 0x000fe200078e0209 */
[----:B------:R0:W3:Y:S01]  /*2e60*/  LDG.E.U16 R19, desc[UR4][R4.64] ;  /* 0x0000000404137981 */ /* 0x0000e2000c1e1500 */
[----:B------:R-:W-:-:S03]  /*2e70*/  LEA.HI.X.SX32 R7, R25, R177, 0x1, P0 ;  /* 0x000000b119077211 */ /* 0x000fc600000f0eff */
[----:B------:R1:W3:Y:S04]  /*2e80*/  LDG.E.U16 R180, desc[UR4][R2.64] ;  /* 0x0000000402b47981 */ /* 0x0002e8000c1e1500 */
[----:B------:R1:W3:Y:S01]  /*2e90*/  LDG.E.U16 R35, desc[UR4][R6.64] ;  /* 0x0000000406237981 */ /* 0x0002e2000c1e1500 */
[----:B0-----:R-:W-:-:S04]  /*2ea0*/  LEA R4, P0, R15, R176, 0x1 ;  /* 0x000000b00f047211 */ /* 0x001fc800078008ff */
[----:B------:R-:W-:Y:S02]  /*2eb0*/  LEA.HI.X.SX32 R5, R15, R177, 0x1, P0 ;  /* 0x000000b10f057211 */ /* 0x000fe400000f0eff */
[C---:B------:R-:W-:Y:S02]  /*2ec0*/  LEA R15, R182.reuse, R159, 0x1 ;  /* 0x0000009fb60f7211 */ /* 0x040fe400078e08ff */
[CC--:B-1----:R-:W-:Y:S01]  /*2ed0*/  LEA R2, P1, R23.reuse, R176.reuse, 0x1 ;  /* 0x000000b017027211 */ /* 0x0c2fe200078208ff */
[----:B------:R0:W3:Y:S02]  /*2ee0*/  LDG.E.U16 R18, desc[UR4][R4.64] ;  /* 0x0000000404127981 */ /* 0x0000e4000c1e1500 */
[C---:B------:R-:W-:Y:S01]  /*2ef0*/  IMAD R20, R182.reuse, 0x2, R15 ;  /* 0x00000002b6147824 */ /* 0x040fe200078e020f */
[----:B------:R-:W-:Y:S02]  /*2f00*/  LEA.HI.X.SX32 R3, R23, R177, 0x1, P1 ;  /* 0x000000b117037211 */ /* 0x000fe400008f0eff */
[----:B------:R-:W-:Y:S01]  /*2f10*/  LEA R6, P0, R21, R176, 0x1 ;  /* 0x000000b015067211 */ /* 0x000fe200078008ff */
[----:B------:R-:W-:-:S02]  /*2f20*/  IMAD R14, R182, 0x2, R20 ;  /* 0x00000002b60e7824 */ /* 0x000fc400078e0214 */
[----:B------:R1:W3:Y:S01]  /*2f30*/  LDG.E.U16 R179, desc[UR4][R2.64] ;  /* 0x0000000402b37981 */ /* 0x0002e2000c1e1500 */
[----:B------:R-:W-:Y:S01]  /*2f40*/  LEA.HI.X.SX32 R7, R21, R177, 0x1, P0 ;  /* 0x000000b115077211 */ /* 0x000fe200000f0eff */
[----:B------:R-:W-:Y:S01]  /*2f50*/  IMAD R161, R182, 0x2, R14 ;  /* 0x00000002b6a17824 */ /* 0x000fe200078e020e */
[----:B0-----:R-:W-:-:S03]  /*2f60*/  LEA R4, P0, R13, R176, 0x1 ;  /* 0x000000b00d047211 */ /* 0x001fc600078008ff */
[----:B------:R0:W3:Y:S01]  /*2f70*/  LDG.E.U16 R34, desc[UR4][R6.64] ;  /* 0x0000000406227981 */ /* 0x0000e2000c1e1500 */
[-C--:B-1----:R-:W-:Y:S02]  /*2f80*/  LEA R2, P1, R17, R176.reuse, 0x1 ;  /* 0x000000b011027211 */ /* 0x082fe400078208ff */
[-C--:B------:R-:W-:Y:S02]  /*2f90*/  LEA.HI.X.SX32 R5, R13, R177.reuse, 0x1, P0 ;  /* 0x000000b10d057211 */ /* 0x080fe400000f0eff */
[----:B------:R-:W-:Y:S02]  /*2fa0*/  LEA.HI.X.SX32 R3, R17, R177, 0x1, P1 ;  /* 0x000000b111037211 */ /* 0x000fe400008f0eff */
[----:B0-----:R-:W-:Y:S01]  /*2fb0*/  LEA R6, P0, R0, R176, 0x1 ;  /* 0x000000b000067211 */ /* 0x001fe200078008ff */
[----:B------:R-:W3:Y:S01]  /*2fc0*/  LDG.E.U16 R17, desc[UR4][R4.64] ;  /* 0x0000000404117981 */ /* 0x000ee2000c1e1500 */
[----:B------:R-:W-:Y:S02]  /*2fd0*/  LEA R22, R182, R161, 0x1 ;  /* 0x000000a1b6167211 */ /* 0x000fe400078e08ff */
[----:B------:R-:W-:Y:S01]  /*2fe0*/  LEA.HI.X.SX32 R7, R0, R177, 0x1, P0 ;  /* 0x000000b100077211 */ /* 0x000fe200000f0eff */
[----:B------:R0:W3:Y:S02]  /*2ff0*/  LDG.E.U16 R178, desc[UR4][R2.64] ;  /* 0x0000000402b27981 */ /* 0x0000e4000c1e1500 */
[----:B------:R-:W-:-:S02]  /*3000*/  IMAD R0, R182, 0x2, R22 ;  /* 0x00000002b6007824 */ /* 0x000fc400078e0216 */
[----:B------:R1:W3:Y:S01]  /*3010*/  LDG.E.U16 R33, desc[UR4][R6.64] ;  /* 0x0000000406217981 */ /* 0x0002e2000c1e1500 */
[----:B0-----:R-:W-:Y:S01]  /*3020*/  LEA R2, P1, R16, R176, 0x1 ;  /* 0x000000b010027211 */ /* 0x001fe200078208ff */
[----:B------:R-:W-:-:S03]  /*3030*/  IMAD R13, R182, 0x2, R0 ;  /* 0x00000002b60d7824 */ /* 0x000fc600078e0200 */
[----:B------:R-:W-:Y:S01]  /*3040*/  LEA.HI.X.SX32 R3, R16, R177, 0x1, P1 ;  /* 0x000000b110037211 */ /* 0x000fe200008f0eff */
[----:B------:R-:W-:Y:S01]  /*3050*/  IMAD R163, R182, 0x2, R13 ;  /* 0x00000002b6a37824 */ /* 0x000fe200078e020d */
[----:B------:R-:W-:-:S03]  /*3060*/  LEA R4, P0, R12, R176, 0x1 ;  /* 0x000000b00c047211 */ /* 0x000fc600078008ff */
[----:B------:R0:W3:Y:S01]  /*3070*/  LDG.E.U16 R71, desc[UR4][R2.64] ;  /* 0x0000000402477981 */ /* 0x0000e2000c1e1500 */
[----:B------:R-:W-:Y:S02]  /*3080*/  LEA.HI.X.SX32 R5, R12, R177, 0x1, P0 ;  /* 0x000000b10c057211 */ /* 0x000fe400000f0eff */
[-C--:B-1----:R-:W-:Y:S02]  /*3090*/  LEA R6, P0, R8, R176.reuse, 0x1 ;  /* 0x000000b008067211 */ /* 0x082fe400078008ff */
[----:B------:R-:W-:Y:S01]  /*30a0*/  LEA R23, R182, R163, 0x1 ;  /* 0x000000a3b6177211 */ /* 0x000fe200078e08ff */
[----:B------:R1:W3:Y:S01]  /*30b0*/  LDG.E.U16 R16, desc[UR4][R4.64] ;  /* 0x0000000404107981 */ /* 0x0002e2000c1e1500 */
[----:B0-----:R-:W-:-:S04]  /*30c0*/  LEA R2, P1, R15, R176, 0x1 ;  /* 0x000000b00f027211 */ /* 0x001fc800078208ff */
[-C--:B------:R-:W-:Y:S02]  /*30d0*/  LEA.HI.X.SX32 R3, R15, R177.reuse, 0x1, P1 ;  /* 0x000000b10f037211 */ /* 0x080fe400008f0eff */
[-C--:B------:R-:W-:Y:S01]  /*30e0*/  LEA.HI.X.SX32 R7, R8, R177.reuse, 0x1, P0 ;  /* 0x000000b108077211 */ /* 0x080fe200000f0eff */
[C---:B------:R-:W-:Y:S02]  /*30f0*/  IMAD R8, R182.reuse, 0x2, R23 ;  /* 0x00000002b6087824 */ /* 0x040fe400078e0217 */
[----:B------:R-:W3:Y:S02]  /*3100*/  LDG.E.U16 R70, desc[UR4][R2.64] ;  /* 0x0000000402467981 */ /* 0x000ee4000c1e1500 */
[C---:B------:R-:W-:Y:S01]  /*3110*/  IMAD R12, R182.reuse, 0x2, R8 ;  /* 0x00000002b60c7824 */ /* 0x040fe200078e0208 */
[C---:B-1----:R-:W-:Y:S01]  /*3120*/  LEA R4, P0, R9.reuse, R176, 0x1 ;  /* 0x000000b009047211 */ /* 0x042fe200078008ff */
[----:B------:R0:W3:Y:S02]  /*3130*/  LDG.E.U16 R32, desc[UR4][R6.64] ;  /* 0x0000000406207981 */ /* 0x0000e4000c1e1500 */
[----:B------:R-:W-:Y:S01]  /*3140*/  IMAD R165, R182, 0x2, R12 ;  /* 0x00000002b6a57824 */ /* 0x000fe200078e020c */
[----:B------:R-:W-:-:S04]  /*3150*/  LEA.HI.X.SX32 R5, R9, R177, 0x1, P0 ;  /* 0x000000b109057211 */ /* 0x000fc800000f0eff */
[----:B------:R-:W-:Y:S01]  /*3160*/  LEA R9, R182, R165, 0x1 ;  /* 0x000000a5b6097211 */ /* 0x000fe200078e08ff */
[----:B------:R1:W3:Y:S01]  /*3170*/  LDG.E.U16 R15, desc[UR4][R4.64] ;  /* 0x00000004040f7981 */ /* 0x0002e2000c1e1500 */
[----:B0-----:R-:W-:-:S03]  /*3180*/  LEA R6, P0, R20, R176, 0x1 ;  /* 0x000000b014067211 */ /* 0x001fc600078008ff */
[----:B------:R-:W-:Y:S01]  /*3190*/  IMAD R21, R182, 0x2, R9 ;  /* 0x00000002b6157824 */ /* 0x000fe200078e0209 */
[----:B------:R-:W-:-:S03]  /*31a0*/  LEA.HI.X.SX32 R7, R20, R177, 0x1, P0 ;  /* 0x000000b114077211 */ /* 0x000fc600000f0eff */
[----:B------:R-:W-:Y:S01]  /*31b0*/  IMAD R20, R182, 0x2, R21 ;  /* 0x00000002b6147824 */ /* 0x000fe200078e0215 */
[-C--:B------:R-:W-:Y:S02]  /*31c0*/  LEA R2, P1, R22, R176.reuse, 0x1 ;  /* 0x000000b016027211 */ /* 0x080fe400078208ff */
[----:B-1----:R-:W-:Y:S01]  /*31d0*/  LEA R4, P0, R14, R176, 0x1 ;  /* 0x000000b00e047211 */ /* 0x002fe200078008ff */
[C---:B------:R-:W-:Y:S01]  /*31e0*/  IMAD R167, R182.reuse, 0x2, R20 ;  /* 0x00000002b6a77824 */ /* 0x040fe200078e0214 */
[----:B------:R0:W3:Y:S04]  /*31f0*/  LDG.E.U16 R31, desc[UR4][R6.64] ;  /* 0x00000004061f7981 */ /* 0x0000e8000c1e1500 */
[----:B------:R-:W-:Y:S02]  /*3200*/  LEA R28, R182, R167, 0x1 ;  /* 0x000000a7b61c7211 */ /* 0x000fe400078e08ff */
[----:B------:R-:W-:-:S02]  /*3210*/  LEA.HI.X.SX32 R5, R14, R177, 0x1, P0 ;  /* 0x000000b10e057211 */ /* 0x000fc400000f0eff */
[-C--:B------:R-:W-:Y:S01]  /*3220*/  LEA.HI.X.SX32 R3, R22, R177.reuse, 0x1, P1 ;  /* 0x000000b116037211 */ /* 0x080fe200008f0eff */
[----:B------:R-:W-:Y:S01]  /*3230*/  IMAD R22, R182, 0x2, R28 ;  /* 0x00000002b6167824 */ /* 0x000fe200078e021c */
[CC--:B0-----:R-:W-:Y:S01]  /*3240*/  LEA R6, P0, R0.reuse, R176.reuse, 0x1 ;  /* 0x000000b000067211 */ /* 0x0c1fe200078008ff */
[----:B------:R0:W3:Y:S03]  /*3250*/  LDG.E.U16 R14, desc[UR4][R4.64] ;  /* 0x00000004040e7981 */ /* 0x0000e6000c1e1500 */
[----:B------:R-:W-:Y:S01]  /*3260*/  LEA.HI.X.SX32 R7, R0, R177, 0x1, P0 ;  /* 0x000000b100077211 */ /* 0x000fe200000f0eff */
[C---:B------:R-:W-:Y:S01]  /*3270*/  IMAD R0, R182.reuse, 0x2, R22 ;  /* 0x00000002b6007824 */ /* 0x040fe200078e0216 */
[----:B------:R1:W3:Y:S03]  /*3280*/  LDG.E.U16 R69, desc[UR4][R2.64] ;  /* 0x0000000402457981 */ /* 0x0002e6000c1e1500 */
[----:B------:R-:W-:Y:S01]  /*3290*/  IMAD R169, R182, 0x2, R0 ;  /* 0x00000002b6a97824 */ /* 0x000fe200078e0200 */
[----:B------:R1:W3:Y:S01]  /*32a0*/  LDG.E.U16 R30, desc[UR4][R6.64] ;  /* 0x00000004061e7981 */ /* 0x0002e2000c1e1500 */
[----:B0-----:R-:W-:-:S03]  /*32b0*/  LEA R4, P0, R13, R176, 0x1 ;  /* 0x000000b00d047211 */ /* 0x001fc600078008ff */
[----:B------:R-:W-:Y:S02]  /*32c0*/  LEA R29, R182, R169, 0x1 ;  /* 0x000000a9b61d7211 */ /* 0x000fe400078e08ff */
[----:B-1----:R-:W-:-:S04]  /*32d0*/  LEA R2, P1, R23, R176, 0x1 ;  /* 0x000000b017027211 */ /* 0x002fc800078208ff */
[-C--:B------:R-:W-:Y:S01]  /*32e0*/  LEA.HI.X.SX32 R3, R23, R177.reuse, 0x1, P1 ;  /* 0x000000b117037211 */ /* 0x080fe200008f0eff */
[----:B------:R-:W-:Y:S01]  /*32f0*/  IMAD R23, R182, 0x2, R29 ;  /* 0x00000002b6177824 */ /* 0x000fe200078e021d */
[----:B------:R-:W-:-:S03]  /*3300*/  LEA.HI.X.SX32 R5, R13, R177, 0x1, P0 ;  /* 0x000000b10d057211 */ /* 0x000fc600000f0eff */
[----:B------:R-:W-:Y:S01]  /*3310*/  IMAD R24, R182, 0x2, R23 ;  /* 0x00000002b6187824 */ /* 0x000fe200078e0217 */
[CC--:B------:R-:W-:Y:S01]  /*3320*/  LEA R6, P0, R8.reuse, R176.reuse, 0x1 ;  /* 0x000000b008067211 */ /* 0x0c0fe200078008ff */
[----:B------:R0:W3:Y:S03]  /*3330*/  LDG.E.U16 R13, desc[UR4][R4.64] ;  /* 0x00000004040d7981 */ /* 0x0000e6000c1e1500 */
[----:B------:R-:W-:Y:S01]  /*3340*/  LEA.HI.X.SX32 R7, R8, R177, 0x1, P0 ;  /* 0x000000b108077211 */ /* 0x000fe200000f0eff */
[----:B------:R1:W3:Y:S01]  /*3350*/  LDG.E.U16 R68, desc[UR4][R2.64] ;  /* 0x0000000402447981 */ /* 0x0002e2000c1e1500 */
[----:B------:R-:W-:-:S03]  /*3360*/  LEA R8, P1, R28, R176, 0x1 ;  /* 0x000000b01c087211 */ /* 0x000fc600078208ff */
[----:B------:R1:W3:Y:S01]  /*3370*/  LDG.E.U16 R25, desc[UR4][R6.64] ;  /* 0x0000000406197981 */ /* 0x0002e2000c1e1500 */
[----:B0-----:R-:W-:Y:S01]  /*3380*/  IMAD R5, R182, 0x2, R24 ;  /* 0x00000002b6057824 */ /* 0x001fe200078e0218 */
[----:B-1----:R-:W-:-:S04]  /*3390*/  LEA R2, P0, R9, R176, 0x1 ;  /* 0x000000b009027211 */ /* 0x002fc800078008ff */
[----:B------:R-:W-:Y:S02]  /*33a0*/  LEA R4, R182, R5, 0x1 ;  /* 0x00000005b6047211 */ /* 0x000fe400078e08ff */
[-C--:B------:R-:W-:Y:S02]  /*33b0*/  LEA.HI.X.SX32 R3, R9, R177.reuse, 0x1, P0 ;  /* 0x000000b109037211 */ /* 0x080fe400000f0eff */
[-C--:B------:R-:W-:Y:S01]  /*33c0*/  LEA.HI.X.SX32 R9, R28, R177.reuse, 0x1, P1 ;  /* 0x000000b11c097211 */ /* 0x080fe200008f0eff */
[----:B------:R-:W-:Y:S01]  /*33d0*/  IMAD R168, R182, 0x2, R4 ;  /* 0x00000002b6a87824 */ /* 0x000fe200078e0204 */
[C---:B------:R-:W-:Y:S01]  /*33e0*/  LEA R6, P0, R29.reuse, R176, 0x1 ;  /* 0x000000b01d067211 */ /* 0x040fe200078008ff */
[----:B------:R0:W3:Y:S04]  /*33f0*/  LDG.E.U16 R67, desc[UR4][R2.64] ;  /* 0x0000000402437981 */ /* 0x0000e8000c1e1500 */
[----:B------:R1:W3:Y:S01]  /*3400*/  LDG.E.U16 R66, desc[UR4][R8.64] ;  /* 0x0000000408427981 */ /* 0x0002e2000c1e1500 */
[----:B------:R-:W-:-:S02]  /*3410*/  LEA.HI.X.SX32 R7, R29, R177, 0x1, P0 ;  /* 0x000000b11d077211 */ /* 0x000fc400000f0eff */
[----:B0-----:R-:W-:-:S03]  /*3420*/  LEA R2, P0, R4, R176, 0x1 ;  /* 0x000000b004027211 */ /* 0x001fc600078008ff */
[----:B------:R-:W3:Y:S01]  /*3430*/  LDG.E.U16 R65, desc[UR4][R6.64] ;  /* 0x0000000406417981 */ /* 0x000ee2000c1e1500 */
[----:B-1----:R-:W-:Y:S01]  /*3440*/  IMAD R8, R182, 0x2, R168 ;  /* 0x00000002b6087824 */ /* 0x002fe200078e02a8 */
[----:B------:R-:W-:-:S03]  /*3450*/  LEA.HI.X.SX32 R3, R4, R177, 0x1, P0 ;  /* 0x000000b104037211 */ /* 0x000fc600000f0eff */
[C---:B------:R-:W-:Y:S02]  /*3460*/  IMAD R62, R182.reuse, 0x2, R8 ;  /* 0x00000002b63e7824 */ /* 0x040fe400078e0208 */
[----:B------:R0:W3:Y:S03]  /*3470*/  LDG.E.U16 R64, desc[UR4][R2.64] ;  /* 0x0000000402407981 */ /* 0x0000e6000c1e1500 */
[----:B------:R-:W-:-:S04]  /*3480*/  LEA R170, R182, R62, 0x1 ;  /* 0x0000003eb6aa7211 */ /* 0x000fc800078e08ff */
[----:B0-----:R-:W-:-:S04]  /*3490*/  LEA R2, P0, R170, R176, 0x1 ;  /* 0x000000b0aa027211 */ /* 0x001fc800078008ff */
[----:B------:R-:W-:Y:S01]  /*34a0*/  LEA.HI.X.SX32 R3, R170, R177, 0x1, P0 ;  /* 0x000000b1aa037211 */ /* 0x000fe200000f0eff */
[----:B------:R-:W-:-:S04]  /*34b0*/  IMAD R170, R182, 0x2, R170 ;  /* 0x00000002b6aa7824 */ /* 0x000fc800078e02aa */
[C---:B------:R-:W-:Y:S01]  /*34c0*/  IMAD R166, R182.reuse, 0x2, R170 ;  /* 0x00000002b6a67824 */ /* 0x040fe200078e02aa */
[----:B------:R0:W3:Y:S03]  /*34d0*/  LDG.E.U16 R4, desc[UR4][R2.64] ;  /* 0x0000000402047981 */ /* 0x0000e6000c1e1500 */
[----:B------:R-:W-:-:S05]  /*34e0*/  IMAD R63, R182, 0x2, R166 ;  /* 0x00000002b63f7824 */ /* 0x000fca00078e02a6 */
[----:B------:R-:W-:-:S04]  /*34f0*/  LEA R171, R182, R63, 0x1 ;  /* 0x0000003fb6ab7211 */ /* 0x000fc800078e08ff */
[----:B0-----:R-:W-:-:S04]  /*3500*/  LEA R2, P0, R171, R176, 0x1 ;  /* 0x000000b0ab027211 */ /* 0x001fc800078008ff */
[----:B------:R-:W-:-:S05]  /*3510*/  LEA.HI.X.SX32 R3, R171, R177, 0x1, P0 ;  /* 0x000000b1ab037211 */ /* 0x000fca00000f0eff */
[----:B------:R0:W3:Y:S01]  /*3520*/  LDG.E.U16 R59, desc[UR4][R2.64] ;  /* 0x00000004023b7981 */ /* 0x0000e2000c1e1500 */
[-C--:B------:R-:W-:Y:S02]  /*3530*/  LEA R6, P0, R12, R176.reuse, 0x1 ;  /* 0x000000b00c067211 */ /* 0x080fe400078008ff */
[----:B0-----:R-:W-:-:S04]  /*3540*/  LEA R2, P1, R21, R176, 0x1 ;  /* 0x000000b015027211 */ /* 0x001fc800078208ff */
[-C--:B------:R-:W-:Y:S02]  /*3550*/  LEA.HI.X.SX32 R3, R21, R177.reuse, 0x1, P1 ;  /* 0x000000b115037211 */ /* 0x080fe400008f0eff */
[----:B------:R-:W-:-:S03]  /*3560*/  LEA.HI.X.SX32 R7, R12, R177, 0x1, P0 ;  /* 0x000000b10c077211 */ /* 0x000fc600000f0eff */
[----:B------:R0:W3:Y:S04]  /*3570*/  LDG.E.U16 R29, desc[UR4][R2.64] ;  /* 0x00000004021d7981 */ /* 0x0000e8000c1e1500 */
[----:B------:R1:W3:Y:S01]  /*3580*/  LDG.E.U16 R9, desc[UR4][R6.64] ;  /* 0x0000000406097981 */ /* 0x0002e2000c1e1500 */
[----:B0-----:R-:W-:-:S04]  /*3590*/  LEA R2, P1, R22, R176, 0x1 ;  /* 0x000000b016027211 */ /* 0x001fc800078208ff */
[----:B------:R-:W-:Y:S02]  /*35a0*/  LEA.HI.X.SX32 R3, R22, R177, 0x1, P1 ;  /* 0x000000b116037211 */ /* 0x000fe400008f0eff */
[----:B-1----:R-:W-:-:S03]  /*35b0*/  LEA R6, P0, R20, R176, 0x1 ;  /* 0x000000b014067211 */ /* 0x002fc600078008ff */
[----:B------:R0:W3:Y:S01]  /*35c0*/  LDG.E.U16 R28, desc[UR4][R2.64] ;  /* 0x00000004021c7981 */ /* 0x0000e2000c1e1500 */
[----:B------:R-:W-:Y:S02]  /*35d0*/  LEA.HI.X.SX32 R7, R20, R177, 0x1, P0 ;  /* 0x000000b114077211 */ /* 0x000fe400000f0eff */
[----:B------:R-:W-:-:S03]  /*35e0*/  LEA R22, P1, R168, R176, 0x1 ;  /* 0x000000b0a8167211 */ /* 0x000fc600078208ff */
[----:B------:R1:W3:Y:S01]  /*35f0*/  LDG.E.U16 R12, desc[UR4][R6.64] ;  /* 0x00000004060c7981 */ /* 0x0002e2000c1e1500 */
[----:B0-----:R-:W-:-:S04]  /*3600*/  LEA R2, P0, R23, R176, 0x1 ;  /* 0x000000b017027211 */ /* 0x001fc800078008ff */
[-C--:B------:R-:W-:Y:S02]  /*3610*/  LEA.HI.X.SX32 R3, R23, R177.reuse, 0x1, P0 ;  /* 0x000000b117037211 */ /* 0x080fe400000f0eff */
[-C--:B-1----:R-:W-:Y:S02]  /*3620*/  LEA R6, P0, R170, R176.reuse, 0x1 ;  /* 0x000000b0aa067211 */ /* 0x082fe400078008ff */
[-C--:B------:R-:W-:Y:S01]  /*3630*/  LEA.HI.X.SX32 R23, R168, R177.reuse, 0x1, P1 ;  /* 0x000000b1a8177211 */ /* 0x080fe200008f0eff */
[----:B------:R-:W-:Y:S01]  /*3640*/  IMAD R168, R182, 0x2, R171 ;  /* 0x00000002b6a87824 */ /* 0x000fe200078e02ab */
[----:B------:R-:W-:Y:S01]  /*3650*/  LEA.HI.X.SX32 R7, R170, R177, 0x1, P0 ;  /* 0x000000b1aa077211 */ /* 0x000fe200000f0eff */
[----:B------:R-:W0:Y:S04]  /*3660*/  S2R R172, SR_CgaCtaId ;  /* 0x0000000000ac7919 */ /* 0x000e280000008800 */
[----:B------:R1:W3:Y:S04]  /*3670*/  LDG.E.U16 R21, desc[UR4][R6.64] ;  /* 0x0000000406157981 */ /* 0x0002e8000c1e1500 */
[----:B------:R-:W3:Y:S04]  /*3680*/  LDG.E.U16 R22, desc[UR4][R22.64] ;  /* 0x0000000416167981 */ /* 0x000ee8000c1e1500 */
[----:B------:R-:W3:Y:S01]  /*3690*/  LDG.E.U16 R3, desc[UR4][R2.64] ;  /* 0x0000000402037981 */ /* 0x000ee2000c1e1500 */
[----:B-1----:R-:W-:-:S04]  /*36a0*/  LEA R6, P0, R168, R176, 0x1 ;  /* 0x000000b0a8067211 */ /* 0x002fc800078008ff */
[----:B------:R-:W-:-:S05]  /*36b0*/  LEA.HI.X.SX32 R7, R168, R177, 0x1, P0 ;  /* 0x000000b1a8077211 */ /* 0x000fca00000f0eff */
[----:B------:R1:W3:Y:S01]  /*36c0*/  LDG.E.U16 R20, desc[UR4][R6.64] ;  /* 0x0000000406147981 */ /* 0x0002e2000c1e1500 */
[-C--:B------:R-:W-:Y:S02]  /*36d0*/  LEA R170, P0, R0, R176.reuse, 0x1 ;  /* 0x000000b000aa7211 */ /* 0x080fe400078008ff */
[----:B-1----:R-:W-:-:S04]  /*36e0*/  LEA R6, P1, R24, R176, 0x1 ;  /* 0x000000b018067211 */ /* 0x002fc800078208ff */
[-C--:B------:R-:W-:Y:S02]  /*36f0*/  LEA.HI.X.SX32 R7, R24, R177.reuse, 0x1, P1 ;  /* 0x000000b118077211 */ /* 0x080fe400008f0eff */
[----:B------:R-:W-:-:S03]  /*3700*/  LEA.HI.X.SX32 R171, R0, R177, 0x1, P0 ;  /* 0x000000b100ab7211 */ /* 0x000fc600000f0eff */
[----:B------:R1:W3:Y:S01]  /*3710*/  LDG.E.U16 R0, desc[UR4][R6.64] ;  /* 0x0000000406007981 */ /* 0x0002e2000c1e1500 */
[----:B------:R-:W-:-:S03]  /*3720*/  SHF.R.S32.HI R24, RZ, 0x6, R174 ;  /* 0x00000006ff187819 */ /* 0x000fc600000114ae */
[----:B------:R2:W3:Y:S01]  /*3730*/  LDG.E.U16 R23, desc[UR4][R170.64] ;  /* 0x00000004aa177981 */ /* 0x0004e2000c1e1500 */
[----:B-1----:R-:W-:-:S04]  /*3740*/  LEA R6, P1, R166, R176, 0x1 ;  /* 0x000000b0a6067211 */ /* 0x002fc800078208ff */
[----:B------:R-:W-:-:S06]  /*3750*/  LEA.HI.X.SX32 R7, R166, R177, 0x1, P1 ;  /* 0x000000b1a6077211 */ /* 0x000fcc00008f0eff */
[----:B------:R1:W3:Y:S01]  /*3760*/  LDG.E.U16 R7, desc[UR4][R6.64] ;  /* 0x0000000406077981 */ /* 0x0002e2000c1e1500 */
[----:B--2---:R-:W-:Y:S02]  /*3770*/  LEA R170, P0, R8, R176, 0x1 ;  /* 0x000000b008aa7211 */ /* 0x004fe400078008ff */
[----:B-1----:R-:W-:-:S04]  /*3780*/  MOV R6, 0x400 ;  /* 0x0000040000067802 */ /* 0x002fc80000000f00 */
[----:B0-----:R-:W-:Y:S02]  /*3790*/  LEA R173, R172, R6, 0x18 ;  /* 0x00000006acad7211 */ /* 0x001fe400078ec0ff */
[----:B------:R-:W-:Y:S02]  /*37a0*/  LOP3.LUT R6, R174, 0x3f, RZ, 0xc0, !PT ;  /* 0x0000003fae067812 */ /* 0x000fe400078ec0ff */
[----:B------:R-:W-:Y:S02]  /*37b0*/  SGXT R24, R24, 0x1 ;  /* 0x000000011818781a */ /* 0x000fe40000000200 */
[----:B------:R-:W-:Y:S01]  /*37c0*/  SHF.L.U32 R6, R6, 0x1, RZ ;  /* 0x0000000106067819 */ /* 0x000fe200000006ff */
[----:B------:R-:W-:Y:S01]  /*37d0*/  IMAD R168, R182, 0x2, R168 ;  /* 0x00000002b6a87824 */ /* 0x000fe200078e02a8 */
[----:B------:R-:W-:Y:S02]  /*37e0*/  LEA.HI.X.SX32 R171, R8, R177, 0x1, P0 ;  /* 0x000000b108ab7211 */ /* 0x000fe400000f0eff */
[----:B------:R-:W-:-:S03]  /*37f0*/  LOP3.LUT R24, R6, 0x90, R24, 0x78, !PT ;  /* 0x0000009006187812 */ /* 0x000fc600078e7818 */
[----:B------:R0:W2:Y:S02]  /*3800*/  LDG.E.U16 R2, desc[UR4][R170.64] ;  /* 0x00000004aa027981 */ /* 0x0000a4000c1e1500 */
[----:B------:R-:W-:Y:S01]  /*3810*/  IMAD.IADD R6, R24, 0x1, R173 ;  /* 0x0000000118067824 */ /* 0x000fe200078e02ad */
[----:B0-----:R-:W-:-:S04]  /*3820*/  LEA R170, P0, R168, R176, 0x1 ;  /* 0x000000b0a8aa7211 */ /* 0x001fc800078008ff */
[----:B------:R0:W-:Y:S01]  /*3830*/  STS.U16 [R6+0x2c00], R10 ;  /* 0x002c000a06007388 */ /* 0x0001e20000000400 */
[----:B------:R-:W-:-:S03]  /*3840*/  LEA.HI.X.SX32 R171, R168, R177, 0x1, P0 ;  /* 0x000000b1a8ab7211 */ /* 0x000fc600000f0eff */
[----:B-----5:R1:W-:Y:S04]  /*3850*/  STS.U16 [R6+0xc000], R60 ;  /* 0x00c0003c06007388 */ /* 0x0203e80000000400 */
[----:B------:R5:W-:Y:S01]  /*3860*/  STS.U16 [R6+0xbc00], R26 ;  /* 0x00bc001a06007388 */ /* 0x000be20000000400 */
[----:B0-----:R-:W-:-:S03]  /*3870*/  LEA R10, P0, R11, R176, 0x1 ;  /* 0x000000b00b0a7211 */ /* 0x001fc600078008ff */
[----:B----4-:R0:W-:Y:S01]  /*3880*/  STS.U16 [R6+0xc400], R72 ;  /* 0x00c4004806007388 */ /* 0x0101e20000000400 */
[----:B------:R-:W-:Y:S02]  /*3890*/  LEA.HI.X.SX32 R11, R11, R177, 0x1, P0 ;  /* 0x000000b10b0b7211 */ /* 0x000fe400000f0eff */
[-C--:B-1----:R-:W-:Y:S01]  /*38a0*/  LEA R60, P1, R61, R176.reuse, 0x1 ;  /* 0x000000b03d3c7211 */ /* 0x082fe200078208ff */
[----:B------:R1:W-:Y:S01]  /*38b0*/  STS.U16 [R6+0x2800], R78 ;  /* 0x0028004e06007388 */ /* 0x0003e20000000400 */
[----:B-----5:R-:W-:-:S03]  /*38c0*/  LEA R26, P0, R27, R176, 0x1 ;  /* 0x000000b01b1a7211 */ /* 0x020fc600078008ff */
[----:B------:R4:W-:Y:S01]  /*38d0*/  STS.U16 [R6], R76 ;  /* 0x0000004c06007388 */ /* 0x0009e20000000400 */
[-C--:B0-----:R-:W-:Y:S02]  /*38e0*/  LEA R72, P2, R73, R176.reuse, 0x1 ;  /* 0x000000b049487211 */ /* 0x081fe400078408ff */
[-C--:B------:R-:W-:Y:S01]  /*38f0*/  LEA.HI.X.SX32 R61, R61, R177.reuse, 0x1, P1 ;  /* 0x000000b13d3d7211 */ /* 0x080fe200008f0eff */
[----:B------:R0:W-:Y:S01]  /*3900*/  STS.U16 [R6+0x8000], R80 ;  /* 0x0080005006007388 */ /* 0x0001e20000000400 */
[-C--:B------:R-:W-:Y:S02]  /*3910*/  LEA.HI.X.SX32 R27, R27, R177.reuse, 0x1, P0 ;  /* 0x000000b11b1b7211 */ /* 0x080fe400000f0eff */
[----:B------:R-:W-:Y:S01]  /*3920*/  LEA.HI.X.SX32 R73, R73, R177, 0x1, P2 ;  /* 0x000000b149497211 */ /* 0x000fe200010f0eff */
[----:B------:R5:W-:Y:S01]  /*3930*/  STS.U16 [R6+0x3000], R86 ;  /* 0x0030005606007388 */ /* 0x000be20000000400 */
[-C--:B-1----:R-:W-:Y:S02]  /*3940*/  LEA R78, P1, R79, R176.reuse, 0x1 ;  /* 0x000000b04f4e7211 */ /* 0x082fe400078208ff */
[-C--:B----4-:R-:W-:Y:S01]  /*3950*/  LEA R76, P0, R77, R176.reuse, 0x1 ;  /* 0x000000b04d4c7211 */ /* 0x090fe200078008ff */
[----:B------:R1:W-:Y:S01]  /*3960*/  STS.U16 [R6+0x2000], R88 ;  /* 0x0020005806007388 */ /* 0x0003e20000000400 */
[----:B0-----:R-:W-:-:S02]  /*3970*/  LEA R80, P2, R81, R176, 0x1 ;  /* 0x000000b051507211 */ /* 0x001fc400078408ff */
[-C--:B------:R-:W-:Y:S01]  /*3980*/  LEA.HI.X.SX32 R79, R79, R177.reuse, 0x1, P1 ;  /* 0x000000b14f4f7211 */ /* 0x080fe200008f0eff */
[----:B------:R0:W-:Y:S01]  /*3990*/  STS.U16 [R6+0x4c00], R84 ;  /* 0x004c005406007388 */ /* 0x0001e20000000400 */
[-C--:B------:R-:W-:Y:S02]  /*39a0*/  LEA.HI.X.SX32 R77, R77, R177.reuse, 0x1, P0 ;  /* 0x000000b14d4d7211 */ /* 0x080fe400000f0eff */
[----:B------:R-:W-:Y:S01]  /*39b0*/  LEA.HI.X.SX32 R81, R81, R177, 0x1, P2 ;  /* 0x000000b151517211 */ /* 0x000fe200010f0eff */
[----:B------:R4:W-:Y:S01]  /*39c0*/  STS.U16 [R6+0x5c00], R94 ;  /* 0x005c005e06007388 */ /* 0x0009e20000000400 */
[-C--:B-----5:R-:W-:Y:S02]  /*39d0*/  LEA R86, P1, R87, R176.reuse, 0x1 ;  /* 0x000000b057567211 */ /* 0x0a0fe400078208ff */
[-C--:B-1----:R-:W-:Y:S01]  /*39e0*/  LEA R88, P2, R89, R176.reuse, 0x1 ;  /* 0x000000b059587211 */ /* 0x082fe200078408ff */
[----:B------:R1:W-:Y:S01]  /*39f0*/  STS.U16 [R6+0x6c00], R92 ;  /* 0x006c005c06007388 */ /* 0x0003e20000000400 */
[----:B0-----:R-:W-:-:S02]  /*3a00*/  LEA R84, P0, R85, R176, 0x1 ;  /* 0x000000b055547211 */ /* 0x001fc400078008ff */
[-C--:B------:R-:W-:Y:S01]  /*3a10*/  LEA.HI.X.SX32 R87, R87, R177.reuse, 0x1, P1 ;  /* 0x000000b157577211 */ /* 0x080fe200008f0eff */
[----:B------:R0:W-:Y:S01]  /*3a20*/  STS.U16 [R6+0xac00], R96 ;  /* 0x00ac006006007388 */ /* 0x0001e20000000400 */
[-C--:B------:R-:W-:Y:S02]  /*3a30*/  LEA.HI.X.SX32 R85, R85, R177.reuse, 0x1, P0 ;  /* 0x000000b155557211 */ /* 0x080fe400000f0eff */
[----:B------:R-:W-:Y:S01]  /*3a40*/  LEA.HI.X.SX32 R89, R89, R177, 0x1, P2 ;  /* 0x000000b159597211 */ /* 0x000fe200010f0eff */
[----:B------:R5:W-:Y:S01]  /*3a50*/  STS.U16 [R6+0x400], R102 ;  /* 0x0004006606007388 */ /* 0x000be20000000400 */
[-C--:B----4-:R-:W-:Y:S02]  /*3a60*/  LEA R94, P1, R95, R176.reuse, 0x1 ;  /* 0x000000b05f5e7211 */ /* 0x090fe400078208ff */
        /* <DEDUP_REMOVED lines=23> */
[-C--:B-----5:R-:W-:Y:S02]  /*3be0*/  LEA R74, P3, R75, R176.reuse, 0x1 ;  /* 0x000000b04b4a7211 */ /* 0x0a0fe400078608ff */
[-C--:B------:R-:W-:Y:S01]  /*3bf0*/  LEA.HI.X.SX32 R109, R109, R177.reuse, 0x1, P0 ;  /* 0x000000b16d6d7211 */ /* 0x080fe200000f0eff */
[----:B------:R4:W-:Y:S01]  /*3c00*/  STS.U16 [R6+0x1c00], R120 ;  /* 0x001c007806007388 */ /* 0x0009e20000000400 */
[-C--:B------:R-:W-:Y:S02]  /*3c10*/  LEA.HI.X.SX32 R113, R113, R177.reuse, 0x1, P2 ;  /* 0x000000b171717211 */ /* 0x080fe400010f0eff */
[----:B-1----:R-:W-:Y:S01]  /*3c20*/  LEA R118, P1, R119, R176, 0x1 ;  /* 0x000000b077767211 */ /* 0x002fe200078208ff */
[----:B------:R1:W-:Y:S01]  /*3c30*/  STS.U16 [R6+0x2400], R82 ;  /* 0x0024005206007388 */ /* 0x0003e20000000400 */
[----:B------:R-:W-:-:S02]  /*3c40*/  LEA.HI.X.SX32 R75, R75, R177, 0x1, P3 ;  /* 0x000000b14b4b7211 */ /* 0x000fc400018f0eff */
[-C--:B0-----:R-:W-:Y:S01]  /*3c50*/  LEA R116, P0, R117, R176.reuse, 0x1 ;  /* 0x000000b075747211 */ /* 0x081fe200078008ff */
[----:B------:R0:W-:Y:S01]  /*3c60*/  STS.U16 [R6+0x9000], R126 ;  /* 0x0090007e06007388 */ /* 0x0001e20000000400 */
[-C--:B----4-:R-:W-:Y:S02]  /*3c70*/  LEA R120, P2, R121, R176.reuse, 0x1 ;  /* 0x000000b079787211 */ /* 0x090fe400078408ff */
[-C--:B------:R-:W-:Y:S01]  /*3c80*/  LEA.HI.X.SX32 R119, R119, R177.reuse, 0x1, P1 ;  /* 0x000000b177777211 */ /* 0x080fe200008f0eff */
[----:B------:R4:W-:Y:S01]  /*3c90*/  STS.U16 [R6+0x4400], R124 ;  /* 0x0044007c06007388 */ /* 0x0009e20000000400 */
[----:B-1----:R-:W-:Y:S02]  /*3ca0*/  LEA R82, P3, R83, R176, 0x1 ;  /* 0x000000b053527211 */ /* 0x002fe400078608ff */
[-C--:B------:R-:W-:Y:S01]  /*3cb0*/  LEA.HI.X.SX32 R117, R117, R177.reuse, 0x1, P0 ;  /* 0x000000b175757211 */ /* 0x080fe200000f0eff */
[----:B------:R1:W-:Y:S01]  /*3cc0*/  STS.U16 [R6+0x8400], R128 ;  /* 0x0084008006007388 */ /* 0x0003e20000000400 */
[----:B------:R-:W-:-:S02]  /*3cd0*/  LEA.HI.X.SX32 R121, R121, R177, 0x1, P2 ;  /* 0x000000b179797211 */ /* 0x000fc400010f0eff */
[-C--:B0-----:R-:W-:Y:S01]  /*3ce0*/  LEA R126, P1, R127, R176.reuse, 0x1 ;  /* 0x000000b07f7e7211 */ /* 0x081fe200078208ff */
[----:B------:R0:W-:Y:S01]  /*3cf0*/  STS.U16 [R6+0x7c00], R90 ;  /* 0x007c005a06007388 */ /* 0x0001e20000000400 */
[-C--:B------:R-:W-:Y:S02]  /*3d00*/  LEA.HI.X.SX32 R83, R83, R177.reuse, 0x1, P3 ;  /* 0x000000b153537211 */ /* 0x080fe400018f0eff */
[-C--:B----4-:R-:W-:Y:S01]  /*3d10*/  LEA R124, P0, R125, R176.reuse, 0x1 ;  /* 0x000000b07d7c7211 */ /* 0x090fe200078008ff */
[----:B------:R4:W-:Y:S01]  /*3d20*/  STS.U16 [R6+0xa000], R134 ;  /* 0x00a0008606007388 */ /* 0x0009e20000000400 */
[-C--:B-1----:R-:W-:Y:S02]  /*3d30*/  LEA R128, P2, R129, R176.reuse, 0x1 ;  /* 0x000000b081807211 */ /* 0x082fe400078408ff */
[----:B------:R-:W-:Y:S01]  /*3d40*/  LEA.HI.X.SX32 R127, R127, R177, 0x1, P1 ;  /* 0x000000b17f7f7211 */ /* 0x000fe200008f0eff */
[----:B------:R1:W-:Y:S01]  /*3d50*/  STS.U16 [R6+0x3400], R136 ;  /* 0x0034008806007388 */ /* 0x0003e20000000400 */
[----:B0-----:R-:W-:-:S02]  /*3d60*/  LEA R90, P3, R91, R176, 0x1 ;  /* 0x000000b05b5a7211 */ /* 0x001fc400078608ff */
[-C--:B------:R-:W-:Y:S01]  /*3d70*/  LEA.HI.X.SX32 R125, R125, R177.reuse, 0x1, P0 ;  /* 0x000000b17d7d7211 */ /* 0x080fe200000f0eff */
[----:B------:R0:W-:Y:S01]  /*3d80*/  STS.U16 [R6+0xa400], R132 ;  /* 0x00a4008406007388 */ /* 0x0001e20000000400 */
[-C--:B------:R-:W-:Y:S02]  /*3d90*/  LEA.HI.X.SX32 R129, R129, R177.reuse, 0x1, P2 ;  /* 0x000000b181817211 */ /* 0x080fe400010f0eff */
[-C--:B----4-:R-:W-:Y:S01]  /*3da0*/  LEA R134, P1, R135, R176.reuse, 0x1 ;  /* 0x000000b087867211 */ /* 0x090fe200078208ff */
[----:B------:R4:W-:Y:S01]  /*3db0*/  STS.U16 [R6+0x9c00], R98 ;  /* 0x009c006206007388 */ /* 0x0009e20000000400 */
[----:B------:R-:W-:Y:S02]  /*3dc0*/  LEA.HI.X.SX32 R91, R91, R177, 0x1, P3 ;  /* 0x000000b15b5b7211 */ /* 0x000fe400018f0eff */
[-C--:B-1----:R-:W-:Y:S01]  /*3dd0*/  LEA R136, P2, R137, R176.reuse, 0x1 ;  /* 0x000000b089887211 */ /* 0x082fe200078408ff */
[----:B------:R1:W-:Y:S01]  /*3de0*/  STS.U16 [R6+0x5400], R142 ;  /* 0x0054008e06007388 */ /* 0x0003e20000000400 */
[----:B0-----:R-:W-:-:S02]  /*3df0*/  LEA R132, P0, R133, R176, 0x1 ;  /* 0x000000b085847211 */ /* 0x001fc400078008ff */
[-C--:B------:R-:W-:Y:S01]  /*3e00*/  LEA.HI.X.SX32 R135, R135, R177.reuse, 0x1, P1 ;  /* 0x000000b187877211 */ /* 0x080fe200008f0eff */
[----:B------:R0:W-:Y:S01]  /*3e10*/  STS.U16 [R6+0x3c00], R140 ;  /* 0x003c008c06007388 */ /* 0x0001e20000000400 */
[-C--:B----4-:R-:W-:Y:S02]  /*3e20*/  LEA R98, P3, R99, R176.reuse, 0x1 ;  /* 0x000000b063627211 */ /* 0x090fe400078608ff */
        /* <DEDUP_REMOVED lines=43> */
[----:B------:R-:W-:Y:S01]  /*40e0*/  IMAD R182, R182, 0x2, R168 ;  /* 0x00000002b6b67824 */ /* 0x000fe200078e02a8 */
[----:B------:R0:W-:Y:S01]  /*40f0*/  STS.U16 [R6+0xb000], R164 ;  /* 0x00b000a406007388 */ /* 0x0001e20000000400 */
[-C--:B----4-:R-:W-:Y:S02]  /*4100*/  LEA R162, P2, R163, R176.reuse, 0x1 ;  /* 0x000000b0a3a27211 */ /* 0x090fe400078408ff */
[-C--:B------:R-:W-:Y:S01]  /*4110*/  LEA.HI.X.SX32 R161, R161, R177.reuse, 0x1, P1 ;  /* 0x000000b1a1a17211 */ /* 0x080fe200008f0eff */
[----:B------:R4:W-:Y:S01]  /*4120*/  STS.U16 [R6+0x3800], R138 ;  /* 0x0038008a06007388 */ /* 0x0009e20000000400 */
[----:B-1----:R-:W-:Y:S02]  /*4130*/  LEA R130, P3, R131, R176, 0x1 ;  /* 0x000000b083827211 */ /* 0x002fe400078608ff */
[-C--:B------:R-:W-:Y:S01]  /*4140*/  LEA.HI.X.SX32 R159, R159, R177.reuse, 0x1, P0 ;  /* 0x000000b19f9f7211 */ /* 0x080fe200000f0eff */
[----:B------:R1:W5:Y:S01]  /*4150*/  LDG.E.U16 R8, desc[UR4][R170.64] ;  /* 0x00000004aa087981 */ /* 0x000362000c1e1500 */
[----:B------:R-:W-:-:S02]  /*4160*/  LEA.HI.X.SX32 R163, R163, R177, 0x1, P2 ;  /* 0x000000b1a3a37211 */ /* 0x000fc400010f0eff */
[-C--:B------:R-:W-:Y:S02]  /*4170*/  LEA R166, P1, R167, R176.reuse, 0x1 ;  /* 0x000000b0a7a67211 */ /* 0x080fe400078208ff */
[-C--:B------:R-:W-:Y:S02]  /*4180*/  LEA.HI.X.SX32 R131, R131, R177.reuse, 0x1, P3 ;  /* 0x000000b183837211 */ /* 0x080fe400018f0eff */
[-C--:B0-----:R-:W-:Y:S02]  /*4190*/  LEA R164, P0, R165, R176.reuse, 0x1 ;  /* 0x000000b0a5a47211 */ /* 0x081fe400078008ff */
[-C--:B------:R-:W-:Y:S02]  /*41a0*/  LEA R168, P2, R169, R176.reuse, 0x1 ;  /* 0x000000b0a9a87211 */ /* 0x080fe400078408ff */
[----:B----4-:R-:W-:Y:S02]  /*41b0*/  LEA R138, P3, R139, R176, 0x1 ;  /* 0x000000b08b8a7211 */ /* 0x010fe400078608ff */
[----:B------:R-:W-:-:S02]  /*41c0*/  LEA.HI.X.SX32 R167, R167, R177, 0x1, P1 ;  /* 0x000000b1a7a77211 */ /* 0x000fc400008f0eff */
[-C--:B------:R-:W-:Y:S02]  /*41d0*/  LEA.HI.X.SX32 R165, R165, R177.reuse, 0x1, P0 ;  /* 0x000000b1a5a57211 */ /* 0x080fe400000f0eff */
[-C--:B------:R-:W-:Y:S02]  /*41e0*/  LEA.HI.X.SX32 R169, R169, R177.reuse, 0x1, P2 ;  /* 0x000000b1a9a97211 */ /* 0x080fe400010f0eff */
[-C--:B------:R-:W-:Y:S02]  /*41f0*/  LEA R172, P1, R62, R176.reuse, 0x1 ;  /* 0x000000b03eac7211 */ /* 0x080fe400078208ff */
[----:B------:R-:W-:Y:S02]  /*4200*/  LEA.HI.X.SX32 R139, R139, R177, 0x1, P3 ;  /* 0x000000b18b8b7211 */ /* 0x000fe400018f0eff */
[-C--:B-1----:R-:W-:Y:S02]  /*4210*/  LEA R170, P0, R5, R176.reuse, 0x1 ;  /* 0x000000b005aa7211 */ /* 0x082fe400078008ff */
[-C--:B------:R-:W-:Y:S01]  /*4220*/  LEA R174, P2, R63, R176.reuse, 0x1 ;  /* 0x000000b03fae7211 */ /* 0x080fe200078408ff */
[----:B------:R0:W-:Y:S01]  /*4230*/  STL [R1+0x320], R173 ;  /* 0x000320ad01007387 */ /* 0x0001e20000100800 */
[----:B------:R-:W-:-:S02]  /*4240*/  LEA R176, P3, R182, R176, 0x1 ;  /* 0x000000b0b6b07211 */ /* 0x000fc400078608ff */
[-C--:B------:R-:W-:Y:S02]  /*4250*/  LEA.HI.X.SX32 R171, R5, R177.reuse, 0x1, P0 ;  /* 0x000000b105ab7211 */ /* 0x080fe400000f0eff */
[-C--:B------:R-:W-:Y:S01]  /*4260*/  LEA.HI.X.SX32 R175, R63, R177.reuse, 0x1, P2 ;  /* 0x000000b13faf7211 */ /* 0x080fe200010f0eff */
[----:B---3--:R1:W-:Y:S01]  /*4270*/  STS.U16 [R6+0xc800], R181 ;  /* 0x00c800b506007388 */ /* 0x0083e20000000400 */
[----:B0-----:R-:W-:-:S03]  /*4280*/  LEA.HI.X.SX32 R173, R62, R177, 0x1, P1 ;  /* 0x000000b13ead7211 */ /* 0x001fc600008f0eff */
[----:B------:R-:W3:Y:S01]  /*4290*/  LDL.LU R62, [R1] ;  /* 0x00000000013e7983 */ /* 0x000ee20000300800 */
[----:B------:R-:W-:-:S03]  /*42a0*/  LEA.HI.X.SX32 R177, R182, R177, 0x1, P3 ;  /* 0x000000b1b6b17211 */ /* 0x000fc600018f0eff */
[----:B------:R-:W4:Y:S04]  /*42b0*/  LDL.LU R63, [R1+0x4] ;  /* 0x00000400013f7983 */ /* 0x000f280000300800 */
[----:B------:R-:W2:Y:S04]  /*42c0*/  LDL.LU R182, [R1+0x8] ;  /* 0x0000080001b67983 */ /* 0x000ea80000300800 */
[----:B-1----:R-:W5:Y:S04]  /*42d0*/  LDL.LU R181, [R1+0xc] ;  /* 0x00000c0001b57983 */ /* 0x002f680000300800 */
[----:B------:R0:W-:Y:S04]  /*42e0*/  STS.U16 [R6+0xcc00], R180 ;  /* 0x00cc00b406007388 */ /* 0x0001e80000000400 */
[----:B------:R1:W-:Y:S04]  /*42f0*/  STS.U16 [R6+0xd000], R179 ;  /* 0x00d000b306007388 */ /* 0x0003e80000000400 */
[----:B0-----:R-:W3:Y:S04]  /*4300*/  LDL.LU R180, [R1+0x10] ;  /* 0x0000100001b47983 */ /* 0x001ee80000300800 */
[----:B-1----:R-:W4:Y:S04]  /*4310*/  LDL R179, [R1+0x320] ;  /* 0x0003200001b37983 */ /* 0x002f280000100800 */
[----:B------:R0:W-:Y:S04]  /*4320*/  STS.U16 [R6+0xd400], R178 ;  /* 0x00d400b206007388 */ /* 0x0001e80000000400 */
[----:B------:R1:W-:Y:S04]  /*4330*/  STS.U16 [R6+0xd800], R71 ;  /* 0x00d8004706007388 */ /* 0x0003e80000000400 */
[----:B------:R1:W-:Y:S04]  /*4340*/  STS.U16 [R6+0xdc00], R70 ;  /* 0x00dc004606007388 */ /* 0x0003e80000000400 */
[----:B0-----:R-:W2:Y:S04]  /*4350*/  LDL.LU R178, [R1+0x14] ;  /* 0x0000140001b27983 */ /* 0x001ea80000300800 */
[----:B-1----:R-:W5:Y:S04]  /*4360*/  LDL.LU R71, [R1+0x18] ;  /* 0x0000180001477983 */ /* 0x002f680000300800 */
[----:B------:R-:W3:Y:S01]  /*4370*/  LDL.LU R70, [R1+0x1c] ;  /* 0x00001c0001467983 */ /* 0x000ee20000300800 */
[----:B------:R-:W-:-:S03]  /*4380*/  LOP3.LUT R5, R24, 0x20, RZ, 0x3c, !PT ;  /* 0x0000002018057812 */ /* 0x000fc600078e3cff */
[----:B------:R0:W-:Y:S02]  /*4390*/  STS.U16 [R6+0xf800], R4 ;  /* 0x00f8000406007388 */ /* 0x0001e40000000400 */
[----:B0-----:R-:W-:Y:S02]  /*43a0*/  LOP3.LUT R4, R24, 0x40, RZ, 0x3c, !PT ;  /* 0x0000004018047812 */ /* 0x001fe400078e3cff */
[----:B------:R-:W-:Y:S04]  /*43b0*/  STS.U16 [R6+0xe000], R69 ;  /* 0x00e0004506007388 */ /* 0x000fe80000000400 */
[----:B------:R-:W-:Y:S04]  /*43c0*/  STS.U16 [R6+0xe400], R68 ;  /* 0x00e4004406007388 */ /* 0x000fe80000000400 */
[----:B------:R-:W-:Y:S04]  /*43d0*/  STS.U16 [R6+0xe800], R67 ;  /* 0x00e8004306007388 */ /* 0x000fe80000000400 */
[----:B------:R-:W-:Y:S04]  /*43e0*/  STS.U16 [R6+0xec00], R66 ;  /* 0x00ec004206007388 */ /* 0x000fe80000000400 */
[----:B------:R-:W-:Y:S04]  /*43f0*/  STS.U16 [R6+0xf000], R65 ;  /* 0x00f0004106007388 */ /* 0x000fe80000000400 */
[----:B------:R-:W-:Y:S04]  /*4400*/  STS.U16 [R6+0xf400], R64 ;  /* 0x00f4004006007388 */ /* 0x000fe80000000400 */
[----:B------:R-:W-:Y:S01]  /*4410*/  STS.U16 [R6+0xfc00], R59 ;  /* 0x00fc003b06007388 */ /* 0x000fe20000000400 */
[----:B----4-:R-:W-:-:S02]  /*4420*/  IMAD.IADD R5, R179, 0x1, R5 ;  /* 0x00000001b3057824 */ /* 0x010fc400078e0205 */
[----:B------:R-:W-:-:S03]  /*4430*/  IMAD.IADD R4, R179, 0x1, R4 ;  /* 0x00000001b3047824 */ /* 0x000fc600078e0204 */
[----:B------:R-:W-:Y:S04]  /*4440*/  STS.U16 [R5+0x100], R219 ;  /* 0x000100db05007388 */ /* 0x000fe80000000400 */
        /* <DEDUP_REMOVED lines=63> */
[----:B---3--:R0:W-:Y:S04]  /*4840*/  STS.U16 [R4+0x200], R70 ;  /* 0x0002004604007388 */ /* 0x0081e80000000400 */
[----:B-----5:R1:W-:Y:S04]  /*4850*/  STS.U16 [R4+0x600], R71 ;  /* 0x0006004704007388 */ /* 0x0203e80000000400 */
[----:B--2---:R2:W-:Y:S04]  /*4860*/  STS.U16 [R4+0xa00], R178 ;  /* 0x000a00b204007388 */ /* 0x0045e80000000400 */
[----:B0-----:R-:W3:Y:S04]  /*4870*/  LDL.LU R70, [R1+0x3c] ;  /* 0x00003c0001467983 */ /* 0x001ee80000300800 */
[----:B-1----:R-:W4:Y:S04]  /*4880*/  LDL.LU R71, [R1+0x38] ;  /* 0x0000380001477983 */ /* 0x002f280000300800 */
[----:B------:R0:W-:Y:S04]  /*4890*/  STS.U16 [R4+0xe00], R180 ;  /* 0x000e00b404007388 */ /* 0x0001e80000000400 */
[----:B--2---:R-:W2:Y:S04]  /*48a0*/  LDL.LU R178, [R1+0x34] ;  /* 0x0000340001b27983 */ /* 0x004ea80000300800 */
[----:B------:R1:W-:Y:S04]  /*48b0*/  STS.U16 [R4+0x1200], R181 ;  /* 0x001200b504007388 */ /* 0x0003e80000000400 */
[----:B0-----:R-:W5:Y:S04]  /*48c0*/  LDL.LU R180, [R1+0x30] ;  /* 0x0000300001b47983 */ /* 0x001f680000300800 */
[----:B------:R0:W-:Y:S04]  /*48d0*/  STS.U16 [R4+0x1600], R182 ;  /* 0x001600b604007388 */ /* 0x0001e80000000400 */
[----:B-1----:R-:W5:Y:S04]  /*48e0*/  LDL.LU R181, [R1+0x2c] ;  /* 0x00002c0001b57983 */ /* 0x002f680000300800 */
[----:B------:R1:W-:Y:S04]  /*48f0*/  STS.U16 [R4+0x1a00], R63 ;  /* 0x001a003f04007388 */ /* 0x0003e80000000400 */
[----:B0-----:R-:W5:Y:S04]  /*4900*/  LDL.LU R182, [R1+0x28] ;  /* 0x0000280001b67983 */ /* 0x001f680000300800 */
[----:B------:R0:W-:Y:S04]  /*4910*/  STS.U16 [R4+0x1e00], R62 ;  /* 0x001e003e04007388 */ /* 0x0001e80000000400 */
[----:B-1----:R-:W5:Y:S04]  /*4920*/  LDL.LU R63, [R1+0x24] ;  /* 0x00002400013f7983 */ /* 0x002f680000300800 */
[----:B0-----:R-:W5:Y:S01]  /*4930*/  LDL.LU R62, [R1+0x20] ;  /* 0x00002000013e7983 */ /* 0x001f620000300800 */
[----:B------:R-:W-:-:S04]  /*4940*/  LOP3.LUT R3, R24, 0x60, RZ, 0x3c, !PT ;  /* 0x0000006018037812 */ /* 0x000fc800078e3cff */
[----:B------:R-:W-:Y:S01]  /*4950*/  IADD3 R3, R179, R3, RZ ;  /* 0x00000003b3037210 */ /* 0x000fe20007ffe0ff */
        /* <DEDUP_REMOVED lines=53> */
[----:B------:R0:W-:Y:S04]  /*4cb0*/  STS.U16 [R4+0xf600], R2 ;  /* 0x00f6000204007388 */ /* 0x0001e80000000400 */
[----:B------:R-:W-:Y:S04]  /*4cc0*/  STS.U16 [R4+0xfa00], R7 ;  /* 0x00fa000704007388 */ /* 0x000fe80000000400 */
[----:B------:R-:W-:Y:S04]  /*4cd0*/  STS.U16 [R4+0xfe00], R8 ;  /* 0x00fe000804007388 */ /* 0x000fe80000000400 */
[----:B---3--:R-:W-:Y:S04]  /*4ce0*/  STS.U16 [R3+0x300], R70 ;  /* 0x0003004603007388 */ /* 0x008fe80000000400 */
[----:B----4-:R-:W-:Y:S04]  /*4cf0*/  STS.U16 [R3+0x700], R71 ;  /* 0x0007004703007388 */ /* 0x010fe80000000400 */
[----:B--2---:R-:W-:Y:S04]  /*4d00*/  STS.U16 [R3+0xb00], R178 ;  /* 0x000b00b203007388 */ /* 0x004fe80000000400 */
[----:B-----5:R-:W-:Y:S04]  /*4d10*/  STS.U16 [R3+0xf00], R180 ;  /* 0x000f00b403007388 */ /* 0x020fe80000000400 */
[----:B------:R1:W-:Y:S04]  /*4d20*/  STS.U16 [R3+0x1300], R181 ;  /* 0x001300b503007388 */ /* 0x0003e80000000400 */
[----:B------:R2:W-:Y:S04]  /*4d30*/  STS.U16 [R3+0x1700], R182 ;  /* 0x001700b603007388 */ /* 0x0005e80000000400 */
[----:B------:R-:W-:Y:S04]  /*4d40*/  STS.U16 [R3+0x1b00], R63 ;  /* 0x001b003f03007388 */ /* 0x000fe80000000400 */
[----:B------:R-:W-:Y:S04]  /*4d50*/  STS.U16 [R3+0x1f00], R62 ;  /* 0x001f003e03007388 */ /* 0x000fe80000000400 */
[----:B------:R-:W3:Y:S04]  /*4d60*/  LDG.E.U16 R10, desc[UR4][R10.64] ;  /* 0x000000040a0a7981 */ /* 0x000ee8000c1e1500 */
[----:B------:R-:W4:Y:S04]  /*4d70*/  LDG.E.U16 R154, desc[UR4][R154.64] ;  /* 0x000000049a9a7981 */ /* 0x000f28000c1e1500 */
[----:B------:R-:W5:Y:S04]  /*4d80*/  LDG.E.U16 R156, desc[UR4][R156.64] ;  /* 0x000000049c9c7981 */ /* 0x000f68000c1e1500 */
        /* <DEDUP_REMOVED lines=52> */
[----:B------:R-:W5:Y:S01]  /*50d0*/  LDG.E.U16 R152, desc[UR4][R152.64] ;  /* 0x0000000498987981 */ /* 0x000f62000c1e1500 */
[----:B0-----:R-:W-:-:S02]  /*50e0*/  IMAD.MOV.U32 R2, RZ, RZ, 0x3f800000 ;  /* 0x3f800000ff027424 */ /* 0x001fc400078e00ff */
[----:B------:R-:W-:-:S03]  /*50f0*/  IMAD.MOV.U32 R0, RZ, RZ, 0x3f800000 ;  /* 0x3f800000ff007424 */ /* 0x000fc600078e00ff */
[----:B------:R-:W-:Y:S04]  /*5100*/  STL [R1+0x318], R2 ;  /* 0x0003180201007387 */ /* 0x000fe80000100800 */
[----:B------:R0:W-:Y:S04]  /*5110*/  STL [R1+0x31c], R0 ;  /* 0x00031c0001007387 */ /* 0x0001e80000100800 */
[----:B------:R-:W-:Y:S04]  /*5120*/  STL [R1], RZ ;  /* 0x000000ff01007387 */ /* 0x000fe80000100800 */
[----:B------:R-:W-:Y:S04]  /*5130*/  STL [R1+0x4], RZ ;  /* 0x000004ff01007387 */ /* 0x000fe80000100800 */
        /* <DEDUP_REMOVED lines=89> */
[----:B------:R-:W-:Y:S01]  /*56d0*/  STL [R1+0x16c], RZ ;  /* 0x00016cff01007387 */ /* 0x000fe20000100800 */
[----:B-1----:R-:W1:Y:S03]  /*56e0*/  S2R R181, SR_CTAID.X ;  /* 0x0000000000b57919 */ /* 0x002e660000002500 */
        /* <DEDUP_REMOVED lines=24> */
[----:B--2---:R-:W2:Y:S03]  /*5870*/  S2R R182, SR_TID.X ;  /* 0x0000000000b67919 */ /* 0x004ea60000002100 */
[----:B------:R-:W-:Y:S04]  /*5880*/  STL [R1+0x1d0], RZ ;  /* 0x0001d0ff01007387 */ /* 0x000fe80000100800 */
[----:B------:R-:W-:Y:S04]  /*5890*/  STL [R1+0x1d4], RZ ;  /* 0x0001d4ff01007387 */ /* 0x000fe80000100800 */
[----:B------:R-:W-:Y:S04]  /*58a0*/  STL [R1+0x1d8], RZ ;  /* 0x0001d8ff01007387 */ /* 0x000fe80000100800 */
[----:B------:R-:W-:Y:S01]  /*58b0*/  STL [R1+0x1dc], RZ ;  /* 0x0001dcff01007387 */ /* 0x000fe20000100800 */
[----:B-1----:R-:W-:-:S03]  /*58c0*/  IMAD.SHL.U32 R181, R181, 0x40, RZ ;  /* 0x00000040b5b57824 */ /* 0x002fc600078e00ff */
[----:B------:R-:W-:Y:S04]  /*58d0*/  STL [R1+0x1e0], RZ ;  /* 0x0001e0ff01007387 */ /* 0x000fe80000100800 */
[----:B------:R-:W-:Y:S04]  /*58e0*/  STL [R1+0x1e4], RZ ;  /* 0x0001e4ff01007387 */ /* 0x000fe80000100800 */
[----:B------:R-:W-:Y:S04]  /*58f0*/  STL [R1+0x1e8], RZ ;  /* 0x0001e8ff01007387 */ /* 0x000fe80000100800 */
[----:B------:R-:W-:Y:S01]  /*5900*/  STL [R1+0x1ec], RZ ;  /* 0x0001ecff01007387 */ /* 0x000fe20000100800 */
[----:B0-----:R-:W-:-:S03]  /*5910*/  VIADD R0, R181, 0x40 ;  /* 0x00000040b5007836 */ /* 0x001fc60000000000 */
[----:B------:R-:W-:Y:S04]  /*5920*/  STL [R1+0x1f0], RZ ;  /* 0x0001f0ff01007387 */ /* 0x000fe80000100800 */
[----:B------:R-:W-:Y:S04]  /*5930*/  STL [R1+0x1f4], RZ ;  /* 0x0001f4ff01007387 */ /* 0x000fe80000100800 */
[----:B---3--:R-:W-:Y:S04]  /*5940*/  STS.U16 [R3+0x2300], R10 ;  /* 0x0023000a03007388 */ /* 0x008fe80000000400 */
[----:B------:R-:W-:Y:S04]  /*5950*/  STL [R1+0x1f8], RZ ;  /* 0x0001f8ff01007387 */ /* 0x000fe80000100800 */
[----:B----4-:R-:W-:Y:S04]  /*5960*/  STS.U16 [R3+0xd300], R154 ;  /* 0x00d3009a03007388 */ /* 0x010fe80000000400 */
[----:B-----5:R-:W-:Y:S04]  /*5970*/  STS.U16 [R3+0xd700], R156 ;  /* 0x00d7009c03007388 */ /* 0x020fe80000000400 */
        /* <DEDUP_REMOVED lines=10> */
[----:B------:R-:W-:Y:S01]  /*5a20*/  STL [R1+0x1fc], RZ ;  /* 0x0001fcff01007387 */ /* 0x000fe20000100800 */
[----:B------:R-:W-:Y:S01]  /*5a30*/  ISETP.GE.AND P0, PT, R0, 0x1, PT ;  /* 0x000000010000780c */ /* 0x000fe20003f06270 */
[----:B------:R-:W-:Y:S01]  /*5a40*/  IMAD.MOV.U32 R16, RZ, RZ, -0x800000 ;  /* 0xff800000ff107424 */ /* 0x000fe200078e00ff */
[----:B------:R-:W-:Y:S01]  /*5a50*/  MOV R15, 0xff800000 ;  /* 0xff800000000f7802 */ /* 0x000fe20000000f00 */
[----:B------:R0:W-:Y:S01]  /*5a60*/  STS.U16 [R3+0x2700], R26 ;  /* 0x0027001a03007388 */ /* 0x0001e20000000400 */
[----:B------:R-:W-:-:S02]  /*5a70*/  CS2R R24, SRZ ;  /* 0x0000000000187805 */ /* 0x000fc4000001ff00 */
[----:B------:R-:W-:Y:S02]  /*5a80*/  CS2R R28, SRZ ;  /* 0x00000000001c7805 */ /* 0x000fe4000001ff00 */
[----:B------:R-:W-:Y:S01]  /*5a90*/  CS2R R30, SRZ ;  /* 0x00000000001e7805 */ /* 0x000fe2000001ff00 */
[----:B------:R1:W-:Y:S01]  /*5aa0*/  STS.U16 [R3+0x2b00], R60 ;  /* 0x002b003c03007388 */ /* 0x0003e20000000400 */
[----:B------:R-:W-:Y:S02]  /*5ab0*/  CS2R R32, SRZ ;  /* 0x0000000000207805 */ /* 0x000fe4000001ff00 */
[----:B------:R-:W-:Y:S02]  /*5ac0*/  CS2R R34, SRZ ;  /* 0x0000000000227805 */ /* 0x000fe4000001ff00 */
[----:B------:R-:W-:Y:S01]  /*5ad0*/  CS2R R36, SRZ ;  /* 0x0000000000247805 */ /* 0x000fe2000001ff00 */
[----:B------:R3:W-:Y:S01]  /*5ae0*/  STS.U16 [R3+0x2f00], R72 ;  /* 0x002f004803007388 */ /* 0x0007e20000000400 */
[----:B------:R-:W-:-:S02]  /*5af0*/  CS2R R38, SRZ ;  /* 0x0000000000267805 */ /* 0x000fc4000001ff00 */
[----:B0-----:R-:W-:Y:S02]  /*5b00*/  CS2R R26, SRZ ;  /* 0x00000000001a7805 */ /* 0x001fe4000001ff00 */
[----:B------:R-:W-:Y:S01]  /*5b10*/  CS2R R40, SRZ ;  /* 0x0000000000287805 */ /* 0x000fe2000001ff00 */
[----:B------:R0:W-:Y:S01]  /*5b20*/  STS.U16 [R3+0x3300], R74 ;  /* 0x0033004a03007388 */ /* 0x0001e20000000400 */
[----:B------:R-:W-:Y:S02]  /*5b30*/  CS2R R42, SRZ ;  /* 0x00000000002a7805 */ /* 0x000fe4000001ff00 */
[----:B------:R-:W-:Y:S02]  /*5b40*/  CS2R R44, SRZ ;  /* 0x00000000002c7805 */ /* 0x000fe4000001ff00 */
[----:B------:R-:W-:Y:S01]  /*5b50*/  CS2R R46, SRZ ;  /* 0x00000000002e7805 */ /* 0x000fe2000001ff00 */
        /* <DEDUP_REMOVED lines=9> */
[----:B-1----:R-:W-:-:S02]  /*5bf0*/  CS2R R60, SRZ ;  /* 0x00000000003c7805 */ /* 0x002fc4000001ff00 */
[----:B------:R-:W-:Y:S02]  /*5c00*/  CS2R R62, SRZ ;  /* 0x00000000003e7805 */ /* 0x000fe4000001ff00 */
[----:B------:R-:W-:Y:S01]  /*5c10*/  CS2R R64, SRZ ;  /* 0x0000000000407805 */ /* 0x000fe2000001ff00 */
[----:B------:R1:W-:Y:S01]  /*5c20*/  STS.U16 [R3+0x4300], R82 ;  /* 0x0043005203007388 */ /* 0x0003e20000000400 */
[----:B------:R-:W-:Y:S02]  /*5c30*/  CS2R R66, SRZ ;  /* 0x0000000000427805 */ /* 0x000fe4000001ff00 */
[----:B------:R-:W-:Y:S02]  /*5c40*/  CS2R R68, SRZ ;  /* 0x0000000000447805 */ /* 0x000fe4000001ff00 */
[----:B------:R-:W-:Y:S01]  /*5c50*/  CS2R R70, SRZ ;  /* 0x0000000000467805 */ /* 0x000fe2000001ff00 */
[----:B------:R1:W-:Y:S01]  /*5c60*/  STS.U16 [R3+0x4700], R84 ;  /* 0x0047005403007388 */ /* 0x0003e20000000400 */
[----:B---3--:R-:W-:-:S02]  /*5c70*/  CS2R R72, SRZ ;  /* 0x0000000000487805 */ /* 0x008fc4000001ff00 */
[----:B0-----:R-:W-:Y:S02]  /*5c80*/  CS2R R74, SRZ ;  /* 0x00000000004a7805 */ /* 0x001fe4000001ff00 */
[----:B----4-:R-:W-:Y:S01]  /*5c90*/  CS2R R76, SRZ ;  /* 0x00000000004c7805 */ /* 0x010fe2000001ff00 */
[----:B------:R0:W-:Y:S01]  /*5ca0*/  STS.U16 [R3+0x4b00], R86 ;  /* 0x004b005603007388 */ /* 0x0001e20000000400 */
[----:B-----5:R-:W-:Y:S02]  /*5cb0*/  CS2R R78, SRZ ;  /* 0x00000000004e7805 */ /* 0x020fe4000001ff00 */
[----:B--2---:R-:W-:Y:S02]  /*5cc0*/  CS2R R80, SRZ ;  /* 0x0000000000507805 */ /* 0x004fe4000001ff00 */
[----:B-1----:R-:W-:Y:S01]  /*5cd0*/  CS2R R82, SRZ ;  /* 0x0000000000527805 */ /* 0x002fe2000001ff00 */
[----:B------:R1:W-:Y:S01]  /*5ce0*/  STS.U16 [R3+0x4f00], R88 ;  /* 0x004f005803007388 */ /* 0x0003e20000000400 */
[----:B------:R-:W-:-:S02]  /*5cf0*/  LOP3.LUT R11, R182, 0x7f, RZ, 0xc0, !PT ;  /* 0x0000007fb60b7812 */ /* 0x000fc400078ec0ff */
[----:B------:R-:W-:Y:S02]  /*5d00*/  CS2R R84, SRZ ;  /* 0x0000000000547805 */ /* 0x000fe4000001ff00 */
[----:B------:R-:W-:Y:S01]  /*5d10*/  LOP3.LUT R0, R182, 0x40, RZ, 0xc0, !PT ;  /* 0x00000040b6007812 */ /* 0x000fe200078ec0ff */
[----:B------:R2:W-:Y:S01]  /*5d20*/  STS.U16 [R3+0x5300], R90 ;  /* 0x0053005a03007388 */ /* 0x0005e20000000400 */
[----:B0-----:R-:W-:-:S03]  /*5d30*/  CS2R R86, SRZ ;  /* 0x0000000000567805 */ /* 0x001fc6000001ff00 */
[----:B------:R0:W-:Y:S01]  /*5d40*/  STS.U16 [R3+0x5700], R92 ;  /* 0x0057005c03007388 */ /* 0x0001e20000000400 */
[----:B-1----:R-:W-:-:S03]  /*5d50*/  CS2R R88, SRZ ;  /* 0x0000000000587805 */ /* 0x002fc6000001ff00 */
[----:B------:R1:W-:Y:S01]  /*5d60*/  STS.U16 [R3+0x5b00], R94 ;  /* 0x005b005e03007388 */ /* 0x0003e20000000400 */
[----:B--2---:R-:W-:-:S03]  /*5d70*/  CS2R R90, SRZ ;  /* 0x00000000005a7805 */ /* 0x004fc6000001ff00 */
        /* <DEDUP_REMOVED lines=57> */
[----:B-1----:R-:W-:Y:S02]  /*6110*/  CS2R R148, SRZ ;  /* 0x0000000000947805 */ /* 0x002fe4000001ff00 */
[----:B--2---:R-:W-:Y:S01]  /*6120*/  CS2R R150, SRZ ;  /* 0x0000000000967805 */ /* 0x004fe2000001ff00 */
[----:B0-----:R-:W-:Y:S01]  /*6130*/  IMAD.SHL.U32 R152, R182, 0x2, RZ ;  /* 0x00000002b6987824 */ /* 0x001fe200078e00ff */
[----:B------:R-:W-:Y:S06]  /*6140*/  @!P0 BRA `(.L_x_0) ;  /* 0x0000015c00348947 */ /* 0x000fec0003800000 */
[----:B------:R-:W0:Y:S01]  /*6150*/  S2R R180, SR_TID.X ;  /* 0x0000000000b47919 */ /* 0x000e220000002100 */
[--C-:B------:R-:W-:Y:S01]  /*6160*/  SHF.R.U32.HI R7, RZ, 0x2, R182.reuse ;  /* 0x00000002ff077819 */ /* 0x100fe200000116b6 */
[----:B------:R-:W1:Y:S01]  /*6170*/  LDC.64 R8, c[0x0][0x260] ;  /* 0x00009800ff087b82 */ /* 0x000e620000000a00 */
[--C-:B------:R-:W-:Y:S01]  /*6180*/  SHF.R.U32.HI R2, RZ, 0x1, R182.reuse ;  /* 0x00000001ff027819 */ /* 0x100fe200000116b6 */
[----:B------:R1:W-:Y:S01]  /*6190*/  STL.64 [R1+0x1320], R4 ;  /* 0x0013200401007387 */ /* 0x0003e20000100a00 */
[----:B------:R-:W-:Y:S01]  /*61a0*/  SGXT.U32 R7, R7, 0x3 ;  /* 0x000000030707781a */ /* 0x000fe20000000000 */
[----:B------:R-:W-:Y:S01]  /*61b0*/  IMAD.MOV.U32 R10, RZ, RZ, RZ ;  /* 0x000000ffff0a7224 */ /* 0x000fe200078e00ff */
[----:B------:R-:W-:Y:S02]  /*61c0*/  SHF.R.U32.HI R182, RZ, 0x6, R182 ;  /* 0x00000006ffb67819 */ /* 0x000fe400000116b6 */
[----:B------:R-:W-:Y:S01]  /*61d0*/  LOP3.LUT R2, R7, 0x30, R2, 0xf8, !PT ;  /* 0x0000003007027812 */ /* 0x000fe200078ef802 */
[----:B------:R-:W2:Y:S01]  /*61e0*/  LDC R16, c[0x0][0x258] ;  /* 0x00009600ff107b82 */ /* 0x000ea20000000800 */
[----:B------:R-:W-:-:S02]  /*61f0*/  SGXT.U32 R182, R182, 0x1 ;  /* 0x00000001b6b6781a */ /* 0x000fc40000000000 */
[----:B------:R-:W-:Y:S02]  /*6200*/  LOP3.LUT R19, R2, R181, RZ, 0xfc, !PT ;  /* 0x000000b502137212 */ /* 0x000fe400078efcff */
[----:B------:R-:W3:Y:S03]  /*6210*/  S2R R181, SR_CTAID.Y ;  /* 0x0000000000b57919 */ /* 0x000ee60000002600 */
[----:B------:R-:W4:Y:S01]  /*6220*/  LDC.64 R80, c[0x0][0x250] ;  /* 0x00009400ff507b82 */ /* 0x000f220000000a00 */
[----:B-1----:R-:W-:Y:S01]  /*6230*/  MOV R5, R8 ;  /* 0x0000000800057202 */ /* 0x002fe20000000f00 */
[----:B------:R1:W-:Y:S01]  /*6240*/  STL [R1+0x130c], R9 ;  /* 0x00130c0901007387 */ /* 0x0003e20000100800 */
[----:B------:R-:W-:-:S05]  /*6250*/  IMAD.MOV.U32 R4, RZ, RZ, R9 ;  /* 0x000000ffff047224 */ /* 0x000fca00078e0009 */
[----:B------:R-:W2:Y:S01]  /*6260*/  LDC.64 R20, c[0x0][0x220] ;  /* 0x00008800ff147b82 */ /* 0x000ea20000000a00 */
[----:B------:R-:W-:Y:S01]  /*6270*/  VIADD R8, R179, 0x10000 ;  /* 0x00010000b3087836 */ /* 0x000fe20000000000 */
[----:B0-----:R-:W-:-:S04]  /*6280*/  LOP3.LUT R180, R180, 0x3f, RZ, 0xc0, !PT ;  /* 0x0000003fb4b47812 */ /* 0x001fc800078ec0ff */
[----:B------:R-:W-:Y:S01]  /*6290*/  SHF.R.U32.HI R7, RZ, 0x4, R8 ;  /* 0x00000004ff077819 */ /* 0x000fe20000011608 */
[----:B------:R-:W-:Y:S01]  /*62a0*/  IMAD.SHL.U32 R180, R180, 0x2, RZ ;  /* 0x00000002b4b47824 */ /* 0x000fe200078e00ff */
[----:B-1----:R-:W-:Y:S01]  /*62b0*/  SHF.R.U32.HI R9, RZ, 0x4, R179 ;  /* 0x00000004ff097819 */ /* 0x002fe200000116b3 */
[----:B------:R-:W0:Y:S01]  /*62c0*/  LDC.64 R14, c[0x0][0x218] ;  /* 0x00008600ff0e7b82 */ /* 0x000e220000000a00 */
[----:B------:R-:W-:Y:S01]  /*62d0*/  MOV R8, RZ ;  /* 0x000000ff00087202 */ /* 0x000fe20000000f00 */
[----:B------:R-:W-:Y:S01]  /*62e0*/  IMAD R98, R0, 0x80, R180 ;  /* 0x0000008000627824 */ /* 0x000fe200078e02b4 */
[----:B------:R-:W-:Y:S01]  /*62f0*/  SGXT.U32 R9, R9, 0xe ;  /* 0x0000000e0909781a */ /* 0x000fe20000000000 */
[----:B------:R-:W1:Y:S01]  /*6300*/  S2R R180, SR_TID.X ;  /* 0x0000000000b47919 */ /* 0x000e620000002100 */
[----:B------:R-:W-:Y:S01]  /*6310*/  SGXT.U32 R7, R7, 0xe ;  /* 0x0000000e0707781a */ /* 0x000fe20000000000 */
[----:B----4-:R-:W-:Y:S01]  /*6320*/  IMAD R72, R81, 0x3, RZ ;  /* 0x0000000351487824 */ /* 0x010fe200078e02ff */
[----:B------:R-:W-:Y:S01]  /*6330*/  IADD3 R9, P0, R9, 0x80, RZ ;  /* 0x0000008009097810 */ /* 0x000fe20007f1e0ff */
[----:B---3--:R-:W-:Y:S01]  /*6340*/  IMAD R80, R181, R80, RZ ;  /* 0x00000050b5507224 */ /* 0x008fe200078e02ff */
[----:B------:R-:W-:Y:S01]  /*6350*/  R2UR UR58, R7 ;  /* 0x00000000073a72ca */ /* 0x000fe200000e0000 */
[C---:B------:R-:W-:Y:S01]  /*6360*/  IMAD.SHL.U32 R71, R81.reuse, 0x4, RZ ;  /* 0x0000000451477824 */ /* 0x040fe200078e00ff */
[----:B------:R-:W-:Y:S01]  /*6370*/  IADD3.X R8, R8, 0x40000040, RZ, P0, !PT ;  /* 0x4000004008087810 */ /* 0x000fe200007fe4ff */
[----:B------:R-:W-:Y:S01]  /*6380*/  IMAD R70, R81, 0x5, RZ ;  /* 0x0000000551467824 */ /* 0x000fe200078e02ff */
[----:B------:R-:W-:Y:S01]  /*6390*/  IADD3 R0, P0, R7, 0x2, RZ ;  /* 0x0000000207007810 */ /* 0x000fe20007f1e0ff */
[----:B--2---:R-:W-:Y:S01]  /*63a0*/  IMAD R7, R11, R16, RZ ;  /* 0x000000100b077224 */ /* 0x004fe200078e02ff */
[----:B------:R-:W-:Y:S01]  /*63b0*/  R2UR UR9, R8 ;  /* 0x00000000080972ca */ /* 0x000fe200000e0000 */
[----:B------:R-:W-:Y:S01]  /*63c0*/  IMAD R69, R81, 0x6, RZ ;  /* 0x0000000651457824 */ /* 0x000fe200078e02ff */
[----:B------:R-:W-:Y:S01]  /*63d0*/  R2UR UR10, R0 ;  /* 0x00000000000a72ca */ /* 0x000fe200000e0000 */
[----:B------:R-:W-:Y:S01]  /*63e0*/  IMAD R0, R181, R5, RZ ;  /* 0x00000005b5007224 */ /* 0x000fe200078e02ff */
[----:B------:R-:W-:Y:S01]  /*63f0*/  R2UR UR8, R9 ;  /* 0x00000000090872ca */ /* 0x000fe200000e0000 */
[----:B------:R-:W-:Y:S01]  /*6400*/  IMAD R9, R16, 0x80, R7 ;  /* 0x0000008010097824 */ /* 0x000fe200078e0207 */
[----:B------:R-:W-:Y:S01]  /*6410*/  IADD3.X R13, R10, 0x40000040, RZ, P0, !PT ;  /* 0x400000400a0d7810 */ /* 0x000fe200007fe4ff */
[C---:B------:R-:W-:Y:S01]  /*6420*/  IMAD.SHL.U32 R11, R0.reuse, 0x2, RZ ;  /* 0x00000002000b7824 */ /* 0x040fe200078e00ff */
[----:B------:R-:W-:Y:S01]  /*6430*/  SHF.L.U32 R73, R81, 0x1, RZ ;  /* 0x0000000151497819 */ /* 0x000fe200000006ff */
[----:B------:R-:W-:Y:S01]  /*6440*/  IMAD.HI R0, R0, 0x2, RZ ;  /* 0x0000000200007827 */ /* 0x000fe200078e02ff */
[----:B------:R-:W-:Y:S01]  /*6450*/  R2UR UR11, R13 ;  /* 0x000000000d0b72ca */ /* 0x000fe200000e0000 */
[----:B------:R-:W2:Y:S01]  /*6460*/  LDC R79, c[0x0][0x268] ;  /* 0x00009a00ff4f7b82 */ /* 0x000ea20000000800 */
[----:B------:R-:W-:Y:S01]  /*6470*/  SHF.L.U32 R41, R81, 0x5, RZ ;  /* 0x0000000551297819 */ /* 0x000fe200000006ff */
[----:B------:R-:W-:-:S02]  /*6480*/  IMAD R10, R16, 0x80, R9 ;  /* 0x00000080100a7824 */ /* 0x000fc400078e0209 */
[C---:B------:R-:W-:Y:S02]  /*6490*/  IMAD R68, R81.reuse, 0x7, RZ ;  /* 0x0000000751447824 */ /* 0x040fe400078e02ff */
[C---:B------:R-:W-:Y:S02]  /*64a0*/  IMAD.SHL.U32 R67, R81.reuse, 0x8, RZ ;  /* 0x0000000851437824 */ /* 0x040fe400078e00ff */
[C---:B------:R-:W-:Y:S01]  /*64b0*/  IMAD R66, R81.reuse, 0x9, RZ ;  /* 0x0000000951427824 */ /* 0x040fe200078e02ff */
[----:B------:R-:W3:Y:S01]  /*64c0*/  LDC R87, c[0x0][0x268] ;  /* 0x00009a00ff577b82 */ /* 0x000ee20000000800 */
[----:B-1----:R-:W-:Y:S01]  /*64d0*/  LOP3.LUT R180, R180, 0x3f, RZ, 0xc0, !PT ;  /* 0x0000003fb4b47812 */ /* 0x002fe200078ec0ff */
[C---:B------:R-:W-:Y:S02]  /*64e0*/  IMAD R65, R81.reuse, 0xa, RZ ;  /* 0x0000000a51417824 */ /* 0x040fe400078e02ff */
[----:B------:R-:W-:Y:S02]  /*64f0*/  IMAD R64, R81, 0xb, RZ ;  /* 0x0000000b51407824 */ /* 0x000fe400078e02ff */
[----:B------:R-:W-:-:S02]  /*6500*/  IMAD R2, R180, R4, RZ ;  /* 0x00000004b4027224 */ /* 0x000fc400078e02ff */
[----:B------:R-:W-:Y:S01]  /*6510*/  IMAD R63, R81, 0xc, RZ ;  /* 0x0000000c513f7824 */ /* 0x000fe200078e02ff */
[----:B------:R-:W1:Y:S01]  /*6520*/  LDC R86, c[0x0][0x268] ;  /* 0x00009a00ff567b82 */ /* 0x000e620000000800 */
[C---:B------:R-:W-:Y:S01]  /*6530*/  IMAD.HI R12, R2.reuse, 0x2, RZ ;  /* 0x00000002020c7827 */ /* 0x040fe200078e02ff */
[----:B------:R-:W-:-:S03]  /*6540*/  SHF.L.U32 R8, R2, 0x1, RZ ;  /* 0x0000000102087819 */ /* 0x000fc600000006ff */
[C---:B------:R-:W-:Y:S01]  /*6550*/  IMAD R62, R81.reuse, 0xd, RZ ;  /* 0x0000000d513e7824 */ /* 0x040fe200078e02ff */
[----:B------:R-:W-:Y:S01]  /*6560*/  IADD3 R2, P1, P2, R8, R20, R11 ;  /* 0x0000001408027210 */ /* 0x000fe20007a3e00b */
[----:B------:R-:W-:Y:S01]  /*6570*/  IMAD R11, R16, 0x80, R10 ;  /* 0x00000080100b7824 */ /* 0x000fe200078e020a */
[----:B0-----:R-:W-:Y:S01]  /*6580*/  LEA R8, P0, R80, R14, 0x1 ;  /* 0x0000000e50087211 */ /* 0x001fe200078008ff */
[C---:B------:R-:W-:Y:S01]  /*6590*/  IMAD R61, R81.reuse, 0xe, RZ ;  /* 0x0000000e513d7824 */ /* 0x040fe200078e02ff */
[----:B------:R-:W-:Y:S01]  /*65a0*/  IADD3.X R0, R12, R21, R0, P1, P2 ;  /* 0x000000150c007210 */ /* 0x000fe20000fe4400 */
[C---:B------:R-:W-:Y:S01]  /*65b0*/  IMAD R60, R81.reuse, 0xf, RZ ;  /* 0x0000000f513c7824 */ /* 0x040fe200078e02ff */
[----:B------:R-:W-:Y:S01]  /*65c0*/  LEA.HI.X.SX32 R80, R80, R15, 0x1, P0 ;  /* 0x0000000f50507211 */ /* 0x000fe200000f0eff */
[----:B------:R-:W-:Y:S01]  /*65d0*/  IMAD.SHL.U32 R59, R81, 0x10, RZ ;  /* 0x00000010513b7824 */ /* 0x000fe200078e00ff */
[-C--:B------:R-:W-:Y:S01]  /*65e0*/  LEA R76, P0, R7, R8.reuse, 0x1 ;  /* 0x00000008074c7211 */ /* 0x080fe200078008ff */
[----:B------:R-:W-:Y:S01]  /*65f0*/  IMAD R58, R81, 0x11, RZ ;  /* 0x00000011513a7824 */ /* 0x000fe200078e02ff */
[-C--:B------:R-:W-:Y:S01]  /*6600*/  LEA R74, P1, R9, R8.reuse, 0x1 ;  /* 0x00000008094a7211 */ /* 0x080fe200078208ff */
[C---:B------:R-:W-:Y:S01]  /*6610*/  IMAD R57, R81.reuse, 0x12, RZ ;  /* 0x0000001251397824 */ /* 0x040fe200078e02ff */
[C---:B------:R-:W-:Y:S01]  /*6620*/  LEA R50, P2, R10.reuse, R8, 0x1 ;  /* 0x000000080a327211 */ /* 0x040fe200078408ff */
[----:B------:R-:W-:Y:S01]  /*6630*/  IMAD R56, R81, 0x13, RZ ;  /* 0x0000001351387824 */ /* 0x000fe200078e02ff */
[-C--:B------:R-:W-:Y:S01]  /*6640*/  LEA.HI.X.SX32 R77, R7, R80.reuse, 0x1, P0 ;  /* 0x00000050074d7211 */ /* 0x080fe200000f0eff */
[----:B------:R-:W-:Y:S01]  /*6650*/  IMAD R55, R81, 0x14, RZ ;  /* 0x0000001451377824 */ /* 0x000fe200078e02ff */
[----:B------:R-:W-:Y:S01]  /*6660*/  LEA.HI.X.SX32 R75, R9, R80, 0x1, P1 ;  /* 0x00000050094b7211 */ /* 0x000fe200008f0eff */
[----:B------:R-:W-:Y:S01]  /*6670*/  IMAD R54, R81, 0x15, RZ ;  /* 0x0000001551367824 */ /* 0x000fe200078e02ff */
[----:B------:R-:W-:Y:S01]  /*6680*/  LEA R8, P3, R11, R8, 0x1 ;  /* 0x000000080b087211 */ /* 0x000fe200078608ff */
[----:B------:R-:W-:Y:S01]  /*6690*/  IMAD.WIDE R84, R81, 0x2, R76 ;  /* 0x0000000251547825 */ /* 0x000fe200078e024c */
[-C--:B------:R-:W-:Y:S01]  /*66a0*/  LEA.HI.X.SX32 R51, R10, R80.reuse, 0x1, P2 ;  /* 0x000000500a337211 */ /* 0x080fe200010f0eff */
[----:B------:R-:W0:Y:S01]  /*66b0*/  LDC R90, c[0x0][0x268] ;  /* 0x00009a00ff5a7b82 */ /* 0x000e220000000800 */
[----:B------:R-:W-:Y:S01]  /*66c0*/  LEA.HI.X.SX32 R9, R11, R80, 0x1, P3 ;  /* 0x000000500b097211 */ /* 0x000fe200018f0eff */
[C---:B------:R-:W-:Y:S01]  /*66d0*/  IMAD.WIDE R82, R81.reuse, 0x2, R74 ;  /* 0x0000000251527825 */ /* 0x040fe200078e024a */
[----:B------:R4:W-:Y:S03]  /*66e0*/  STL.64 [R1+0x1300], R84 ;  /* 0x0013005401007387 */ /* 0x0009e60000100a00 */
[C---:B------:R-:W-:Y:S01]  /*66f0*/  IMAD.WIDE R4, R81.reuse, 0x2, R50 ;  /* 0x0000000251047825 */ /* 0x040fe200078e0232 */
[----:B------:R-:W-:Y:S01]  /*6700*/  STL.64 [R1+0x12f8], R82 ;  /* 0x0012f85201007387 */ /* 0x000fe20000100a00 */
[----:B------:R-:W0:Y:S02]  /*6710*/  LDC R89, c[0x0][0x268] ;  /* 0x00009a00ff597b82 */ /* 0x000e240000000800 */
[C---:B------:R-:W-:Y:S01]  /*6720*/  IMAD R53, R81.reuse, 0x16, RZ ;  /* 0x0000001651357824 */ /* 0x040fe200078e02ff */
[----:B------:R2:W-:Y:S01]  /*6730*/  STL.64 [R1+0x12f0], R4 ;  /* 0x0012f00401007387 */ /* 0x0005e20000100a00 */
[----:B------:R-:W-:-:S02]  /*6740*/  IMAD R52, R81, 0x17, RZ ;  /* 0x0000001751347824 */ /* 0x000fc400078e02ff */
[C---:B------:R-:W-:Y:S02]  /*6750*/  IMAD R49, R81.reuse, 0x18, RZ ;  /* 0x0000001851317824 */ /* 0x040fe400078e02ff */
[C---:B------:R-:W-:Y:S01]  /*6760*/  IMAD R48, R81.reuse, 0x19, RZ ;  /* 0x0000001951307824 */ /* 0x040fe200078e02ff */
[----:B----4-:R-:W4:Y:S01]  /*6770*/  LDC R84, c[0x0][0x268] ;  /* 0x00009a00ff547b82 */ /* 0x010f220000000800 */
[C---:B------:R-:W-:Y:S02]  /*6780*/  IMAD R47, R81.reuse, 0x1a, RZ ;  /* 0x0000001a512f7824 */ /* 0x040fe400078e02ff */
[C---:B------:R-:W-:Y:S02]  /*6790*/  IMAD R46, R81.reuse, 0x1b, RZ ;  /* 0x0000001b512e7824 */ /* 0x040fe400078e02ff */
[C---:B------:R-:W-:Y:S02]  /*67a0*/  IMAD R45, R81.reuse, 0x1c, RZ ;  /* 0x0000001c512d7824 */ /* 0x040fe400078e02ff */
[C---:B------:R-:W-:Y:S01]  /*67b0*/  IMAD R44, R81.reuse, 0x1d, RZ ;  /* 0x0000001d512c7824 */ /* 0x040fe200078e02ff */
[----:B------:R-:W0:Y:S01]  /*67c0*/  LDC R85, c[0x0][0x268] ;  /* 0x00009a00ff557b82 */ /* 0x000e220000000800 */
[----:B------:R-:W-:-:S02]  /*67d0*/  IMAD R43, R81, 0x1e, RZ ;  /* 0x0000001e512b7824 */ /* 0x000fc400078e02ff */
[C---:B------:R-:W-:Y:S02]  /*67e0*/  IMAD R42, R81.reuse, 0x1f, RZ ;  /* 0x0000001f512a7824 */ /* 0x040fe400078e02ff */
[C---:B------:R-:W-:Y:S02]  /*67f0*/  IMAD R40, R81.reuse, 0x21, RZ ;  /* 0x0000002151287824 */ /* 0x040fe400078e02ff */
[C---:B------:R-:W-:Y:S01]  /*6800*/  IMAD R39, R81.reuse, 0x22, RZ ;  /* 0x0000002251277824 */ /* 0x040fe200078e02ff */
[----:B------:R-:W0:Y:S01]  /*6810*/  LDC R88, c[0x0][0x268] ;  /* 0x00009a00ff587b82 */ /* 0x000e220000000800 */
[C---:B------:R-:W-:Y:S02]  /*6820*/  IMAD R38, R81.reuse, 0x23, RZ ;  /* 0x0000002351267824 */ /* 0x040fe400078e02ff */
[C---:B------:R-:W-:Y:S02]  /*6830*/  IMAD R37, R81.reuse, 0x24, RZ ;  /* 0x0000002451257824 */ /* 0x040fe400078e02ff */
[----:B------:R-:W-:-:S02]  /*6840*/  IMAD R36, R81, 0x25, RZ ;  /* 0x0000002551247824 */ /* 0x000fc400078e02ff */
[C---:B------:R-:W-:Y:S01]  /*6850*/  IMAD R35, R81.reuse, 0x26, RZ ;  /* 0x0000002651237824 */ /* 0x040fe200078e02ff */
[----:B------:R-:W0:Y:S01]  /*6860*/  LDC R93, c[0x0][0x268] ;  /* 0x00009a00ff5d7b82 */ /* 0x000e220000000800 */
        /* <DEDUP_REMOVED lines=31> */
[----:B------:R-:W-:-:S04]  /*6a60*/  IMAD.WIDE R80, R81, 0x2, R8 ;  /* 0x0000000251507825 */ /* 0x000fc800078e0208 */
[--C-:B--2---:R-:W-:Y:S01]  /*6a70*/  IMAD.WIDE R4, R73, 0x2, R76.reuse ;  /* 0x0000000249047825 */ /* 0x104fe200078e024c */
[----:B------:R2:W-:Y:S01]  /*6a80*/  STL.64 [R1+0x12e8], R80 ;  /* 0x0012e85001007387 */ /* 0x0005e20000100a00 */
[----:B------:R-:W0:Y:S02]  /*6a90*/  LDC R103, c[0x0][0x268] ;  /* 0x00009a00ff677b82 */ /* 0x000e240000000800 */
[----:B------:R-:W-:Y:S01]  /*6aa0*/  IMAD.WIDE R82, R71, 0x2, R76 ;  /* 0x0000000247527825 */ /* 0x000fe200078e024c */
[----:B------:R3:W-:Y:S03]  /*6ab0*/  STL.64 [R1+0x12e0], R4 ;  /* 0x0012e00401007387 */ /* 0x0007e60000100a00 */
[----:B------:R-:W-:Y:S02]  /*6ac0*/  IMAD R96, R182, R79, RZ ;  /* 0x0000004fb6607224 */ /* 0x000fe400078e02ff */
[----:B------:R-:W0:Y:S02]  /*6ad0*/  LDC R104, c[0x0][0x268] ;  /* 0x00009a00ff687b82 */ /* 0x000e240000000800 */
[----:B------:R-:W-:-:S02]  /*6ae0*/  IMAD R91, R79, 0x2, R96 ;  /* 0x000000024f5b7824 */ /* 0x000fc400078e0260 */
[----:B--2---:R-:W-:-:S04]  /*6af0*/  IMAD.WIDE R80, R72, 0x2, R76 ;  /* 0x0000000248507825 */ /* 0x004fc800078e024c */
[----:B---3--:R-:W-:Y:S01]  /*6b00*/  IMAD.WIDE R4, R70, 0x2, R76 ;  /* 0x0000000246047825 */ /* 0x008fe200078e024c */
[----:B------:R2:W-:Y:S01]  /*6b10*/  STL.64 [R1+0x12d8], R80 ;  /* 0x0012d85001007387 */ /* 0x0005e20000100a00 */
[----:B------:R-:W3:Y:S02]  /*6b20*/  LDC R106, c[0x0][0x268] ;  /* 0x00009a00ff6a7b82 */ /* 0x000ee40000000800 */
[C---:B------:R-:W-:Y:S01]  /*6b30*/  IMAD R94, R79.reuse, 0x2, R91 ;  /* 0x000000024f5e7824 */ /* 0x040fe200078e025b */
[----:B------:R1:W-:Y:S03]  /*6b40*/  STL.64 [R1+0x12d0], R82 ;  /* 0x0012d05201007387 */ /* 0x0003e60000100a00 */
[----:B------:R-:W-:Y:S01]  /*6b50*/  IMAD R78, R79, 0x2, R94 ;  /* 0x000000024f4e7824 */ /* 0x000fe200078e025e */
[----:B------:R4:W-:Y:S01]  /*6b60*/  STL.64 [R1+0x12c8], R4 ;  /* 0x0012c80401007387 */ /* 0x0009e20000100a00 */
[----:B------:R-:W3:Y:S01]  /*6b70*/  LDC R105, c[0x0][0x268] ;  /* 0x00009a00ff697b82 */ /* 0x000ee20000000800 */
[----:B--2---:R-:W-:-:S02]  /*6b80*/  IMAD.WIDE R80, R69, 0x2, R76 ;  /* 0x0000000245507825 */ /* 0x004fc400078e024c */
[----:B------:R-:W-:Y:S02]  /*6b90*/  LEA R95, R79, R78, 0x1 ;  /* 0x0000004e4f5f7211 */ /* 0x000fe400078e08ff */
[--C-:B-1----:R-:W-:Y:S01]  /*6ba0*/  IMAD.WIDE R82, R68, 0x2, R76.reuse ;  /* 0x0000000244527825 */ /* 0x102fe200078e024c */
[----:B------:R1:W-:Y:S02]  /*6bb0*/  STL.64 [R1+0x12c0], R80 ;  /* 0x0012c05001007387 */ /* 0x0003e40000100a00 */
[----:B------:R-:W2:Y:S01]  /*6bc0*/  LDC R107, c[0x0][0x268] ;  /* 0x00009a00ff6b7b82 */ /* 0x000ea20000000800 */
[--C-:B----4-:R-:W-:Y:S01]  /*6bd0*/  IMAD.WIDE R4, R67, 0x2, R76.reuse ;  /* 0x0000000243047825 */ /* 0x110fe200078e024c */
[----:B------:R4:W-:Y:S04]  /*6be0*/  STL.64 [R1+0x12b8], R82 ;  /* 0x0012b85201007387 */ /* 0x0009e80000100a00 */
[----:B------:R0:W-:Y:S02]  /*6bf0*/  STL.64 [R1+0x12b0], R4 ;  /* 0x0012b00401007387 */ /* 0x0001e40000100a00 */
[----:B------:R-:W2:Y:S01]  /*6c00*/  LDC R108, c[0x0][0x268] ;  /* 0x00009a00ff6c7b82 */ /* 0x000ea20000000800 */
[----:B-1----:R-:W-:-:S04]  /*6c10*/  IMAD.WIDE R80, R66, 0x2, R76 ;  /* 0x0000000242507825 */ /* 0x002fc800078e024c */
[--C-:B----4-:R-:W-:Y:S01]  /*6c20*/  IMAD.WIDE R82, R65, 0x2, R76.reuse ;  /* 0x0000000241527825 */ /* 0x110fe200078e024c */
[----:B------:R1:W-:Y:S02]  /*6c30*/  STL.64 [R1+0x12a8], R80 ;  /* 0x0012a85001007387 */ /* 0x0003e40000100a00 */
[----:B------:R-:W4:Y:S01]  /*6c40*/  LDC R109, c[0x0][0x268] ;  /* 0x00009a00ff6d7b82 */ /* 0x000f220000000800 */
[--C-:B0-----:R-:W-:Y:S01]  /*6c50*/  IMAD.WIDE R4, R64, 0x2, R76.reuse ;  /* 0x0000000240047825 */ /* 0x101fe200078e024c */
[----:B------:R0:W-:Y:S04]  /*6c60*/  STL.64 [R1+0x12a0], R82 ;  /* 0x0012a05201007387 */ /* 0x0001e80000100a00 */
[----:B------:R3:W-:Y:S02]  /*6c70*/  STL.64 [R1+0x1298], R4 ;  /* 0x0012980401007387 */ /* 0x0007e40000100a00 */
[----:B------:R-:W4:Y:S01]  /*6c80*/  LDC R110, c[0x0][0x268] ;  /* 0x00009a00ff6e7b82 */ /* 0x000f220000000800 */
[----:B-1----:R-:W-:-:S04]  /*6c90*/  IMAD.WIDE R80, R63, 0x2, R76 ;  /* 0x000000023f507825 */ /* 0x002fc800078e024c */
[--C-:B0-----:R-:W-:Y:S01]  /*6ca0*/  IMAD.WIDE R82, R62, 0x2, R76.reuse ;  /* 0x000000023e527825 */ /* 0x101fe200078e024c */
[----:B------:R0:W-:Y:S02]  /*6cb0*/  STL.64 [R1+0x1240], R80 ;  /* 0x0012405001007387 */ /* 0x0001e40000100a00 */
[----:B------:R-:W1:Y:S01]  /*6cc0*/  LDC R112, c[0x0][0x268] ;  /* 0x00009a00ff707b82 */ /* 0x000e620000000800 */
[--C-:B---3--:R-:W-:Y:S01]  /*6cd0*/  IMAD.WIDE R4, R61, 0x2, R76.reuse ;  /* 0x000000023d047825 */ /* 0x108fe200078e024c */
[----:B------:R3:W-:Y:S04]  /*6ce0*/  STL.64 [R1+0x1230], R82 ;  /* 0x0012305201007387 */ /* 0x0007e80000100a00 */
[----:B------:R2:W-:Y:S02]  /*6cf0*/  STL.64 [R1+0x1220], R4 ;  /* 0x0012200401007387 */ /* 0x0005e40000100a00 */
[----:B------:R-:W1:Y:S01]  /*6d00*/  LDC R111, c[0x0][0x268] ;  /* 0x00009a00ff6f7b82 */ /* 0x000e620000000800 */
[----:B0-----:R-:W-:-:S04]  /*6d10*/  IMAD.WIDE R80, R60, 0x2, R76 ;  /* 0x000000023c507825 */ /* 0x001fc800078e024c */
[--C-:B---3--:R-:W-:Y:S01]  /*6d20*/  IMAD.WIDE R82, R59, 0x2, R76.reuse ;  /* 0x000000023b527825 */ /* 0x108fe200078e024c */
[----:B------:R0:W-:Y:S02]  /*6d30*/  STL.64 [R1+0x1210], R80 ;  /* 0x0012105001007387 */ /* 0x0001e40000100a00 */
[----:B------:R-:W3:Y:S01]  /*6d40*/  LDC R113, c[0x0][0x268] ;  /* 0x00009a00ff717b82 */ /* 0x000ee20000000800 */
[--C-:B--2---:R-:W-:Y:S01]  /*6d50*/  IMAD.WIDE R4, R58, 0x2, R76.reuse ;  /* 0x000000023a047825 */ /* 0x104fe200078e024c */
[----:B------:R2:W-:Y:S04]  /*6d60*/  STL.64 [R1+0x1200], R82 ;  /* 0x0012005201007387 */ /* 0x0005e80000100a00 */
[----:B------:R2:W-:Y:S02]  /*6d70*/  STL.64 [R1+0x11f0], R4 ;  /* 0x0011f00401007387 */ /* 0x0005e40000100a00 */
[----:B------:R-:W3:Y:S01]  /*6d80*/  LDC R114, c[0x0][0x268] ;  /* 0x00009a00ff727b82 */ /* 0x000ee20000000800 */
[----:B0-----:R-:W-:-:S04]  /*6d90*/  IMAD.WIDE R80, R57, 0x2, R76 ;  /* 0x0000000239507825 */ /* 0x001fc800078e024c */
[--C-:B--2---:R-:W-:Y:S01]  /*6da0*/  IMAD.WIDE R82, R56, 0x2, R76.reuse ;  /* 0x0000000238527825 */ /* 0x104fe200078e024c */
[----:B------:R0:W-:Y:S02]  /*6db0*/  STL.64 [R1+0x11e0], R80 ;  /* 0x0011e05001007387 */ /* 0x0001e40000100a00 */
[----:B------:R-:W2:Y:S01]  /*6dc0*/  LDC R115, c[0x0][0x268] ;  /* 0x00009a00ff737b82 */ /* 0x000ea20000000800 */
[--C-:B------:R-:W-:Y:S01]  /*6dd0*/  IMAD.WIDE R4, R55, 0x2, R76.reuse ;  /* 0x0000000237047825 */ /* 0x100fe200078e024c */
[----:B------:R4:W-:Y:S04]  /*6de0*/  STL.64 [R1+0x11d0], R82 ;  /* 0x0011d05201007387 */ /* 0x0009e80000100a00 */
[----:B------:R1:W-:Y:S02]  /*6df0*/  STL.64 [R1+0x11c0], R4 ;  /* 0x0011c00401007387 */ /* 0x0003e40000100a00 */
[----:B------:R-:W2:Y:S01]  /*6e00*/  LDC R116, c[0x0][0x268] ;  /* 0x00009a00ff747b82 */ /* 0x000ea20000000800 */
[----:B0-----:R-:W-:-:S04]  /*6e10*/  IMAD.WIDE R80, R54, 0x2, R76 ;  /* 0x0000000236507825 */ /* 0x001fc800078e024c */
[--C-:B----4-:R-:W-:Y:S01]  /*6e20*/  IMAD.WIDE R82, R53, 0x2, R76.reuse ;  /* 0x0000000235527825 */ /* 0x110fe200078e024c */
[----:B------:R0:W-:Y:S02]  /*6e30*/  STL.64 [R1+0x11b0], R80 ;  /* 0x0011b05001007387 */ /* 0x0001e40000100a00 */
[----:B------:R-:W4:Y:S01]  /*6e40*/  LDC R118, c[0x0][0x268] ;  /* 0x00009a00ff767b82 */ /* 0x000f220000000800 */
[--C-:B-1----:R-:W-:Y:S01]  /*6e50*/  IMAD.WIDE R4, R52, 0x2, R76.reuse ;  /* 0x0000000234047825 */ /* 0x102fe200078e024c */
[----:B------:R1:W-:Y:S04]  /*6e60*/  STL.64 [R1+0x11a0], R82 ;  /* 0x0011a05201007387 */ /* 0x0003e80000100a00 */
[----:B------:R1:W-:Y:S02]  /*6e70*/  STL.64 [R1+0x1190], R4 ;  /* 0x0011900401007387 */ /* 0x0003e40000100a00 */
[----:B------:R-:W4:Y:S01]  /*6e80*/  LDC R117, c[0x0][0x268] ;  /* 0x00009a00ff757b82 */ /* 0x000f220000000800 */
[----:B0-----:R-:W-:-:S04]  /*6e90*/  IMAD.WIDE R80, R49, 0x2, R76 ;  /* 0x0000000231507825 */ /* 0x001fc800078e024c */
[--C-:B-1----:R-:W-:Y:S01]  /*6ea0*/  IMAD.WIDE R82, R48, 0x2, R76.reuse ;  /* 0x0000000230527825 */ /* 0x102fe200078e024c */
[----:B------:R0:W-:Y:S02]  /*6eb0*/  STL.64 [R1+0x1180], R80 ;  /* 0x0011805001007387 */ /* 0x0001e40000100a00 */
[----:B------:R-:W1:Y:S01]  /*6ec0*/  LDC R119, c[0x0][0x268] ;  /* 0x00009a00ff777b82 */ /* 0x000e620000000800 */
[--C-:B------:R-:W-:Y:S01]  /*6ed0*/  IMAD.WIDE R4, R47, 0x2, R76.reuse ;  /* 0x000000022f047825 */ /* 0x100fe200078e024c */
        /* <DEDUP_REMOVED lines=100> */
[--C-:B------:R-:W-:Y:S01]  /*7520*/  IMAD.WIDE R76, R73, 0x2, R74.reuse ;  /* 0x00000002494c7825 */ /* 0x100fe200078e024a */
[----:B------:R0:W-:Y:S02]  /*7530*/  STL.64 [R1+0xb40], R80 ;  /* 0x000b405001007387 */ /* 0x0001e40000100a00 */
[----:B---3--:R-:W3:Y:S01]  /*7540*/  LDC R83, c[0x0][0x268] ;  /* 0x00009a00ff537b82 */ /* 0x008ee20000000800 */
[--C-:B------:R-:W-:Y:S01]  /*7550*/  IMAD.WIDE R4, R72, 0x2, R74.reuse ;  /* 0x0000000248047825 */ /* 0x100fe200078e024a */
[----:B------:R2:W-:Y:S04]  /*7560*/  STL.64 [R1+0x1290], R76 ;  /* 0x0012904c01007387 */ /* 0x0005e80000100a00 */
[----:B------:R2:W-:Y:S02]  /*7570*/  STL.64 [R1+0x1288], R4 ;  /* 0x0012880401007387 */ /* 0x0005e40000100a00 */
[----:B------:R-:W4:Y:S01]  /*7580*/  LDC R82, c[0x0][0x268] ;  /* 0x00009a00ff527b82 */ /* 0x000f220000000800 */
        /* <DEDUP_REMOVED lines=9> */
[--C-:B------:R-:W-:Y:S01]  /*7620*/  IMAD.WIDE R76, R67, 0x2, R74.reuse ;  /* 0x00000002434c7825 */ /* 0x100fe200078e024a */
[----:B------:R0:W-:Y:S02]  /*7630*/  STL.64 [R1+0x1268], R80 ;  /* 0x0012685001007387 */ /* 0x0001e40000100a00 */
[----:B------:R-:W2:Y:S01]  /*7640*/  LDC R148, c[0x0][0x268] ;  /* 0x00009a00ff947b82 */ /* 0x000ea20000000800 */
[--C-:B-1----:R-:W-:Y:S01]  /*7650*/  IMAD.WIDE R4, R66, 0x2, R74.reuse ;  /* 0x0000000242047825 */ /* 0x102fe200078e024a */
[----:B------:R1:W-:Y:S04]  /*7660*/  STL.64 [R1+0x1260], R76 ;  /* 0x0012604c01007387 */ /* 0x0003e80000100a00 */
[----:B------:R3:W-:Y:S02]  /*7670*/  STL.64 [R1+0x1258], R4 ;  /* 0x0012580401007387 */ /* 0x0007e40000100a00 */
[----:B------:R-:W2:Y:S01]  /*7680*/  LDC R147, c[0x0][0x268] ;  /* 0x00009a00ff937b82 */ /* 0x000ea20000000800 */
[----:B0-----:R-:W-:-:S04]  /*7690*/  IMAD.WIDE R80, R65, 0x2, R74 ;  /* 0x0000000241507825 */ /* 0x001fc800078e024a */
[--C-:B-1----:R-:W-:Y:S01]  /*76a0*/  IMAD.WIDE R76, R64, 0x2, R74.reuse ;  /* 0x00000002404c7825 */ /* 0x102fe200078e024a */
        /* <DEDUP_REMOVED lines=10> */
[--C-:B----4-:R-:W-:Y:S01]  /*7750*/  IMAD.WIDE R4, R60, 0x2, R74.reuse ;  /* 0x000000023c047825 */ /* 0x110fe200078e024a */
[----:B------:R4:W-:Y:S04]  /*7760*/  STL.64 [R1+0x1218], R76 ;  /* 0x0012184c01007387 */ /* 0x0009e80000100a00 */
[----:B------:R2:W-:Y:S02]  /*7770*/  STL.64 [R1+0x1208], R4 ;  /* 0x0012080401007387 */ /* 0x0005e40000100a00 */
[----:B------:R-:W3:Y:S01]  /*7780*/  LDC R153, c[0x0][0x268] ;  /* 0x00009a00ff997b82 */ /* 0x000ee20000000800 */
[----:B0-----:R-:W-:-:S04]  /*7790*/  IMAD.WIDE R80, R59, 0x2, R74 ;  /* 0x000000023b507825 */ /* 0x001fc800078e024a */
[--C-:B----4-:R-:W-:Y:S01]  /*77a0*/  IMAD.WIDE R76, R58, 0x2, R74.reuse ;  /* 0x000000023a4c7825 */ /* 0x110fe200078e024a */
[----:B------:R0:W-:Y:S02]  /*77b0*/  STL.64 [R1+0x11f8], R80 ;  /* 0x0011f85001007387 */ /* 0x0001e40000100a00 */
[----:B------:R-:W4:Y:S01]  /*77c0*/  LDC R155, c[0x0][0x268] ;  /* 0x00009a00ff9b7b82 */ /* 0x000f220000000800 */
[--C-:B--2---:R-:W-:Y:S01]  /*77d0*/  IMAD.WIDE R4, R57, 0x2, R74.reuse ;  /* 0x0000000239047825 */ /* 0x104fe200078e024a */
[----:B------:R2:W-:Y:S04]  /*77e0*/  STL.64 [R1+0x11e8], R76 ;  /* 0x0011e84c01007387 */ /* 0x0005e80000100a00 */
[----:B------:R1:W-:Y:S02]  /*77f0*/  STL.64 [R1+0x11d8], R4 ;  /* 0x0011d80401007387 */ /* 0x0003e40000100a00 */
[----:B------:R-:W4:Y:S01]  /*7800*/  LDC R154, c[0x0][0x268] ;  /* 0x00009a00ff9a7b82 */ /* 0x000f220000000800 */
[----:B0-----:R-:W-:-:S04]  /*7810*/  IMAD.WIDE R80, R56, 0x2, R74 ;  /* 0x0000000238507825 */ /* 0x001fc800078e024a */
[--C-:B--2---:R-:W-:Y:S01]  /*7820*/  IMAD.WIDE R76, R55, 0x2, R74.reuse ;  /* 0x00000002374c7825 */ /* 0x104fe200078e024a */
        /* <DEDUP_REMOVED lines=18> */
[--C-:B------:R-:W-:Y:S01]  /*7950*/  IMAD.WIDE R4, R46, 0x2, R74.reuse ;  /* 0x000000022e047825 */ /* 0x100fe200078e024a */
        /* <DEDUP_REMOVED lines=95> */
[----:B------:R-:W-:Y:S01]  /*7f50*/  IMAD.WIDE R4, R7, 0x2, R74 ;  /* 0x0000000207047825 */ /* 0x000fe200078e024a */
[----:B------:R4:W-:Y:S03]  /*7f60*/  STL.64 [R1+0xb58], R76 ;  /* 0x000b584c01007387 */ /* 0x0009e60000100a00 */
[----:B------:R-:W-:Y:S01]  /*7f70*/  IMAD R74, R79, 0x2, R95 ;  /* 0x000000024f4a7824 */ /* 0x000fe200078e025f */
[----:B------:R2:W-:Y:S02]  /*7f80*/  STL.64 [R1+0xb38], R4 ;  /* 0x000b380401007387 */ /* 0x0005e40000100a00 */
[----:B------:R-:W1:Y:S01]  /*7f90*/  LDC R75, c[0x0][0x268] ;  /* 0x00009a00ff4b7b82 */ /* 0x000e620000000800 */
[----:B0-----:R-:W-:-:S04]  /*7fa0*/  IMAD.WIDE R80, R71, 0x2, R50 ;  /* 0x0000000247507825 */ /* 0x001fc800078e0232 */
[----:B----4-:R-:W-:-:S03]  /*7fb0*/  IMAD.WIDE R76, R73, 0x2, R50 ;  /* 0x00000002494c7825 */ /* 0x010fc600078e0232 */
[----:B------:R-:W0:Y:S01]  /*7fc0*/  LDC R184, c[0x0][0x268] ;  /* 0x00009a00ffb87b82 */ /* 0x000e220000000800 */
[--C-:B--2---:R-:W-:Y:S01]  /*7fd0*/  IMAD.WIDE R4, R72, 0x2, R50.reuse ;  /* 0x0000000248047825 */ /* 0x104fe200078e0232 */
[----:B------:R2:W-:Y:S04]  /*7fe0*/  STL.64 [R1+0x10a8], R76 ;  /* 0x0010a84c01007387 */ /* 0x0005e80000100a00 */
[----:B------:R4:W-:Y:S02]  /*7ff0*/  STL.64 [R1+0x10a0], R4 ;  /* 0x0010a00401007387 */ /* 0x0009e40000100a00 */
[----:B------:R-:W0:Y:S02]  /*8000*/  LDC R186, c[0x0][0x268] ;  /* 0x00009a00ffba7b82 */ /* 0x000e240000000800 */
[----:B------:R4:W-:Y:S01]  /*8010*/  STL.64 [R1+0x1098], R80 ;  /* 0x0010985001007387 */ /* 0x0009e20000100a00 */
[----:B--2---:R-:W-:-:S05]  /*8020*/  IMAD.WIDE R76, R70, 0x2, R50 ;  /* 0x00000002464c7825 */ /* 0x004fca00078e0232 */
[----:B------:R-:W2:Y:S01]  /*8030*/  LDC R187, c[0x0][0x268] ;  /* 0x00009a00ffbb7b82 */ /* 0x000ea20000000800 */
[--C-:B----4-:R-:W-:Y:S01]  /*8040*/  IMAD.WIDE R4, R69, 0x2, R50.reuse ;  /* 0x0000000245047825 */ /* 0x110fe200078e0232 */
[----:B------:R4:W-:Y:S03]  /*8050*/  STL.64 [R1+0x1090], R76 ;  /* 0x0010904c01007387 */ /* 0x0009e60000100a00 */
[--C-:B------:R-:W-:Y:S01]  /*8060*/  IMAD.WIDE R80, R68, 0x2, R50.reuse ;  /* 0x0000000244507825 */ /* 0x100fe200078e0232 */
[----:B------:R3:W-:Y:S02]  /*8070*/  STL.64 [R1+0x1088], R4 ;  /* 0x0010880401007387 */ /* 0x0007e40000100a00 */
[----:B------:R-:W2:Y:S02]  /*8080*/  LDC R188, c[0x0][0x268] ;  /* 0x00009a00ffbc7b82 */ /* 0x000ea40000000800 */
[----:B------:R1:W-:Y:S01]  /*8090*/  STL.64 [R1+0x1080], R80 ;  /* 0x0010805001007387 */ /* 0x0003e20000100a00 */
[----:B----4-:R-:W-:-:S05]  /*80a0*/  IMAD.WIDE R76, R67, 0x2, R50 ;  /* 0x00000002434c7825 */ /* 0x010fca00078e0232 */
[----:B------:R-:W4:Y:S01]  /*80b0*/  LDC R189, c[0x0][0x268] ;  /* 0x00009a00ffbd7b82 */ /* 0x000f220000000800 */
[--C-:B---3--:R-:W-:Y:S01]  /*80c0*/  IMAD.WIDE R4, R66, 0x2, R50.reuse ;  /* 0x0000000242047825 */ /* 0x108fe200078e0232 */
[----:B------:R3:W-:Y:S03]  /*80d0*/  STL.64 [R1+0x1078], R76 ;  /* 0x0010784c01007387 */ /* 0x0007e60000100a00 */
[--C-:B-1----:R-:W-:Y:S01]  /*80e0*/  IMAD.WIDE R80, R65, 0x2, R50.reuse ;  /* 0x0000000241507825 */ /* 0x102fe200078e0232 */
[----:B------:R1:W-:Y:S02]  /*80f0*/  STL.64 [R1+0x1070], R4 ;  /* 0x0010700401007387 */ /* 0x0003e40000100a00 */
[----:B------:R-:W4:Y:S02]  /*8100*/  LDC R191, c[0x0][0x268] ;  /* 0x00009a00ffbf7b82 */ /* 0x000f240000000800 */
[----:B------:R0:W-:Y:S01]  /*8110*/  STL.64 [R1+0x1068], R80 ;  /* 0x0010685001007387 */ /* 0x0001e20000100a00 */
[----:B---3--:R-:W-:-:S05]  /*8120*/  IMAD.WIDE R76, R64, 0x2, R50 ;  /* 0x00000002404c7825 */ /* 0x008fca00078e0232 */
[----:B------:R-:W3:Y:S01]  /*8130*/  LDC R190, c[0x0][0x268] ;  /* 0x00009a00ffbe7b82 */ /* 0x000ee20000000800 */
[--C-:B-1----:R-:W-:Y:S01]  /*8140*/  IMAD.WIDE R4, R63, 0x2, R50.reuse ;  /* 0x000000023f047825 */ /* 0x102fe200078e0232 */
[----:B------:R1:W-:Y:S03]  /*8150*/  STL.64 [R1+0x1060], R76 ;  /* 0x0010604c01007387 */ /* 0x0003e60000100a00 */
[--C-:B0-----:R-:W-:Y:S01]  /*8160*/  IMAD.WIDE R80, R62, 0x2, R50.reuse ;  /* 0x000000023e507825 */ /* 0x101fe200078e0232 */
[----:B------:R0:W-:Y:S02]  /*8170*/  STL.64 [R1+0x1058], R4 ;  /* 0x0010580401007387 */ /* 0x0001e40000100a00 */
[----:B------:R-:W3:Y:S02]  /*8180*/  LDC R192, c[0x0][0x268] ;  /* 0x00009a00ffc07b82 */ /* 0x000ee40000000800 */
[----:B------:R2:W-:Y:S01]  /*8190*/  STL.64 [R1+0x1050], R80 ;  /* 0x0010505001007387 */ /* 0x0005e20000100a00 */
[----:B-1----:R-:W-:-:S05]  /*81a0*/  IMAD.WIDE R76, R61, 0x2, R50 ;  /* 0x000000023d4c7825 */ /* 0x002fca00078e0232 */
[----:B------:R-:W1:Y:S01]  /*81b0*/  LDC R193, c[0x0][0x268] ;  /* 0x00009a00ffc17b82 */ /* 0x000e620000000800 */
[--C-:B0-----:R-:W-:Y:S01]  /*81c0*/  IMAD.WIDE R4, R60, 0x2, R50.reuse ;  /* 0x000000023c047825 */ /* 0x101fe200078e0232 */
[----:B------:R0:W-:Y:S03]  /*81d0*/  STL.64 [R1+0x1048], R76 ;  /* 0x0010484c01007387 */ /* 0x0001e60000100a00 */
[--C-:B--2---:R-:W-:Y:S01]  /*81e0*/  IMAD.WIDE R80, R59, 0x2, R50.reuse ;  /* 0x000000023b507825 */ /* 0x104fe200078e0232 */
[----:B------:R2:W-:Y:S02]  /*81f0*/  STL.64 [R1+0x1040], R4 ;  /* 0x0010400401007387 */ /* 0x0005e40000100a00 */
[----:B------:R-:W1:Y:S02]  /*8200*/  LDC R194, c[0x0][0x268] ;  /* 0x00009a00ffc27b82 */ /* 0x000e640000000800 */
[----:B------:R4:W-:Y:S01]  /*8210*/  STL.64 [R1+0x1038], R80 ;  /* 0x0010385001007387 */ /* 0x0009e20000100a00 */
[----:B0-----:R-:W-:-:S05]  /*8220*/  IMAD.WIDE R76, R58, 0x2, R50 ;  /* 0x000000023a4c7825 */ /* 0x001fca00078e0232 */
[----:B------:R-:W0:Y:S01]  /*8230*/  LDC R195, c[0x0][0x268] ;  /* 0x00009a00ffc37b82 */ /* 0x000e220000000800 */
[--C-:B--2---:R-:W-:Y:S01]  /*8240*/  IMAD.WIDE R4, R57, 0x2, R50.reuse ;  /* 0x0000000239047825 */ /* 0x104fe200078e0232 */
[----:B------:R2:W-:Y:S03]  /*8250*/  STL.64 [R1+0x1030], R76 ;  /* 0x0010304c01007387 */ /* 0x0005e60000100a00 */
[--C-:B----4-:R-:W-:Y:S01]  /*8260*/  IMAD.WIDE R80, R56, 0x2, R50.reuse ;  /* 0x0000000238507825 */ /* 0x110fe200078e0232 */
[----:B------:R4:W-:Y:S02]  /*8270*/  STL.64 [R1+0x1028], R4 ;  /* 0x0010280401007387 */ /* 0x0009e40000100a00 */
[----:B------:R-:W0:Y:S02]  /*8280*/  LDC R197, c[0x0][0x268] ;  /* 0x00009a00ffc57b82 */ /* 0x000e240000000800 */
[----:B------:R3:W-:Y:S01]  /*8290*/  STL.64 [R1+0x1020], R80 ;  /* 0x0010205001007387 */ /* 0x0007e20000100a00 */
[----:B--2---:R-:W-:-:S05]  /*82a0*/  IMAD.WIDE R76, R55, 0x2, R50 ;  /* 0x00000002374c7825 */ /* 0x004fca00078e0232 */
[----:B------:R-:W2:Y:S01]  /*82b0*/  LDC R196, c[0x0][0x268] ;  /* 0x00009a00ffc47b82 */ /* 0x000ea20000000800 */
[--C-:B----4-:R-:W-:Y:S01]  /*82c0*/  IMAD.WIDE R4, R54, 0x2, R50.reuse ;  /* 0x0000000236047825 */ /* 0x110fe200078e0232 */
[----:B------:R4:W-:Y:S03]  /*82d0*/  STL.64 [R1+0x1018], R76 ;  /* 0x0010184c01007387 */ /* 0x0009e60000100a00 */
[--C-:B---3--:R-:W-:Y:S01]  /*82e0*/  IMAD.WIDE R80, R53, 0x2, R50.reuse ;  /* 0x0000000235507825 */ /* 0x108fe200078e0232 */
        /* <DEDUP_REMOVED lines=106> */
[----:B------:R-:W-:Y:S01]  /*8990*/  STL.64 [R1+0xb70], R80 ;  /* 0x000b705001007387 */ /* 0x000fe20000100a00 */
[----:B0-----:R-:W-:-:S05]  /*89a0*/  IMAD.WIDE R76, R10, 0x2, R50 ;  /* 0x000000020a4c7825 */ /* 0x001fca00078e0232 */
[----:B------:R-:W0:Y:S01]  /*89b0*/  LDC R225, c[0x0][0x268] ;  /* 0x00009a00ffe17b82 */ /* 0x000e220000000800 */
[----:B--2---:R-:W-:Y:S01]  /*89c0*/  IMAD.WIDE R4, R7, 0x2, R50 ;  /* 0x0000000207047825 */ /* 0x004fe200078e0232 */
[----:B------:R2:W-:Y:S03]  /*89d0*/  STL.64 [R1+0xb50], R76 ;  /* 0x000b504c01007387 */ /* 0x0005e60000100a00 */
[----:B------:R-:W-:Y:S01]  /*89e0*/  IMAD R50, R79, 0x2, R74 ;  /* 0x000000024f327824 */ /* 0x000fe200078e024a */
[----:B------:R4:W-:Y:S02]  /*89f0*/  STL.64 [R1+0xb30], R4 ;  /* 0x000b300401007387 */ /* 0x0009e40000100a00 */
[----:B------:R-:W3:Y:S01]  /*8a00*/  LDC R51, c[0x0][0x268] ;  /* 0x00009a00ff337b82 */ /* 0x000ee20000000800 */
[----:B--2---:R-:W-:-:S07]  /*8a10*/  IMAD.WIDE R76, R73, 0x2, R8 ;  /* 0x00000002494c7825 */ /* 0x004fce00078e0208 */
[----:B------:R-:W2:Y:S01]  /*8a20*/  LDC R81, c[0x0][0x268] ;  /* 0x00009a00ff517b82 */ /* 0x000ea20000000800 */
[--C-:B----4-:R-:W-:Y:S01]  /*8a30*/  IMAD.WIDE R4, R72, 0x2, R8.reuse ;  /* 0x0000000248047825 */ /* 0x110fe200078e0208 */
[----:B------:R4:W-:Y:S03]  /*8a40*/  STL.64 [R1+0xf78], R76 ;  /* 0x000f784c01007387 */ /* 0x0009e60000100a00 */
[--C-:B------:R-:W-:Y:S01]  /*8a50*/  IMAD.WIDE R72, R71, 0x2, R8.reuse ;  /* 0x0000000247487825 */ /* 0x100fe200078e0208 */
[----:B------:R1:W-:Y:S02]  /*8a60*/  STL.64 [R1+0xf70], R4 ;  /* 0x000f700401007387 */ /* 0x0003e40000100a00 */
[----:B------:R-:W0:Y:S01]  /*8a70*/  LDC R80, c[0x0][0x268] ;  /* 0x00009a00ff507b82 */ /* 0x000e220000000800 */
[--C-:B------:R-:W-:Y:S01]  /*8a80*/  IMAD.WIDE R70, R70, 0x2, R8.reuse ;  /* 0x0000000246467825 */ /* 0x100fe200078e0208 */
[----:B------:R1:W-:Y:S04]  /*8a90*/  STL.64 [R1+0xf68], R72 ;  /* 0x000f684801007387 */ /* 0x0003e80000100a00 */
[----:B------:R1:W-:Y:S02]  /*8aa0*/  STL.64 [R1+0xf60], R70 ;  /* 0x000f604601007387 */ /* 0x0003e40000100a00 */
[----:B----4-:R-:W4:Y:S01]  /*8ab0*/  LDC R77, c[0x0][0x268] ;  /* 0x00009a00ff4d7b82 */ /* 0x010f220000000800 */
[----:B-1----:R-:W-:-:S04]  /*8ac0*/  IMAD.WIDE R4, R69, 0x2, R8 ;  /* 0x0000000245047825 */ /* 0x002fc800078e0208 */
[--C-:B------:R-:W-:Y:S01]  /*8ad0*/  IMAD.WIDE R68, R68, 0x2, R8.reuse ;  /* 0x0000000244447825 */ /* 0x100fe200078e0208 */
[----:B------:R1:W-:Y:S02]  /*8ae0*/  STL.64 [R1+0xf58], R4 ;  /* 0x000f580401007387 */ /* 0x0003e40000100a00 */
[----:B------:R-:W2:Y:S01]  /*8af0*/  LDC R73, c[0x0][0x268] ;  /* 0x00009a00ff497b82 */ /* 0x000ea20000000800 */
[--C-:B------:R-:W-:Y:S01]  /*8b00*/  IMAD.WIDE R70, R67, 0x2, R8.reuse ;  /* 0x0000000243467825 */ /* 0x100fe200078e0208 */
[----:B------:R3:W-:Y:S04]  /*8b10*/  STL.64 [R1+0xf50], R68 ;  /* 0x000f504401007387 */ /* 0x0007e80000100a00 */
[----:B------:R3:W-:Y:S02]  /*8b20*/  STL.64 [R1+0xf48], R70 ;  /* 0x000f484601007387 */ /* 0x0007e40000100a00 */
[----:B------:R-:W0:Y:S01]  /*8b30*/  LDC R72, c[0x0][0x268] ;  /* 0x00009a00ff487b82 */ /* 0x000e220000000800 */
[----:B-1----:R-:W-:-:S04]  /*8b40*/  IMAD.WIDE R4, R66, 0x2, R8 ;  /* 0x0000000242047825 */ /* 0x002fc800078e0208 */
[--C-:B---3--:R-:W-:Y:S01]  /*8b50*/  IMAD.WIDE R68, R65, 0x2, R8.reuse ;  /* 0x0000000241447825 */ /* 0x108fe200078e0208 */
[----:B------:R1:W-:Y:S02]  /*8b60*/  STL.64 [R1+0xf40], R4 ;  /* 0x000f400401007387 */ /* 0x0003e40000100a00 */
[----:B------:R-:W3:Y:S01]  /*8b70*/  LDC R76, c[0x0][0x268] ;  /* 0x00009a00ff4c7b82 */ /* 0x000ee20000000800 */
[--C-:B------:R-:W-:Y:S01]  /*8b80*/  IMAD.WIDE R66, R64, 0x2, R8.reuse ;  /* 0x0000000240427825 */ /* 0x100fe200078e0208 */
[----:B------:R1:W-:Y:S03]  /*8b90*/  STL.64 [R1+0xf38], R68 ;  /* 0x000f384401007387 */ /* 0x0003e60000100a00 */
[--C-:B------:R-:W-:Y:S01]  /*8ba0*/  IMAD.WIDE R64, R62, 0x2, R8.reuse ;  /* 0x000000023e407825 */ /* 0x100fe200078e0208 */
[----:B------:R4:W-:Y:S02]  /*8bb0*/  STL.64 [R1+0xf30], R66 ;  /* 0x000f304201007387 */ /* 0x0009e40000100a00 */
[----:B------:R-:W2:Y:S01]  /*8bc0*/  LDC R70, c[0x0][0x268] ;  /* 0x00009a00ff467b82 */ /* 0x000ea20000000800 */
[----:B-1----:R-:W-:-:S04]  /*8bd0*/  IMAD.WIDE R4, R63, 0x2, R8 ;  /* 0x000000023f047825 */ /* 0x002fc800078e0208 */
[--C-:B------:R-:W-:Y:S01]  /*8be0*/  IMAD.WIDE R62, R61, 0x2, R8.reuse ;  /* 0x000000023d3e7825 */ /* 0x100fe200078e0208 */
[----:B------:R1:W-:Y:S02]  /*8bf0*/  STL.64 [R1+0xf28], R4 ;  /* 0x000f280401007387 */ /* 0x0003e40000100a00 */
[----:B------:R-:W0:Y:S02]  /*8c00*/  LDC R69, c[0x0][0x268] ;  /* 0x00009a00ff457b82 */ /* 0x000e240000000800 */
        /* <DEDUP_REMOVED lines=10> */
[----:B---3--:R-:W3:Y:S01]  /*8cb0*/  LDC R63, c[0x0][0x268] ;  /* 0x00009a00ff3f7b82 */ /* 0x008ee20000000800 */
[----:B-1----:R-:W-:-:S04]  /*8cc0*/  IMAD.WIDE R4, R57, 0x2, R8 ;  /* 0x0000000239047825 */ /* 0x002fc800078e0208 */
[--C-:B------:R-:W-:Y:S01]  /*8cd0*/  IMAD.WIDE R56, R56, 0x2, R8.reuse ;  /* 0x0000000238387825 */ /* 0x100fe200078e0208 */
[----:B------:R1:W-:Y:S02]  /*8ce0*/  STL.64 [R1+0xef8], R4 ;  /* 0x000ef80401007387 */ /* 0x0003e40000100a00 */
[----:B------:R-:W0:Y:S01]  /*8cf0*/  LDC R61, c[0x0][0x268] ;  /* 0x00009a00ff3d7b82 */ /* 0x000e220000000800 */
[--C-:B------:R-:W-:Y:S01]  /*8d00*/  IMAD.WIDE R58, R55, 0x2, R8.reuse ;  /* 0x00000002373a7825 */ /* 0x100fe200078e0208 */
[----:B------:R1:W-:Y:S04]  /*8d10*/  STL.64 [R1+0xef0], R56 ;  /* 0x000ef03801007387 */ /* 0x0003e80000100a00 */
[----:B------:R4:W-:Y:S02]  /*8d20*/  STL.64 [R1+0xee8], R58 ;  /* 0x000ee83a01007387 */ /* 0x0009e40000100a00 */
[----:B------:R-:W2:Y:S01]  /*8d30*/  LDC R60, c[0x0][0x268] ;  /* 0x00009a00ff3c7b82 */ /* 0x000ea20000000800 */
[----:B-1----:R-:W-:-:S04]  /*8d40*/  IMAD.WIDE R4, R54, 0x2, R8 ;  /* 0x0000000236047825 */ /* 0x002fc800078e0208 */
[--C-:B------:R-:W-:Y:S01]  /*8d50*/  IMAD.WIDE R56, R53, 0x2, R8.reuse ;  /* 0x0000000235387825 */ /* 0x100fe200078e0208 */
[----:B------:R1:W-:Y:S02]  /*8d60*/  STL.64 [R1+0xee0], R4 ;  /* 0x000ee00401007387 */ /* 0x0003e40000100a00 */
[----:B------:R-:W3:Y:S01]  /*8d70*/  LDC R62, c[0x0][0x268] ;  /* 0x00009a00ff3e7b82 */ /* 0x000ee20000000800 */
[--C-:B------:R-:W-:Y:S01]  /*8d80*/  IMAD.WIDE R54, R52, 0x2, R8.reuse ;  /* 0x0000000234367825 */ /* 0x100fe200078e0208 */
[----:B------:R1:W-:Y:S03]  /*8d90*/  STL.64 [R1+0xed8], R56 ;  /* 0x000ed83801007387 */ /* 0x0003e60000100a00 */
[--C-:B------:R-:W-:Y:S01]  /*8da0*/  IMAD.WIDE R52, R48, 0x2, R8.reuse ;  /* 0x0000000230347825 */ /* 0x100fe200078e0208 */
[----:B------:R0:W-:Y:S02]  /*8db0*/  STL.64 [R1+0xed0], R54 ;  /* 0x000ed03601007387 */ /* 0x0001e40000100a00 */
[----:B----4-:R-:W4:Y:S01]  /*8dc0*/  LDC R58, c[0x0][0x268] ;  /* 0x00009a00ff3a7b82 */ /* 0x010f220000000800 */
[----:B-1----:R-:W-:-:S04]  /*8dd0*/  IMAD.WIDE R4, R49, 0x2, R8 ;  /* 0x0000000231047825 */ /* 0x002fc800078e0208 */
[--C-:B------:R-:W-:Y:S01]  /*8de0*/  IMAD.WIDE R48, R47, 0x2, R8.reuse ;  /* 0x000000022f307825 */ /* 0x100fe200078e0208 */
[----:B------:R1:W-:Y:S02]  /*8df0*/  STL.64 [R1+0xec8], R4 ;  /* 0x000ec80401007387 */ /* 0x0003e40000100a00 */
[----:B------:R-:W2:Y:S02]  /*8e00*/  LDC R57, c[0x0][0x268] ;  /* 0x00009a00ff397b82 */ /* 0x000ea40000000800 */
[----:B------:R1:W-:Y:S04]  /*8e10*/  STL.64 [R1+0xec0], R52 ;  /* 0x000ec03401007387 */ /* 0x0003e80000100a00 */
[----:B------:R3:W-:Y:S02]  /*8e20*/  STL.64 [R1+0xeb8], R48 ;  /* 0x000eb83001007387 */ /* 0x0007e40000100a00 */
[----:B0-----:R-:W0:Y:S01]  /*8e30*/  LDC R55, c[0x0][0x268] ;  /* 0x00009a00ff377b82 */ /* 0x001e220000000800 */
[----:B-1----:R-:W-:-:S04]  /*8e40*/  IMAD.WIDE R4, R46, 0x2, R8 ;  /* 0x000000022e047825 */ /* 0x002fc800078e0208 */
[--C-:B------:R-:W-:Y:S01]  /*8e50*/  IMAD.WIDE R46, R45, 0x2, R8.reuse ;  /* 0x000000022d2e7825 */ /* 0x100fe200078e0208 */
[----:B------:R1:W-:Y:S02]  /*8e60*/  STL.64 [R1+0xeb0], R4 ;  /* 0x000eb00401007387 */ /* 0x0003e40000100a00 */
[----:B------:R-:W4:Y:S01]  /*8e70*/  LDC R52, c[0x0][0x268] ;  /* 0x00009a00ff347b82 */ /* 0x000f220000000800 */
[--C-:B------:R-:W-:Y:S01]  /*8e80*/  IMAD.WIDE R44, R44, 0x2, R8.reuse ;  /* 0x000000022c2c7825 */ /* 0x100fe200078e0208 */
[----:B------:R1:W-:Y:S04]  /*8e90*/  STL.64 [R1+0xea8], R46 ;  /* 0x000ea82e01007387 */ /* 0x0003e80000100a00 */
[----:B------:R1:W-:Y:S02]  /*8ea0*/  STL.64 [R1+0xea0], R44 ;  /* 0x000ea02c01007387 */ /* 0x0003e40000100a00 */
[----:B---3--:R-:W3:Y:S01]  /*8eb0*/  LDC R48, c[0x0][0x268] ;  /* 0x00009a00ff307b82 */ /* 0x008ee20000000800 */
[----:B-1----:R-:W-:-:S04]  /*8ec0*/  IMAD.WIDE R4, R43, 0x2, R8 ;  /* 0x000000022b047825 */ /* 0x002fc800078e0208 */
[--C-:B------:R-:W-:Y:S01]  /*8ed0*/  IMAD.WIDE R42, R42, 0x2, R8.reuse ;  /* 0x000000022a2a7825 */ /* 0x100fe200078e0208 */
[----:B------:R1:W-:Y:S02]  /*8ee0*/  STL.64 [R1+0xe98], R4 ;  /* 0x000e980401007387 */ /* 0x0003e40000100a00 */
[----:B------:R-:W2:Y:S01]  /*8ef0*/  LDC R47, c[0x0][0x268] ;  /* 0x00009a00ff2f7b82 */ /* 0x000ea20000000800 */
[--C-:B------:R-:W-:Y:S01]  /*8f00*/  IMAD.WIDE R44, R41, 0x2, R8.reuse ;  /* 0x00000002292c7825 */ /* 0x100fe200078e0208 */
[----:B------:R1:W-:Y:S04]  /*8f10*/  STL.64 [R1+0xe90], R42 ;  /* 0x000e902a01007387 */ /* 0x0003e80000100a00 */
[----:B------:R0:W-:Y:S02]  /*8f20*/  STL.64 [R1+0xe88], R44 ;  /* 0x000e882c01007387 */ /* 0x0001e40000100a00 */
[----:B------:R-:W4:Y:S01]  /*8f30*/  LDC R46, c[0x0][0x268] ;  /* 0x00009a00ff2e7b82 */ /* 0x000f220000000800 */
[----:B-1----:R-:W-:-:S04]  /*8f40*/  IMAD.WIDE R4, R40, 0x2, R8 ;  /* 0x0000000228047825 */ /* 0x002fc800078e0208 */
[--C-:B------:R-:W-:Y:S01]  /*8f50*/  IMAD.WIDE R42, R39, 0x2, R8.reuse ;  /* 0x00000002272a7825 */ /* 0x100fe200078e0208 */
[----:B------:R1:W-:Y:S02]  /*8f60*/  STL.64 [R1+0xe80], R4 ;  /* 0x000e800401007387 */ /* 0x0003e40000100a00 */
[----:B------:R-:W4:Y:S01]  /*8f70*/  LDC R49, c[0x0][0x268] ;  /* 0x00009a00ff317b82 */ /* 0x000f220000000800 */
[--C-:B------:R-:W-:Y:S01]  /*8f80*/  IMAD.WIDE R40, R38, 0x2, R8.reuse ;  /* 0x0000000226287825 */ /* 0x100fe200078e0208 */
[----:B------:R1:W-:Y:S03]  /*8f90*/  STL.64 [R1+0xe78], R42 ;  /* 0x000e782a01007387 */ /* 0x0003e60000100a00 */
[--C-:B------:R-:W-:Y:S01]  /*8fa0*/  IMAD.WIDE R38, R36, 0x2, R8.reuse ;  /* 0x0000000224267825 */ /* 0x100fe200078e0208 */
[----:B------:R3:W-:Y:S02]  /*8fb0*/  STL.64 [R1+0xe70], R40 ;  /* 0x000e702801007387 */ /* 0x0007e40000100a00 */
[----:B0-----:R-:W0:Y:S01]  /*8fc0*/  LDC R45, c[0x0][0x268] ;  /* 0x00009a00ff2d7b82 */ /* 0x001e220000000800 */
[----:B-1----:R-:W-:-:S04]  /*8fd0*/  IMAD.WIDE R4, R37, 0x2, R8 ;  /* 0x0000000225047825 */ /* 0x002fc800078e0208 */
[--C-:B------:R-:W-:Y:S01]  /*8fe0*/  IMAD.WIDE R36, R35, 0x2, R8.reuse ;  /* 0x0000000223247825 */ /* 0x100fe200078e0208 */
[----:B------:R1:W-:Y:S02]  /*8ff0*/  STL.64 [R1+0xe68], R4 ;  /* 0x000e680401007387 */ /* 0x0003e40000100a00 */
[----:B------:R-:W2:Y:S02]  /*9000*/  LDC R42, c[0x0][0x268] ;  /* 0x00009a00ff2a7b82 */ /* 0x000ea40000000800 */
        /* <DEDUP_REMOVED lines=20> */
[--C-:B------:R-:W-:Y:S01]  /*9150*/  IMAD.WIDE R30, R27, 0x2, R8.reuse ;  /* 0x000000021b1e7825 */ /* 0x100fe200078e0208 */
[----:B------:R1:W-:Y:S02]  /*9160*/  STL.64 [R1+0xd68], R4 ;  /* 0x000d680401007387 */ /* 0x0003e40000100a00 */
[----:B------:R-:W0:Y:S01]  /*9170*/  LDC R38, c[0x0][0x268] ;  /* 0x00009a00ff267b82 */ /* 0x000e220000000800 */
[--C-:B------:R-:W-:Y:S01]  /*9180*/  IMAD.WIDE R28, R26, 0x2, R8.reuse ;  /* 0x000000021a1c7825 */ /* 0x100fe200078e0208 */
[----:B------:R1:W-:Y:S03]  /*9190*/  STL.64 [R1+0xd48], R30 ;  /* 0x000d481e01007387 */ /* 0x0003e60000100a00 */
[--C-:B------:R-:W-:Y:S01]  /*91a0*/  IMAD.WIDE R26, R24, 0x2, R8.reuse ;  /* 0x00000002181a7825 */ /* 0x100fe200078e0208 */
[----:B------:R4:W-:Y:S02]  /*91b0*/  STL.64 [R1+0xd28], R28 ;  /* 0x000d281c01007387 */ /* 0x0009e40000100a00 */
[----:B---3--:R-:W3:Y:S01]  /*91c0*/  LDC R33, c[0x0][0x268] ;  /* 0x00009a00ff217b82 */ /* 0x008ee20000000800 */
[----:B-1----:R-:W-:-:S04]  /*91d0*/  IMAD.WIDE R4, R25, 0x2, R8 ;  /* 0x0000000219047825 */ /* 0x002fc800078e0208 */
[--C-:B------:R-:W-:Y:S01]  /*91e0*/  IMAD.WIDE R24, R23, 0x2, R8.reuse ;  /* 0x0000000217187825 */ /* 0x100fe200078e0208 */
[----:B------:R1:W-:Y:S02]  /*91f0*/  STL.64 [R1+0xd08], R4 ;  /* 0x000d080401007387 */ /* 0x0003e40000100a00 */
[----:B------:R-:W2:Y:S02]  /*9200*/  LDC R30, c[0x0][0x268] ;  /* 0x00009a00ff1e7b82 */ /* 0x000ea40000000800 */
[----:B------:R1:W-:Y:S04]  /*9210*/  STL.64 [R1+0xce8], R26 ;  /* 0x000ce81a01007387 */ /* 0x0003e80000100a00 */
[----:B------:R0:W-:Y:S02]  /*9220*/  STL.64 [R1+0xcc8], R24 ;  /* 0x000cc81801007387 */ /* 0x0001e40000100a00 */
[----:B----4-:R-:W4:Y:S01]  /*9230*/  LDC R29, c[0x0][0x268] ;  /* 0x00009a00ff1d7b82 */ /* 0x010f220000000800 */
[----:B-1----:R-:W-:-:S04]  /*9240*/  IMAD.WIDE R4, R22, 0x2, R8 ;  /* 0x0000000216047825 */ /* 0x002fc800078e0208 */
[--C-:B------:R-:W-:Y:S01]  /*9250*/  IMAD.WIDE R22, R21, 0x2, R8.reuse ;  /* 0x0000000215167825 */ /* 0x100fe200078e0208 */
[----:B------:R1:W-:Y:S02]  /*9260*/  STL.64 [R1+0xca8], R4 ;  /* 0x000ca80401007387 */ /* 0x0003e40000100a00 */
[----:B------:R-:W3:Y:S01]  /*9270*/  LDC R27, c[0x0][0x268] ;  /* 0x00009a00ff1b7b82 */ /* 0x000ee20000000800 */
[--C-:B------:R-:W-:Y:S01]  /*9280*/  IMAD.WIDE R20, R20, 0x2, R8.reuse ;  /* 0x0000000214147825 */ /* 0x100fe200078e0208 */
[----:B------:R1:W-:Y:S04]  /*9290*/  STL.64 [R1+0xc88], R22 ;  /* 0x000c881601007387 */ /* 0x0003e80000100a00 */
[----:B------:R1:W-:Y:S02]  /*92a0*/  STL.64 [R1+0xc68], R20 ;  /* 0x000c681401007387 */ /* 0x0003e40000100a00 */
[----:B0-----:R-:W0:Y:S01]  /*92b0*/  LDC R24, c[0x0][0x268] ;  /* 0x00009a00ff187b82 */ /* 0x001e220000000800 */
[----:B-1----:R-:W-:-:S04]  /*92c0*/  IMAD.WIDE R4, R18, 0x2, R8 ;  /* 0x0000000212047825 */ /* 0x002fc800078e0208 */
[--C-:B------:R-:W-:Y:S01]  /*92d0*/  IMAD.WIDE R22, R17, 0x2, R8.reuse ;  /* 0x0000000211167825 */ /* 0x100fe200078e0208 */
[----:B------:R1:W-:Y:S02]  /*92e0*/  STL.64 [R1+0xc48], R4 ;  /* 0x000c480401007387 */ /* 0x0003e40000100a00 */
[----:B------:R-:W2:Y:S01]  /*92f0*/  LDC R18, c[0x0][0x268] ;  /* 0x00009a00ff127b82 */ /* 0x000ea20000000800 */
[--C-:B------:R-:W-:Y:S01]  /*9300*/  IMAD.WIDE R20, R16, 0x2, R8.reuse ;  /* 0x0000000210147825 */ /* 0x100fe200078e0208 */
[----:B------:R1:W-:Y:S03]  /*9310*/  STL.64 [R1+0xc28], R22 ;  /* 0x000c281601007387 */ /* 0x0003e60000100a00 */
[--C-:B------:R-:W-:Y:S01]  /*9320*/  IMAD.WIDE R16, R14, 0x2, R8.reuse ;  /* 0x000000020e107825 */ /* 0x100fe200078e0208 */
[----:B------:R4:W-:Y:S02]  /*9330*/  STL.64 [R1+0xc08], R20 ;  /* 0x000c081401007387 */ /* 0x0009e40000100a00 */
[----:B------:R-:W3:Y:S01]  /*9340*/  LDC R26, c[0x0][0x268] ;  /* 0x00009a00ff1a7b82 */ /* 0x000ee20000000800 */
[----:B-1----:R-:W-:-:S04]  /*9350*/  IMAD.WIDE R4, R15, 0x2, R8 ;  /* 0x000000020f047825 */ /* 0x002fc800078e0208 */
[--C-:B------:R-:W-:Y:S01]  /*9360*/  IMAD.WIDE R14, R13, 0x2, R8.reuse ;  /* 0x000000020d0e7825 */ /* 0x100fe200078e0208 */
[----:B------:R1:W-:Y:S02]  /*9370*/  STL.64 [R1+0xbe8], R4 ;  /* 0x000be80401007387 */ /* 0x0003e40000100a00 */
[----:B------:R-:W3:Y:S02]  /*9380*/  LDC R23, c[0x0][0x268] ;  /* 0x00009a00ff177b82 */ /* 0x000ee40000000800 */
[----:B------:R1:W-:Y:S04]  /*9390*/  STL.64 [R1+0xbc8], R16 ;  /* 0x000bc81001007387 */ /* 0x0003e80000100a00 */
[----:B------:R-:W-:Y:S02]  /*93a0*/  STL.64 [R1+0xba8], R14 ;  /* 0x000ba80e01007387 */ /* 0x000fe40000100a00 */
[----:B----4-:R-:W4:Y:S01]  /*93b0*/  LDC R21, c[0x0][0x268] ;  /* 0x00009a00ff157b82 */ /* 0x010f220000000800 */
[----:B-1----:R-:W-:-:S04]  /*93c0*/  IMAD.WIDE R4, R12, 0x2, R8 ;  /* 0x000000020c047825 */ /* 0x002fc800078e0208 */
[--C-:B------:R-:W-:Y:S01]  /*93d0*/  IMAD.WIDE R12, R11, 0x2, R8.reuse ;  /* 0x000000020b0c7825 */ /* 0x100fe200078e0208 */
[----:B------:R1:W-:Y:S02]  /*93e0*/  STL.64 [R1+0xb88], R4 ;  /* 0x000b880401007387 */ /* 0x0003e40000100a00 */
[----:B------:R-:W0:Y:S01]  /*93f0*/  LDC R17, c[0x0][0x268] ;  /* 0x00009a00ff117b82 */ /* 0x000e220000000800 */
[--C-:B------:R-:W-:Y:S01]  /*9400*/  IMAD.WIDE R10, R10, 0x2, R8.reuse ;  /* 0x000000020a0a7825 */ /* 0x100fe200078e0208 */
[----:B------:R-:W-:Y:S04]  /*9410*/  STL.64 [R1+0xb68], R12 ;  /* 0x000b680c01007387 */ /* 0x000fe80000100a00 */
[----:B------:R2:W-:Y:S02]  /*9420*/  STL.64 [R1+0xb48], R10 ;  /* 0x000b480a01007387 */ /* 0x0005e40000100a00 */
[----:B------:R-:W3:Y:S01]  /*9430*/  LDC R16, c[0x0][0x268] ;  /* 0x00009a00ff107b82 */ /* 0x000ee20000000800 */
[----:B-1----:R-:W-:-:S04]  /*9440*/  IMAD.WIDE R4, R7, 0x2, R8 ;  /* 0x0000000207047825 */ /* 0x002fc800078e0208 */
[----:B------:R-:W-:-:S03]  /*9450*/  IMAD R8, R79, 0x2, R50 ;  /* 0x000000024f087824 */ /* 0x000fc600078e0232 */
[----:B------:R-:W1:Y:S01]  /*9460*/  LDC R15, c[0x0][0x268] ;  /* 0x00009a00ff0f7b82 */ /* 0x000e620000000800 */
[----:B------:R2:W-:Y:S01]  /*9470*/  STL.64 [R1+0xb28], R4 ;  /* 0x000b280401007387 */ /* 0x0005e20000100a00 */
[----:B------:R-:W-:-:S06]  /*9480*/  LEA R7, R79, R8, 0x1 ;  /* 0x000000084f077211 */ /* 0x000fcc00078e08ff */
[----:B------:R-:W4:Y:S01]  /*9490*/  LDC R20, c[0x0][0x268] ;  /* 0x00009a00ff147b82 */ /* 0x000f220000000800 */
[C---:B--2---:R-:W-:Y:S01]  /*94a0*/  IMAD R11, R79.reuse, 0x2, R7 ;  /* 0x000000024f0b7824 */ /* 0x044fe200078e0207 */
[----:B------:R2:W-:Y:S03]  /*94b0*/  STL.64 [R1+0x1330], R6 ;  /* 0x0013300601007387 */ /* 0x0005e60000100a00 */
[C---:B------:R-:W-:Y:S01]  /*94c0*/  IMAD R10, R79.reuse, 0x2, R11 ;  /* 0x000000024f0a7824 */ /* 0x040fe200078e020b */
[----:B------:R-:W-:Y:S02]  /*94d0*/  LEA R4, P2, R94, R2, 0x1 ;  /* 0x000000025e047211 */ /* 0x000fe400078408ff */
[----:B------:R-:W4:Y:S01]  /*94e0*/  LDC R22, c[0x0][0x268] ;  /* 0x00009a00ff167b82 */ /* 0x000f220000000800 */
[----:B------:R-:W-:-:S05]  /*94f0*/  IMAD R9, R79, 0x2, R10 ;  /* 0x000000024f097824 */ /* 0x000fca00078e020a */
[C---:B------:R-:W-:Y:S02]  /*9500*/  LEA R14, R79.reuse, R9, 0x1 ;  /* 0x000000094f0e7211 */ /* 0x040fe400078e08ff */
[----:B------:R-:W4:Y:S01]  /*9510*/  LDC R25, c[0x0][0x268] ;  /* 0x00009a00ff197b82 */ /* 0x000f220000000800 */
[C---:B--2---:R-:W-:Y:S02]  /*9520*/  LEA R6, P0, R96.reuse, R2, 0x1 ;  /* 0x0000000260067211 */ /* 0x044fe400078008ff */
[C---:B------:R-:W-:Y:S02]  /*9530*/  IMAD R13, R79.reuse, 0x2, R14 ;  /* 0x000000024f0d7824 */ /* 0x040fe400078e020e */
[----:B------:R-:W-:Y:S02]  /*9540*/  LEA.HI.X.SX32 R7, R96, R0, 0x1, P0 ;  /* 0x0000000060077211 */ /* 0x000fe400000f0eff */
[----:B------:R-:W-:Y:S01]  /*9550*/  IMAD R12, R79, 0x2, R13 ;  /* 0x000000024f0c7824 */ /* 0x000fe200078e020d */
[----:B------:R-:W2:Y:S03]  /*9560*/  LDC R28, c[0x0][0x268] ;  /* 0x00009a00ff1c7b82 */ /* 0x000ea60000000800 */
[----:B0-----:R-:W-:Y:S01]  /*9570*/  IMAD R17, R17, 0x2, R12 ;  /* 0x0000000211117824 */ /* 0x001fe200078e020c */
[----:B------:R0:W-:Y:S04]  /*9580*/  STL.64 [R1+0x1328], R12 ;  /* 0x0013280c01007387 */ /* 0x0001e80000100a00 */
[----:B---3--:R-:W-:Y:S01]  /*9590*/  LEA R16, R16, R17, 0x1 ;  /* 0x0000001110107211 */ /* 0x008fe200078e08ff */
[----:B------:R-:W3:Y:S01]  /*95a0*/  LDC R32, c[0x0][0x268] ;  /* 0x00009a00ff207b82 */ /* 0x000ee20000000800 */
[----:B------:R4:W-:Y:S03]  /*95b0*/  STL.64 [R1+0xb20], R6 ;  /* 0x000b200601007387 */ /* 0x0009e60000100a00 */
[----:B-1----:R-:W-:Y:S01]  /*95c0*/  IMAD R15, R15, 0x2, R16 ;  /* 0x000000020f0f7824 */ /* 0x002fe200078e0210 */
[----:B0-----:R-:W-:-:S03]  /*95d0*/  LEA R12, P1, R91, R2, 0x1 ;  /* 0x000000025b0c7211 */ /* 0x001fc600078208ff */
[----:B----4-:R-:W-:Y:S01]  /*95e0*/  IMAD R21, R21, 0x2, R15 ;  /* 0x0000000215157824 */ /* 0x010fe200078e020f */
[----:B------:R-:W0:Y:S03]  /*95f0*/  LDC R31, c[0x0][0x268] ;  /* 0x00009a00ff1f7b82 */ /* 0x000e260000000800 */
[----:B------:R-:W-:Y:S01]  /*9600*/  IMAD R20, R20, 0x2, R21 ;  /* 0x0000000214147824 */ /* 0x000fe200078e0215 */
[----:B------:R-:W4:Y:S04]  /*9610*/  LDL.LU.64 R6, [R1+0x1330] ;  /* 0x0013300001067983 */ /* 0x000f280000300a00 */
[----:B------:R-:W-:Y:S01]  /*9620*/  LEA R18, R18, R20, 0x1 ;  /* 0x0000001412127211 */ /* 0x000fe200078e08ff */
[----:B------:R-:W1:Y:S04]  /*9630*/  LDC R37, c[0x0][0x268] ;  /* 0x00009a00ff257b82 */ /* 0x000e680000000800 */
[----:B------:R-:W-:-:S04]  /*9640*/  IMAD R24, R24, 0x2, R18 ;  /* 0x0000000218187824 */ /* 0x000fc800078e0212 */
[----:B------:R-:W-:Y:S01]  /*9650*/  IMAD R23, R23, 0x2, R24 ;  /* 0x0000000217177824 */ /* 0x000fe200078e0218 */
[----:B------:R-:W1:Y:S03]  /*9660*/  LDC R40, c[0x0][0x268] ;  /* 0x00009a00ff287b82 */ /* 0x000e660000000800 */
[----:B------:R-:W-:-:S05]  /*9670*/  IMAD R22, R22, 0x2, R23 ;  /* 0x0000000216167824 */ /* 0x000fca00078e0217 */
        /* <DEDUP_REMOVED lines=8> */
[----:B--2---:R-:W-:-:S04]  /*9700*/  IMAD R28, R28, 0x2, R29 ;  /* 0x000000021c1c7824 */ /* 0x004fc800078e021d */
[----:B------:R-:W-:Y:S01]  /*9710*/  IMAD R33, R33, 0x2, R28 ;  /* 0x0000000221217824 */ /* 0x000fe200078e021c */
[----:B------:R-:W2:Y:S03]  /*9720*/  LDC R53, c[0x0][0x268] ;  /* 0x00009a00ff357b82 */ /* 0x000ea60000000800 */
[----:B---3--:R-:W-:-:S05]  /*9730*/  IMAD R32, R32, 0x2, R33 ;  /* 0x0000000220207824 */ /* 0x008fca00078e0221 */
[----:B0-----:R-:W-:Y:S01]  /*9740*/  LEA R31, R31, R32, 0x1 ;  /* 0x000000201f1f7211 */ /* 0x001fe200078e08ff */
[----:B------:R-:W0:Y:S04]  /*9750*/  LDC R56, c[0x0][0x268] ;  /* 0x00009a00ff387b82 */ /* 0x000e280000000800 */
[----:B------:R-:W-:-:S04]  /*9760*/  IMAD R36, R36, 0x2, R31 ;  /* 0x0000000224247824 */ /* 0x000fc800078e021f */
[----:B------:R-:W-:Y:S01]  /*9770*/  IMAD R35, R35, 0x2, R36 ;  /* 0x0000000223237824 */ /* 0x000fe200078e0224 */
[----:B------:R-:W3:Y:S03]  /*9780*/  LDC R59, c[0x0][0x268] ;  /* 0x00009a00ff3b7b82 */ /* 0x000ee60000000800 */
[----:B------:R-:W-:-:S05]  /*9790*/  IMAD R34, R34, 0x2, R35 ;  /* 0x0000000222227824 */ /* 0x000fca00078e0223 */
[----:B------:R-:W-:Y:S01]  /*97a0*/  LEA R39, R39, R34, 0x1 ;  /* 0x0000002227277211 */ /* 0x000fe200078e08ff */
[----:B------:R-:W3:Y:S04]  /*97b0*/  LDC R66, c[0x0][0x268] ;  /* 0x00009a00ff427b82 */ /* 0x000ee80000000800 */
[----:B------:R-:W-:-:S04]  /*97c0*/  IMAD R38, R38, 0x2, R39 ;  /* 0x0000000226267824 */ /* 0x000fc800078e0227 */
[----:B-1----:R-:W-:Y:S01]  /*97d0*/  IMAD R37, R37, 0x2, R38 ;  /* 0x0000000225257824 */ /* 0x002fe200078e0226 */
        /* <DEDUP_REMOVED lines=12> */
[----:B------:R-:W4:Y:S03]  /*98a0*/  LDC R227, c[0x0][0x268] ;  /* 0x00009a00ffe37b82 */ /* 0x000f260000000800 */
[----:B------:R-:W-:-:S05]  /*98b0*/  IMAD R46, R46, 0x2, R47 ;  /* 0x000000022e2e7824 */ /* 0x000fca00078e022f */
[----:B------:R-:W-:Y:S01]  /*98c0*/  LEA R52, R52, R46, 0x1 ;  /* 0x0000002e34347211 */ /* 0x000fe200078e08ff */
[----:B------:R-:W4:Y:S04]  /*98d0*/  LDC R226, c[0x0][0x268] ;  /* 0x00009a00ffe27b82 */ /* 0x000f280000000800 */
[----:B------:R-:W-:-:S04]  /*98e0*/  IMAD R51, R51, 0x2, R52 ;  /* 0x0000000233337824 */ /* 0x000fc800078e0234 */
[----:B------:R-:W-:Y:S01]  /*98f0*/  IMAD R49, R49, 0x2, R51 ;  /* 0x0000000231317824 */ /* 0x000fe200078e0233 */
[----:B------:R-:W4:Y:S03]  /*9900*/  LDC R228, c[0x0][0x268] ;  /* 0x00009a00ffe47b82 */ /* 0x000f260000000800 */
[----:B------:R-:W-:-:S05]  /*9910*/  IMAD R55, R55, 0x2, R49 ;  /* 0x0000000237377824 */ /* 0x000fca00078e0231 */
[----:B------:R-:W-:Y:S01]  /*9920*/  LEA R54, R54, R55, 0x1 ;  /* 0x0000003736367211 */ /* 0x000fe200078e08ff */
[----:B------:R-:W4:Y:S04]  /*9930*/  LDC R229, c[0x0][0x268] ;  /* 0x00009a00ffe57b82 */ /* 0x000f280000000800 */
[----:B--2---:R-:W-:-:S04]  /*9940*/  IMAD R53, R53, 0x2, R54 ;  /* 0x0000000235357824 */ /* 0x004fc800078e0236 */
[----:B------:R-:W-:Y:S01]  /*9950*/  IMAD R58, R58, 0x2, R53 ;  /* 0x000000023a3a7824 */ /* 0x000fe200078e0235 */
[----:B------:R-:W2:Y:S03]  /*9960*/  LDC R230, c[0x0][0x268] ;  /* 0x00009a00ffe67b82 */ /* 0x000ea60000000800 */
[----:B------:R-:W-:-:S05]  /*9970*/  IMAD R57, R57, 0x2, R58 ;  /* 0x0000000239397824 */ /* 0x000fca00078e023a */
[----:B0-----:R-:W-:Y:S01]  /*9980*/  LEA R56, R56, R57, 0x1 ;  /* 0x0000003938387211 */ /* 0x001fe200078e08ff */
[----:B------:R-:W0:Y:S04]  /*9990*/  LDC R231, c[0x0][0x268] ;  /* 0x00009a00ffe77b82 */ /* 0x000e280000000800 */
[----:B------:R-:W-:-:S04]  /*99a0*/  IMAD R61, R61, 0x2, R56 ;  /* 0x000000023d3d7824 */ /* 0x000fc800078e0238 */
[----:B------:R-:W-:Y:S01]  /*99b0*/  IMAD R60, R60, 0x2, R61 ;  /* 0x000000023c3c7824 */ /* 0x000fe200078e023d */
[----:B------:R-:W0:Y:S03]  /*99c0*/  LDC R233, c[0x0][0x268] ;  /* 0x00009a00ffe97b82 */ /* 0x000e260000000800 */
[----:B---3--:R-:W-:-:S05]  /*99d0*/  IMAD R59, R59, 0x2, R60 ;  /* 0x000000023b3b7824 */ /* 0x008fca00078e023c */
[----:B------:R-:W-:Y:S01]  /*99e0*/  LEA R64, R64, R59, 0x1 ;  /* 0x0000003b40407211 */ /* 0x000fe200078e08ff */
[----:B------:R-:W3:Y:S04]  /*99f0*/  LDC R232, c[0x0][0x268] ;  /* 0x00009a00ffe87b82 */ /* 0x000ee80000000800 */
[----:B------:R-:W-:-:S04]  /*9a00*/  IMAD R63, R63, 0x2, R64 ;  /* 0x000000023f3f7824 */ /* 0x000fc800078e0240 */
[----:B------:R-:W-:Y:S01]  /*9a10*/  IMAD R62, R62, 0x2, R63 ;  /* 0x000000023e3e7824 */ /* 0x000fe200078e023f */
[----:B------:R-:W3:Y:S03]  /*9a20*/  LDC R234, c[0x0][0x268] ;  /* 0x00009a00ffea7b82 */ /* 0x000ee60000000800 */
[----:B------:R-:W-:-:S05]  /*9a30*/  IMAD R67, R67, 0x2, R62 ;  /* 0x0000000243437824 */ /* 0x000fca00078e023e */
[----:B------:R-:W-:Y:S01]  /*9a40*/  LEA R66, R66, R67, 0x1 ;  /* 0x0000004342427211 */ /* 0x000fe200078e08ff */
[----:B------:R-:W3:Y:S04]  /*9a50*/  LDC R235, c[0x0][0x268] ;  /* 0x00009a00ffeb7b82 */ /* 0x000ee80000000800 */
[----:B-1----:R-:W-:-:S04]  /*9a60*/  IMAD R65, R65, 0x2, R66 ;  /* 0x0000000241417824 */ /* 0x002fc800078e0242 */
        /* <DEDUP_REMOVED lines=31> */
[----:B------:R-:W-:Y:S01]  /*9c60*/  LEA.HI.X.SX32 R13, R91, R0, 0x1, P1 ;  /* 0x000000005b0d7211 */ /* 0x000fe200008f0eff */
[----:B------:R-:W1:Y:S02]  /*9c70*/  LDC R246, c[0x0][0x268] ;  /* 0x00009a00fff67b82 */ /* 0x000e640000000800 */
[----:B------:R-:W-:Y:S01]  /*9c80*/  IMAD R93, R93, 0x2, R88 ;  /* 0x000000025d5d7824 */ /* 0x000fe200078e0258 */
[----:B------:R-:W-:Y:S01]  /*9c90*/  LEA R96, P0, R78, R2, 0x1 ;  /* 0x000000024e607211 */ /* 0x000fe200078008ff */
[----:B------:R2:W-:Y:S03]  /*9ca0*/  STL.64 [R1+0xb18], R12 ;  /* 0x000b180c01007387 */ /* 0x0005e60000100a00 */
[----:B------:R-:W-:Y:S01]  /*9cb0*/  LEA R92, R92, R93, 0x1 ;  /* 0x0000005d5c5c7211 */ /* 0x000fe200078e08ff */
[----:B------:R-:W1:Y:S01]  /*9cc0*/  LDC R247, c[0x0][0x268] ;  /* 0x00009a00fff77b82 */ /* 0x000e620000000800 */
[----:B------:R-:W-:-:S03]  /*9cd0*/  LEA.HI.X.SX32 R5, R94, R0, 0x1, P2 ;  /* 0x000000005e057211 */ /* 0x000fc600010f0eff */
[----:B------:R-:W-:Y:S01]  /*9ce0*/  IMAD R91, R97, 0x2, R92 ;  /* 0x00000002615b7824 */ /* 0x000fe200078e025c */
[----:B------:R-:W-:Y:S02]  /*9cf0*/  LEA.HI.X.SX32 R97, R78, R0, 0x1, P0 ;  /* 0x000000004e617211 */ /* 0x000fe400000f0eff */
[C---:B--2---:R-:W-:Y:S01]  /*9d00*/  LEA R12, P1, R95.reuse, R2, 0x1 ;  /* 0x000000025f0c7211 */ /* 0x044fe200078208ff */
[----:B------:R2:W-:Y:S01]  /*9d10*/  STL.64 [R1+0xb10], R4 ;  /* 0x000b100401007387 */ /* 0x0005e20000100a00 */
[----:B------:R-:W1:Y:S02]  /*9d20*/  LDC R248, c[0x0][0x268] ;  /* 0x00009a00fff87b82 */ /* 0x000e640000000800 */
[----:B------:R-:W-:Y:S01]  /*9d30*/  LEA.HI.X.SX32 R13, R95, R0, 0x1, P1 ;  /* 0x000000005f0d7211 */ /* 0x000fe200008f0eff */
[----:B------:R-:W-:Y:S04]  /*9d40*/  STL.64 [R1+0xb08], R96 ;  /* 0x000b086001007387 */ /* 0x000fe80000100a00 */
[----:B------:R0:W-:Y:S01]  /*9d50*/  STL.64 [R1+0xb00], R12 ;  /* 0x000b000c01007387 */ /* 0x0001e20000100a00 */
[----:B------:R-:W1:Y:S01]  /*9d60*/  LDC R249, c[0x0][0x268] ;  /* 0x00009a00fff97b82 */ /* 0x000e620000000800 */
[----:B--2---:R-:W-:-:S04]  /*9d70*/  LEA R4, P2, R74, R2, 0x1 ;  /* 0x000000024a047211 */ /* 0x004fc800078408ff */
[----:B------:R-:W-:-:S03]  /*9d80*/  LEA.HI.X.SX32 R5, R74, R0, 0x1, P2 ;  /* 0x000000004a057211 */ /* 0x000fc600010f0eff */
[----:B------:R-:W2:Y:S01]  /*9d90*/  LDC R251, c[0x0][0x268] ;  /* 0x00009a00fffb7b82 */ /* 0x000ea20000000800 */
[----:B0-----:R-:W-:-:S04]  /*9da0*/  LEA R12, P0, R50, R2, 0x1 ;  /* 0x00000002320c7211 */ /* 0x001fc800078008ff */
[----:B------:R-:W-:Y:S01]  /*9db0*/  LEA.HI.X.SX32 R13, R50, R0, 0x1, P0 ;  /* 0x00000000320d7211 */ /* 0x000fe200000f0eff */
[----:B------:R-:W-:Y:S02]  /*9dc0*/  STL.64 [R1+0xaf8], R4 ;  /* 0x000af80401007387 */ /* 0x000fe40000100a00 */
[----:B------:R-:W0:Y:S02]  /*9dd0*/  LDC R250, c[0x0][0x268] ;  /* 0x00009a00fffa7b82 */ /* 0x000e240000000800 */
[----:B------:R3:W-:Y:S06]  /*9de0*/  STL.64 [R1+0xaf0], R12 ;  /* 0x000af00c01007387 */ /* 0x0007ec0000100a00 */
[----:B------:R-:W0:Y:S01]  /*9df0*/  LDC R252, c[0x0][0x268] ;  /* 0x00009a00fffc7b82 */ /* 0x000e220000000800 */
[----:B---3--:R-:W3:Y:S01]  /*9e00*/  LDL.LU.64 R12, [R1+0x1328] ;  /* 0x00132800010c7983 */ /* 0x008ee20000300a00 */
[-C--:B----4-:R-:W-:Y:S01]  /*9e10*/  LEA R4, P2, R7, R2.reuse, 0x1 ;  /* 0x0000000207047211 */ /* 0x090fe200078408ff */
[----:B------:R-:W-:Y:S01]  /*9e20*/  IMAD R94, R100, 0x2, R91 ;  /* 0x00000002645e7824 */ /* 0x000fe200078e025b */
[----:B------:R-:W-:-:S04]  /*9e30*/  LEA R96, P1, R8, R2, 0x1 ;  /* 0x0000000208607211 */ /* 0x000fc800078208ff */
[----:B------:R-:W4:Y:S01]  /*9e40*/  LDC R152, c[0x0][0x268] ;  /* 0x00009a00ff987b82 */ /* 0x000f220000000800 */
[-C--:B------:R-:W-:Y:S01]  /*9e50*/  LEA.HI.X.SX32 R5, R7, R0.reuse, 0x1, P2 ;  /* 0x0000000007057211 */ /* 0x080fe200010f0eff */
[----:B------:R-:W-:Y:S01]  /*9e60*/  IMAD R78, R99, 0x2, R94 ;  /* 0x00000002634e7824 */ /* 0x000fe200078e025e */
[----:B------:R-:W-:-:S03]  /*9e70*/  LEA.HI.X.SX32 R97, R8, R0, 0x1, P1 ;  /* 0x0000000008617211 */ /* 0x000fc600008f0eff */
[----:B------:R1:W-:Y:S01]  /*9e80*/  STL.64 [R1+0xae0], R4 ;  /* 0x000ae00401007387 */ /* 0x0003e20000100a00 */
[C---:B------:R-:W-:Y:S02]  /*9e90*/  LEA R100, P1, R10.reuse, R2, 0x1 ;  /* 0x000000020a647211 */ /* 0x040fe400078208ff */
[----:B------:R-:W-:Y:S01]  /*9ea0*/  LEA R74, R101, R78, 0x1 ;  /* 0x0000004e654a7211 */ /* 0x000fe200078e08ff */
[----:B------:R2:W-:Y:S01]  /*9eb0*/  STL.64 [R1+0xae8], R96 ;  /* 0x000ae86001007387 */ /* 0x0005e20000100a00 */
[----:B------:R-:W-:Y:S02]  /*9ec0*/  LEA.HI.X.SX32 R101, R10, R0, 0x1, P1 ;  /* 0x000000000a657211 */ /* 0x000fe400008f0eff */
[----:B-1----:R-:W-:-:S04]  /*9ed0*/  LEA R4, P0, R11, R2, 0x1 ;  /* 0x000000020b047211 */ /* 0x002fc800078008ff */
[----:B------:R-:W-:Y:S02]  /*9ee0*/  LEA.HI.X.SX32 R5, R11, R0, 0x1, P0 ;  /* 0x000000000b057211 */ /* 0x000fe400000f0eff */
[C---:B--2---:R-:W-:Y:S01]  /*9ef0*/  LEA R96, P2, R9.reuse, R2, 0x1 ;  /* 0x0000000209607211 */ /* 0x044fe200078408ff */
[----:B------:R-:W-:Y:S02]  /*9f00*/  IMAD R95, R102, 0x2, R74 ;  /* 0x00000002665f7824 */ /* 0x000fe400078e024a */
[----:B------:R1:W-:Y:S01]  /*9f10*/  STL.64 [R1+0xad8], R4 ;  /* 0x000ad80401007387 */ /* 0x0003e20000100a00 */
[----:B------:R-:W-:Y:S02]  /*9f20*/  LEA.HI.X.SX32 R97, R9, R0, 0x1, P2 ;  /* 0x0000000009617211 */ /* 0x000fe400010f0eff */
[----:B------:R-:W-:Y:S01]  /*9f30*/  LEA R102, P0, R14, R2, 0x1 ;  /* 0x000000020e667211 */ /* 0x000fe200078008ff */
[----:B------:R-:W-:-:S03]  /*9f40*/  IMAD R50, R103, 0x2, R95 ;  /* 0x0000000267327824 */ /* 0x000fc600078e025f */
[----:B------:R-:W-:Y:S01]  /*9f50*/  LEA.HI.X.SX32 R103, R14, R0, 0x1, P0 ;  /* 0x000000000e677211 */ /* 0x000fe200000f0eff */
[----:B-1----:R1:W5:Y:S04]  /*9f60*/  LDL.LU.64 R4, [R1+0x1320] ;  /* 0x0013200001047983 */ /* 0x0023680000300a00 */
[----:B------:R-:W-:Y:S04]  /*9f70*/  STL.64 [R1+0xad0], R100 ;  /* 0x000ad06401007387 */ /* 0x000fe80000100a00 */
[----:B------:R2:W-:Y:S01]  /*9f80*/  STL.64 [R1+0xac8], R96 ;  /* 0x000ac86001007387 */ /* 0x0005e20000100a00 */
[----:B------:R-:W-:-:S05]  /*9f90*/  IMAD R7, R104, 0x2, R50 ;  /* 0x0000000268077824 */ /* 0x000fca00078e0232 */
[----:B--2---:R-:W-:Y:S02]  /*9fa0*/  LEA R96, R106, R7, 0x1 ;  /* 0x000000076a607211 */ /* 0x004fe400078e08ff */
[CC--:B---3--:R-:W-:Y:S02]  /*9fb0*/  LEA R10, P2, R12.reuse, R2.reuse, 0x1 ;  /* 0x000000020c0a7211 */ /* 0x0c8fe400078408ff */
[C---:B------:R-:W-:Y:S02]  /*9fc0*/  LEA R100, P1, R13.reuse, R2, 0x1 ;  /* 0x000000020d647211 */ /* 0x040fe400078208ff */
[-C--:B------:R-:W-:Y:S02]  /*9fd0*/  LEA.HI.X.SX32 R11, R12, R0.reuse, 0x1, P2 ;  /* 0x000000000c0b7211 */ /* 0x080fe400010f0eff */
[----:B------:R-:W-:-:S03]  /*9fe0*/  LEA.HI.X.SX32 R101, R13, R0, 0x1, P1 ;  /* 0x000000000d657211 */ /* 0x000fc600008f0eff */
[----:B------:R-:W-:Y:S01]  /*9ff0*/  STL.64 [R1+0xab0], R10 ;  /* 0x000ab00a01007387 */ /* 0x000fe20000100a00 */
[----:B------:R-:W-:-:S03]  /*a000*/  LEA R12, P0, R17, R2, 0x1 ;  /* 0x00000002110c7211 */ /* 0x000fc600078008ff */
[----:B------:R-:W-:Y:S04]  /*a010*/  STL.64 [R1+0xac0], R102 ;  /* 0x000ac06601007387 */ /* 0x000fe80000100a00 */
[----:B------:R2:W-:Y:S01]  /*a020*/  STL.64 [R1+0xab8], R100 ;  /* 0x000ab86401007387 */ /* 0x0005e20000100a00 */
[----:B------:R-:W-:Y:S02]  /*a030*/  LEA.HI.X.SX32 R13, R17, R0, 0x1, P0 ;  /* 0x00000000110d7211 */ /* 0x000fe400000f0eff */
[CC--:B--2---:R-:W-:Y:S02]  /*a040*/  LEA R100, P2, R15.reuse, R2.reuse, 0x1 ;  /* 0x000000020f647211 */ /* 0x0c4fe400078408ff */
[C---:B------:R-:W-:Y:S02]  /*a050*/  LEA R102, P1, R16.reuse, R2, 0x1 ;  /* 0x0000000210667211 */ /* 0x040fe400078208ff */
[-C--:B------:R-:W-:Y:S01]  /*a060*/  LEA.HI.X.SX32 R101, R15, R0.reuse, 0x1, P2 ;  /* 0x000000000f657211 */ /* 0x080fe200010f0eff */
[----:B------:R2:W-:Y:S01]  /*a070*/  STL.64 [R1+0xaa8], R12 ;  /* 0x000aa80c01007387 */ /* 0x0005e20000100a00 */
[----:B------:R-:W-:-:S03]  /*a080*/  LEA.HI.X.SX32 R103, R16, R0, 0x1, P1 ;  /* 0x0000000010677211 */ /* 0x000fc600008f0eff */
[----:B------:R3:W-:Y:S01]  /*a090*/  STL.64 [R1+0xa98], R100 ;  /* 0x000a986401007387 */ /* 0x0007e20000100a00 */
[----:B------:R-:W-:-:S04]  /*a0a0*/  LEA R16, P1, R20, R2, 0x1 ;  /* 0x0000000214107211 */ /* 0x000fc800078208ff */
[----:B------:R-:W-:Y:S02]  /*a0b0*/  LEA.HI.X.SX32 R17, R20, R0, 0x1, P1 ;  /* 0x0000000014117211 */ /* 0x000fe400008f0eff */
[CC--:B--2---:R-:W-:Y:S02]  /*a0c0*/  LEA R12, P2, R18.reuse, R2.reuse, 0x1 ;  /* 0x00000002120c7211 */ /* 0x0c4fe400078408ff */
[C---:B---3--:R-:W-:Y:S02]  /*a0d0*/  LEA R100, P0, R21.reuse, R2, 0x1 ;  /* 0x0000000215647211 */ /* 0x048fe400078008ff */
[-C--:B------:R-:W-:Y:S02]  /*a0e0*/  LEA.HI.X.SX32 R13, R18, R0.reuse, 0x1, P2 ;  /* 0x00000000120d7211 */ /* 0x080fe400010f0eff */
[----:B------:R-:W-:Y:S01]  /*a0f0*/  LEA.HI.X.SX32 R101, R21, R0, 0x1, P0 ;  /* 0x0000000015657211 */ /* 0x000fe200000f0eff */
[----:B------:R-:W-:Y:S04]  /*a100*/  STL.64 [R1+0xaa0], R102 ;  /* 0x000aa06601007387 */ /* 0x000fe80000100a00 */
[----:B------:R-:W-:Y:S01]  /*a110*/  STL.64 [R1+0xa90], R100 ;  /* 0x000a906401007387 */ /* 0x000fe20000100a00 */
[----:B------:R-:W-:-:S03]  /*a120*/  LEA R20, P0, R24, R2, 0x1 ;  /* 0x0000000218147211 */ /* 0x000fc600078008ff */
[----:B------:R2:W-:Y:S04]  /*a130*/  STL.64 [R1+0xa88], R16 ;  /* 0x000a881001007387 */ /* 0x0005e80000100a00 */
[----:B------:R3:W-:Y:S01]  /*a140*/  STL.64 [R1+0xa80], R12 ;  /* 0x000a800c01007387 */ /* 0x0007e20000100a00 */
[----:B------:R-:W-:Y:S02]  /*a150*/  LEA.HI.X.SX32 R21, R24, R0, 0x1, P0 ;  /* 0x0000000018157211 */ /* 0x000fe400000f0eff */
[-C--:B--2---:R-:W-:Y:S02]  /*a160*/  LEA R16, P1, R23, R2.reuse, 0x1 ;  /* 0x0000000217107211 */ /* 0x084fe400078208ff */
[----:B---3--:R-:W-:-:S04]  /*a170*/  LEA R12, P2, R22, R2, 0x1 ;  /* 0x00000002160c7211 */ /* 0x008fc800078408ff */
[-C--:B------:R-:W-:Y:S02]  /*a180*/  LEA.HI.X.SX32 R13, R22, R0.reuse, 0x1, P2 ;  /* 0x00000000160d7211 */ /* 0x080fe400010f0eff */
[----:B------:R-:W-:-:S03]  /*a190*/  LEA.HI.X.SX32 R17, R23, R0, 0x1, P1 ;  /* 0x0000000017117211 */ /* 0x000fc600008f0eff */
[----:B------:R-:W-:Y:S01]  /*a1a0*/  STL.64 [R1+0xa68], R12 ;  /* 0x000a680c01007387 */ /* 0x000fe20000100a00 */
[----:B------:R-:W-:-:S03]  /*a1b0*/  LEA R100, P0, R27, R2, 0x1 ;  /* 0x000000021b647211 */ /* 0x000fc600078008ff */
[----:B------:R2:W-:Y:S04]  /*a1c0*/  STL.64 [R1+0xa78], R20 ;  /* 0x000a781401007387 */ /* 0x0005e80000100a00 */
[----:B------:R3:W-:Y:S01]  /*a1d0*/  STL.64 [R1+0xa70], R16 ;  /* 0x000a701001007387 */ /* 0x0007e20000100a00 */
[----:B------:R-:W-:Y:S02]  /*a1e0*/  LEA.HI.X.SX32 R101, R27, R0, 0x1, P0 ;  /* 0x000000001b657211 */ /* 0x000fe400000f0eff */
[CC--:B--2---:R-:W-:Y:S02]  /*a1f0*/  LEA R20, P1, R26.reuse, R2.reuse, 0x1 ;  /* 0x000000021a147211 */ /* 0x0c4fe400078208ff */
[----:B---3--:R-:W-:Y:S02]  /*a200*/  LEA R16, P2, R25, R2, 0x1 ;  /* 0x0000000219107211 */ /* 0x008fe400078408ff */
[----:B------:R-:W-:-:S02]  /*a210*/  LEA.HI.X.SX32 R21, R26, R0, 0x1, P1 ;  /* 0x000000001a157211 */ /* 0x000fc400008f0eff */
[----:B------:R-:W-:Y:S02]  /*a220*/  LEA.HI.X.SX32 R17, R25, R0, 0x1, P2 ;  /* 0x0000000019117211 */ /* 0x000fe400010f0eff */
[CC--:B------:R-:W-:Y:S01]  /*a230*/  LEA R26, P0, R30.reuse, R2.reuse, 0x1 ;  /* 0x000000021e1a7211 */ /* 0x0c0fe200078008ff */
[----:B------:R-:W-:Y:S01]  /*a240*/  STL.64 [R1+0xa58], R20 ;  /* 0x000a581401007387 */ /* 0x000fe20000100a00 */
[C---:B------:R-:W-:Y:S02]  /*a250*/  LEA R22, P1, R29.reuse, R2, 0x1 ;  /* 0x000000021d167211 */ /* 0x040fe400078208ff */
[-C--:B------:R-:W-:Y:S01]  /*a260*/  LEA.HI.X.SX32 R27, R30, R0.reuse, 0x1, P0 ;  /* 0x000000001e1b7211 */ /* 0x080fe200000f0eff */
[----:B------:R2:W-:Y:S01]  /*a270*/  STL.64 [R1+0xa60], R100 ;  /* 0x000a606401007387 */ /* 0x0005e20000100a00 */
[----:B------:R-:W-:-:S03]  /*a280*/  LEA.HI.X.SX32 R23, R29, R0, 0x1, P1 ;  /* 0x000000001d177211 */ /* 0x000fc600008f0eff */
[----:B------:R3:W-:Y:S01]  /*a290*/  STL.64 [R1+0xa50], R16 ;  /* 0x000a501001007387 */ /* 0x0007e20000100a00 */
[----:B------:R-:W-:Y:S01]  /*a2a0*/  IMAD R10, R105, 0x2, R96 ;  /* 0x00000002690a7824 */ /* 0x000fe200078e0260 */
[-C--:B------:R-:W-:Y:S02]  /*a2b0*/  LEA R24, P0, R33, R2.reuse, 0x1 ;  /* 0x0000000221187211 */ /* 0x080fe400078008ff */
[----:B------:R-:W-:Y:S01]  /*a2c0*/  STL.64 [R1+0xa48], R26 ;  /* 0x000a481a01007387 */ /* 0x000fe20000100a00 */
[----:B--2---:R-:W2:Y:S01]  /*a2d0*/  LDC R100, c[0x0][0x268] ;  /* 0x00009a00ff647b82 */ /* 0x004ea20000000800 */
[C---:B---3--:R-:W-:Y:S02]  /*a2e0*/  LEA R16, P2, R28.reuse, R2, 0x1 ;  /* 0x000000021c107211 */ /* 0x048fe400078408ff */
[----:B------:R3:W-:Y:S02]  /*a2f0*/  STL.64 [R1+0xa40], R22 ;  /* 0x000a401601007387 */ /* 0x0007e40000100a00 */
[-C--:B------:R-:W-:Y:S01]  /*a300*/  LEA.HI.X.SX32 R17, R28, R0.reuse, 0x1, P2 ;  /* 0x000000001c117211 */ /* 0x080fe200010f0eff */
[----:B------:R-:W-:Y:S01]  /*a310*/  IMAD R9, R107, 0x2, R10 ;  /* 0x000000026b097824 */ /* 0x000fe200078e020a */
[----:B------:R-:W-:-:S03]  /*a320*/  LEA.HI.X.SX32 R25, R33, R0, 0x1, P0 ;  /* 0x0000000021197211 */ /* 0x000fc600000f0eff */
[----:B------:R0:W-:Y:S01]  /*a330*/  STL.64 [R1+0xa38], R16 ;  /* 0x000a381001007387 */ /* 0x0001e20000100a00 */
[-C--:B---3--:R-:W-:Y:S01]  /*a340*/  LEA R22, P1, R32, R2.reuse, 0x1 ;  /* 0x0000000220167211 */ /* 0x088fe200078208ff */
[----:B------:R-:W-:Y:S01]  /*a350*/  IMAD R15, R108, 0x2, R9 ;  /* 0x000000026c0f7824 */ /* 0x000fe200078e0209 */
[----:B------:R-:W-:Y:S02]  /*a360*/  LEA R28, P0, R36, R2, 0x1 ;  /* 0x00000002241c7211 */ /* 0x000fe400078008ff */
[----:B------:R-:W-:Y:S02]  /*a370*/  LEA.HI.X.SX32 R23, R32, R0, 0x1, P1 ;  /* 0x0000000020177211 */ /* 0x000fe400008f0eff */
[C---:B0-----:R-:W-:Y:S01]  /*a380*/  LEA R16, P2, R31.reuse, R2, 0x1 ;  /* 0x000000021f107211 */ /* 0x041fe200078408ff */
[----:B------:R0:W-:Y:S01]  /*a390*/  STL.64 [R1+0xa30], R24 ;  /* 0x000a301801007387 */ /* 0x0001e20000100a00 */
[-C--:B------:R-:W-:Y:S02]  /*a3a0*/  LEA.HI.X.SX32 R29, R36, R0.reuse, 0x1, P0 ;  /* 0x00000000241d7211 */ /* 0x080fe400000f0eff */
[----:B------:R-:W-:Y:S01]  /*a3b0*/  LEA.HI.X.SX32 R17, R31, R0, 0x1, P2 ;  /* 0x000000001f117211 */ /* 0x000fe200010f0eff */
[----:B------:R3:W-:Y:S01]  /*a3c0*/  STL.64 [R1+0xa28], R22 ;  /* 0x000a281601007387 */ /* 0x0007e20000100a00 */
[----:B------:R-:W-:-:S02]  /*a3d0*/  LEA R14, R109, R15, 0x1 ;  /* 0x0000000f6d0e7211 */ /* 0x000fc400078e08ff */
[-C--:B------:R-:W-:Y:S01]  /*a3e0*/  LEA R30, P0, R39, R2.reuse, 0x1 ;  /* 0x00000002271e7211 */ /* 0x080fe200078008ff */
[----:B------:R-:W-:Y:S01]  /*a3f0*/  STL.64 [R1+0xa20], R16 ;  /* 0x000a201001007387 */ /* 0x000fe20000100a00 */
[CC--:B0-----:R-:W-:Y:S02]  /*a400*/  LEA R24, P1, R35.reuse, R2.reuse, 0x1 ;  /* 0x0000000223187211 */ /* 0x0c1fe400078208ff */
[C---:B---3--:R-:W-:Y:S01]  /*a410*/  LEA R22, P2, R34.reuse, R2, 0x1 ;  /* 0x0000000222167211 */ /* 0x048fe200078408ff */
[----:B------:R0:W-:Y:S01]  /*a420*/  STL.64 [R1+0xa18], R28 ;  /* 0x000a181c01007387 */ /* 0x0001e20000100a00 */
[-C--:B------:R-:W-:Y:S02]  /*a430*/  LEA.HI.X.SX32 R25, R35, R0.reuse, 0x1, P1 ;  /* 0x0000000023197211 */ /* 0x080fe400008f0eff */
[-C--:B------:R-:W-:Y:S01]  /*a440*/  LEA.HI.X.SX32 R23, R34, R0.reuse, 0x1, P2 ;  /* 0x0000000022177211 */ /* 0x080fe200010f0eff */
[----:B------:R-:W-:Y:S01]  /*a450*/  IMAD R8, R110, 0x2, R14 ;  /* 0x000000026e087824 */ /* 0x000fe200078e020e */
[----:B------:R-:W-:Y:S01]  /*a460*/  LEA.HI.X.SX32 R31, R39, R0, 0x1, P0 ;  /* 0x00000000271f7211 */ /* 0x000fe200000f0eff */
[----:B------:R-:W-:Y:S01]  /*a470*/  STL.64 [R1+0xa10], R24 ;  /* 0x000a101801007387 */ /* 0x000fe20000100a00 */
[----:B0-----:R-:W-:-:S03]  /*a480*/  LEA R28, P1, R38, R2, 0x1 ;  /* 0x00000002261c7211 */ /* 0x001fc600078208ff */
[----:B------:R0:W-:Y:S01]  /*a490*/  STL.64 [R1+0xa08], R22 ;  /* 0x000a081601007387 */ /* 0x0001e20000100a00 */
[----:B------:R-:W-:Y:S01]  /*a4a0*/  IMAD R97, R112, 0x2, R8 ;  /* 0x0000000270617824 */ /* 0x000fe200078e0208 */
[----:B------:R-:W-:Y:S02]  /*a4b0*/  LEA.HI.X.SX32 R29, R38, R0, 0x1, P1 ;  /* 0x00000000261d7211 */ /* 0x000fe400008f0eff */
[----:B------:R3:W-:Y:S01]  /*a4c0*/  STL.64 [R1+0xa00], R30 ;  /* 0x000a001e01007387 */ /* 0x0007e20000100a00 */
[----:B------:R-:W-:-:S03]  /*a4d0*/  IMAD R13, R111, 0x2, R97 ;  /* 0x000000026f0d7824 */ /* 0x000fc600078e0261 */
[----:B------:R1:W-:Y:S01]  /*a4e0*/  STL.64 [R1+0x9f8], R28 ;  /* 0x0009f81c01007387 */ /* 0x0003e20000100a00 */
[----:B0-----:R-:W-:-:S04]  /*a4f0*/  LEA R22, P2, R37, R2, 0x1 ;  /* 0x0000000225167211 */ /* 0x001fc800078408ff */
[----:B------:R-:W-:Y:S02]  /*a500*/  LEA.HI.X.SX32 R23, R37, R0, 0x1, P2 ;  /* 0x0000000025177211 */ /* 0x000fe400010f0eff */
[CC--:B---3--:R-:W-:Y:S02]  /*a510*/  LEA R30, P0, R42.reuse, R2.reuse, 0x1 ;  /* 0x000000022a1e7211 */ /* 0x0c8fe400078008ff */
[----:B-1----:R-:W-:Y:S01]  /*a520*/  LEA R28, P1, R41, R2, 0x1 ;  /* 0x00000002291c7211 */ /* 0x002fe200078208ff */
[----:B------:R0:W-:Y:S01]  /*a530*/  STL.64 [R1+0x9f0], R22 ;  /* 0x0009f01601007387 */ /* 0x0001e20000100a00 */
[-C--:B------:R-:W-:Y:S02]  /*a540*/  LEA.HI.X.SX32 R31, R42, R0.reuse, 0x1, P0 ;  /* 0x000000002a1f7211 */ /* 0x080fe400000f0eff */
[----:B------:R-:W-:Y:S02]  /*a550*/  LEA R12, R113, R13, 0x1 ;  /* 0x0000000d710c7211 */ /* 0x000fe400078e08ff */
[----:B------:R-:W-:-:S02]  /*a560*/  LEA.HI.X.SX32 R29, R41, R0, 0x1, P1 ;  /* 0x00000000291d7211 */ /* 0x000fc400008f0eff */
[CC--:B------:R-:W-:Y:S01]  /*a570*/  LEA R34, P0, R45.reuse, R2.reuse, 0x1 ;  /* 0x000000022d227211 */ /* 0x0c0fe200078008ff */
[----:B------:R1:W-:Y:S01]  /*a580*/  STL.64 [R1+0x9e8], R30 ;  /* 0x0009e81e01007387 */ /* 0x0003e20000100a00 */
[----:B0-----:R-:W-:Y:S01]  /*a590*/  LEA R22, P2, R40, R2, 0x1 ;  /* 0x0000000228167211 */ /* 0x001fe200078408ff */
[----:B------:R-:W-:Y:S02]  /*a5a0*/  IMAD R21, R114, 0x2, R12 ;  /* 0x0000000272157824 */ /* 0x000fe400078e020c */
[----:B------:R0:W-:Y:S01]  /*a5b0*/  STL.64 [R1+0x9e0], R28 ;  /* 0x0009e01c01007387 */ /* 0x0001e20000100a00 */
[-C--:B------:R-:W-:Y:S02]  /*a5c0*/  LEA.HI.X.SX32 R35, R45, R0.reuse, 0x1, P0 ;  /* 0x000000002d237211 */ /* 0x080fe400000f0eff */
[----:B------:R-:W-:Y:S02]  /*a5d0*/  LEA.HI.X.SX32 R23, R40, R0, 0x1, P2 ;  /* 0x0000000028177211 */ /* 0x000fe400010f0eff */
[----:B-1----:R-:W-:Y:S01]  /*a5e0*/  LEA R30, P1, R44, R2, 0x1 ;  /* 0x000000022c1e7211 */ /* 0x002fe200078208ff */
[----:B------:R-:W-:-:S02]  /*a5f0*/  IMAD R20, R115, 0x2, R21 ;  /* 0x0000000273147824 */ /* 0x000fc400078e0215 */
[----:B------:R-:W-:Y:S01]  /*a600*/  STL.64 [R1+0x9d8], R22 ;  /* 0x0009d81601007387 */ /* 0x000fe20000100a00 */
[C---:B0-----:R-:W-:Y:S02]  /*a610*/  LEA R28, P2, R43.reuse, R2, 0x1 ;  /* 0x000000022b1c7211 */ /* 0x041fe400078408ff */
[-C--:B------:R-:W-:Y:S01]  /*a620*/  LEA.HI.X.SX32 R31, R44, R0.reuse, 0x1, P1 ;  /* 0x000000002c1f7211 */ /* 0x080fe200008f0eff */
[----:B------:R0:W-:Y:S01]  /*a630*/  STL.64 [R1+0x9d0], R34 ;  /* 0x0009d02201007387 */ /* 0x0001e20000100a00 */
[----:B------:R-:W-:Y:S02]  /*a640*/  LEA.HI.X.SX32 R29, R43, R0, 0x1, P2 ;  /* 0x000000002b1d7211 */ /* 0x000fe400010f0eff */
[----:B------:R-:W-:Y:S01]  /*a650*/  LEA R36, P0, R48, R2, 0x1 ;  /* 0x0000000230247211 */ /* 0x000fe200078008ff */
[----:B------:R-:W-:Y:S01]  /*a660*/  IMAD R11, R116, 0x2, R20 ;  /* 0x00000002740b7824 */ /* 0x000fe200078e0214 */
[----:B------:R-:W-:Y:S02]  /*a670*/  STL.64 [R1+0x9c8], R30 ;  /* 0x0009c81e01007387 */ /* 0x000fe40000100a00 */
[----:B------:R-:W-:-:S02]  /*a680*/  LEA.HI.X.SX32 R37, R48, R0, 0x1, P0 ;  /* 0x0000000030257211 */ /* 0x000fc400000f0eff */
[----:B------:R1:W-:Y:S01]  /*a690*/  STL.64 [R1+0x9c0], R28 ;  /* 0x0009c01c01007387 */ /* 0x0003e20000100a00 */
[C---:B0-----:R-:W-:Y:S02]  /*a6a0*/  LEA R34, P1, R47.reuse, R2, 0x1 ;  /* 0x000000022f227211 */ /* 0x041fe400078208ff */
[----:B------:R-:W-:Y:S02]  /*a6b0*/  LEA R27, R118, R11, 0x1 ;  /* 0x0000000b761b7211 */ /* 0x000fe400078e08ff */
[----:B------:R-:W-:Y:S01]  /*a6c0*/  LEA.HI.X.SX32 R35, R47, R0, 0x1, P1 ;  /* 0x000000002f237211 */ /* 0x000fe200008f0eff */
[----:B------:R0:W-:Y:S01]  /*a6d0*/  STL.64 [R1+0x9b8], R36 ;  /* 0x0009b82401007387 */ /* 0x0001e20000100a00 */
[----:B-1----:R-:W-:-:S03]  /*a6e0*/  LEA R28, P2, R46, R2, 0x1 ;  /* 0x000000022e1c7211 */ /* 0x002fc600078408ff */
[----:B------:R1:W-:Y:S01]  /*a6f0*/  STL.64 [R1+0x9b0], R34 ;  /* 0x0009b02201007387 */ /* 0x0003e20000100a00 */
[----:B------:R-:W-:Y:S01]  /*a700*/  LEA.HI.X.SX32 R29, R46, R0, 0x1, P2 ;  /* 0x000000002e1d7211 */ /* 0x000fe200010f0eff */
[----:B------:R-:W-:Y:S01]  /*a710*/  IMAD R18, R117, 0x2, R27 ;  /* 0x0000000275127824 */ /* 0x000fe200078e021b */
[----:B0-----:R-:W-:-:S03]  /*a720*/  LEA R36, P0, R52, R2, 0x1 ;  /* 0x0000000234247211 */ /* 0x001fc600078008ff */
[----:B------:R0:W-:Y:S01]  /*a730*/  STL.64 [R1+0x9a8], R28 ;  /* 0x0009a81c01007387 */ /* 0x0001e20000100a00 */
[----:B-1----:R-:W-:Y:S02]  /*a740*/  LEA R34, P1, R51, R2, 0x1 ;  /* 0x0000000233227211 */ /* 0x002fe400078208ff */
[-C--:B------:R-:W-:Y:S01]  /*a750*/  LEA.HI.X.SX32 R37, R52, R0.reuse, 0x1, P0 ;  /* 0x0000000034257211 */ /* 0x080fe200000f0eff */
[----:B------:R-:W-:Y:S01]  /*a760*/  IMAD R17, R119, 0x2, R18 ;  /* 0x0000000277117824 */ /* 0x000fe200078e0212 */
[----:B------:R-:W-:Y:S02]  /*a770*/  LEA.HI.X.SX32 R35, R51, R0, 0x1, P1 ;  /* 0x0000000033237211 */ /* 0x000fe400008f0eff */
[-C--:B------:R-:W-:Y:S02]  /*a780*/  LEA R40, P0, R55, R2.reuse, 0x1 ;  /* 0x0000000237287211 */ /* 0x080fe400078008ff */
[----:B0-----:R-:W-:Y:S01]  /*a790*/  LEA R28, P2, R49, R2, 0x1 ;  /* 0x00000002311c7211 */ /* 0x001fe200078408ff */
[----:B------:R0:W-:Y:S01]  /*a7a0*/  STL.64 [R1+0x9a0], R36 ;  /* 0x0009a02401007387 */ /* 0x0001e20000100a00 */
[----:B------:R-:W-:Y:S01]  /*a7b0*/  IMAD R26, R120, 0x2, R17 ;  /* 0x00000002781a7824 */ /* 0x000fe200078e0211 */
[----:B------:R-:W-:-:S02]  /*a7c0*/  LEA.HI.X.SX32 R41, R55, R0, 0x1, P0 ;  /* 0x0000000037297211 */ /* 0x000fc400000f0eff */
[----:B------:R-:W-:Y:S01]  /*a7d0*/  LEA.HI.X.SX32 R29, R49, R0, 0x1, P2 ;  /* 0x00000000311d7211 */ /* 0x000fe200010f0eff */
[----:B------:R1:W-:Y:S01]  /*a7e0*/  STL.64 [R1+0x998], R34 ;  /* 0x0009982201007387 */ /* 0x0003e20000100a00 */
[----:B------:R-:W-:Y:S02]  /*a7f0*/  LEA R25, R121, R26, 0x1 ;  /* 0x0000001a79197211 */ /* 0x000fe400078e08ff */
[-C--:B0-----:R-:W-:Y:S01]  /*a800*/  LEA R36, P1, R54, R2.reuse, 0x1 ;  /* 0x0000000236247211 */ /* 0x081fe200078208ff */
[----:B------:R-:W-:Y:S01]  /*a810*/  STL.64 [R1+0x990], R28 ;  /* 0x0009901c01007387 */ /* 0x000fe20000100a00 */
[----:B-1----:R-:W-:-:S03]  /*a820*/  LEA R34, P2, R53, R2, 0x1 ;  /* 0x0000000235227211 */ /* 0x002fc600078408ff */
[----:B------:R0:W-:Y:S01]  /*a830*/  STL.64 [R1+0x988], R40 ;  /* 0x0009882801007387 */ /* 0x0001e20000100a00 */
[-C--:B------:R-:W-:Y:S02]  /*a840*/  LEA.HI.X.SX32 R37, R54, R0.reuse, 0x1, P1 ;  /* 0x0000000036257211 */ /* 0x080fe400008f0eff */
[----:B------:R-:W-:Y:S02]  /*a850*/  LEA.HI.X.SX32 R35, R53, R0, 0x1, P2 ;  /* 0x0000000035237211 */ /* 0x000fe400010f0eff */
[----:B------:R-:W-:Y:S01]  /*a860*/  LEA R42, P0, R58, R2, 0x1 ;  /* 0x000000023a2a7211 */ /* 0x000fe200078008ff */
[----:B------:R-:W-:Y:S01]  /*a870*/  STL.64 [R1+0x980], R36 ;  /* 0x0009802401007387 */ /* 0x000fe20000100a00 */
[----:B------:R-:W-:Y:S02]  /*a880*/  IMAD R16, R122, 0x2, R25 ;  /* 0x000000027a107824 */ /* 0x000fe400078e0219 */
[----:B------:R-:W-:Y:S02]  /*a890*/  LEA.HI.X.SX32 R43, R58, R0, 0x1, P0 ;  /* 0x000000003a2b7211 */ /* 0x000fe400000f0eff */
[C---:B0-----:R-:W-:Y:S01]  /*a8a0*/  LEA R40, P1, R57.reuse, R2, 0x1 ;  /* 0x0000000239287211 */ /* 0x041fe200078208ff */
[----:B------:R0:W-:Y:S03]  /*a8b0*/  STL.64 [R1+0x978], R34 ;  /* 0x0009782201007387 */ /* 0x0001e60000100a00 */
[----:B------:R-:W-:Y:S01]  /*a8c0*/  LEA.HI.X.SX32 R41, R57, R0, 0x1, P1 ;  /* 0x0000000039297211 */ /* 0x000fe200008f0eff */
[----:B------:R-:W-:Y:S01]  /*a8d0*/  IMAD R33, R124, 0x2, R16 ;  /* 0x000000027c217824 */ /* 0x000fe200078e0210 */
[----:B------:R1:W-:Y:S01]  /*a8e0*/  STL.64 [R1+0x970], R42 ;  /* 0x0009702a01007387 */ /* 0x0003e20000100a00 */
[----:B0-----:R-:W-:-:S03]  /*a8f0*/  LEA R34, P2, R56, R2, 0x1 ;  /* 0x0000000238227211 */ /* 0x001fc600078408ff */
[----:B------:R0:W-:Y:S01]  /*a900*/  STL.64 [R1+0x968], R40 ;  /* 0x0009682801007387 */ /* 0x0001e20000100a00 */
[----:B------:R-:W-:Y:S02]  /*a910*/  LEA.HI.X.SX32 R35, R56, R0, 0x1, P2 ;  /* 0x0000000038237211 */ /* 0x000fe400010f0eff */
[----:B-1----:R-:W-:Y:S01]  /*a920*/  LEA R42, P0, R61, R2, 0x1 ;  /* 0x000000023d2a7211 */ /* 0x002fe200078008ff */
[----:B------:R-:W-:Y:S02]  /*a930*/  IMAD R24, R123, 0x2, R33 ;  /* 0x000000027b187824 */ /* 0x000fe400078e0221 */
[----:B------:R1:W-:Y:S01]  /*a940*/  STL.64 [R1+0x960], R34 ;  /* 0x0009602201007387 */ /* 0x0003e20000100a00 */
[----:B------:R-:W-:Y:S02]  /*a950*/  LEA.HI.X.SX32 R43, R61, R0, 0x1, P0 ;  /* 0x000000003d2b7211 */ /* 0x000fe400000f0eff */
[-C--:B0-----:R-:W-:Y:S02]  /*a960*/  LEA R40, P1, R60, R2.reuse, 0x1 ;  /* 0x000000023c287211 */ /* 0x081fe400078208ff */
[----:B------:R-:W-:-:S02]  /*a970*/  LEA R46, P0, R64, R2, 0x1 ;  /* 0x00000002402e7211 */ /* 0x000fc400078008ff */
[----:B------:R-:W-:Y:S01]  /*a980*/  LEA.HI.X.SX32 R41, R60, R0, 0x1, P1 ;  /* 0x000000003c297211 */ /* 0x000fe200008f0eff */
[----:B------:R0:W-:Y:S01]  /*a990*/  STL.64 [R1+0x958], R42 ;  /* 0x0009582a01007387 */ /* 0x0001e20000100a00 */
[----:B------:R-:W-:Y:S02]  /*a9a0*/  LEA R23, R125, R24, 0x1 ;  /* 0x000000187d177211 */ /* 0x000fe400078e08ff */
[C---:B-1----:R-:W-:Y:S01]  /*a9b0*/  LEA R34, P2, R59.reuse, R2, 0x1 ;  /* 0x000000023b227211 */ /* 0x042fe200078408ff */
[----:B------:R1:W-:Y:S01]  /*a9c0*/  STL.64 [R1+0x950], R40 ;  /* 0x0009502801007387 */ /* 0x0003e20000100a00 */
[-C--:B------:R-:W-:Y:S02]  /*a9d0*/  LEA.HI.X.SX32 R47, R64, R0.reuse, 0x1, P0 ;  /* 0x00000000402f7211 */ /* 0x080fe400000f0eff */
[----:B------:R-:W-:Y:S01]  /*a9e0*/  LEA.HI.X.SX32 R35, R59, R0, 0x1, P2 ;  /* 0x000000003b237211 */ /* 0x000fe200010f0eff */
[----:B------:R-:W-:Y:S01]  /*a9f0*/  IMAD R32, R126, 0x2, R23 ;  /* 0x000000027e207824 */ /* 0x000fe200078e0217 */
[----:B0-----:R-:W-:-:S02]  /*aa00*/  LEA R42, P1, R63, R2, 0x1 ;  /* 0x000000023f2a7211 */ /* 0x001fc400078208ff */
[C---:B-1----:R-:W-:Y:S01]  /*aa10*/  LEA R40, P2, R62.reuse, R2, 0x1 ;  /* 0x000000023e287211 */ /* 0x042fe200078408ff */
[----:B------:R-:W-:Y:S01]  /*aa20*/  STL.64 [R1+0x948], R34 ;  /* 0x0009482201007387 */ /* 0x000fe20000100a00 */
[-C--:B------:R-:W-:Y:S02]  /*aa30*/  LEA.HI.X.SX32 R43, R63, R0.reuse, 0x1, P1 ;  /* 0x000000003f2b7211 */ /* 0x080fe400008f0eff */
[----:B------:R-:W-:Y:S01]  /*aa40*/  LEA.HI.X.SX32 R41, R62, R0, 0x1, P2 ;  /* 0x000000003e297211 */ /* 0x000fe200010f0eff */
[----:B------:R0:W-:Y:S01]  /*aa50*/  STL.64 [R1+0x940], R46 ;  /* 0x0009402e01007387 */ /* 0x0001e20000100a00 */
[----:B------:R-:W-:Y:S01]  /*aa60*/  LEA R48, P0, R67, R2, 0x1 ;  /* 0x0000000243307211 */ /* 0x000fe200078008ff */
[----:B------:R-:W-:Y:S02]  /*aa70*/  IMAD R31, R127, 0x2, R32 ;  /* 0x000000027f1f7824 */ /* 0x000fe400078e0220 */
[----:B------:R-:W-:Y:S01]  /*aa80*/  STL.64 [R1+0x938], R42 ;  /* 0x0009382a01007387 */ /* 0x000fe20000100a00 */
[----:B------:R-:W-:Y:S01]  /*aa90*/  LEA.HI.X.SX32 R49, R67, R0, 0x1, P0 ;  /* 0x0000000043317211 */ /* 0x000fe200000f0eff */
[----:B------:R-:W-:-:S02]  /*aaa0*/  IMAD R22, R128, 0x2, R31 ;  /* 0x0000000280167824 */ /* 0x000fc400078e021f */
[----:B------:R1:W-:Y:S01]  /*aab0*/  STL.64 [R1+0x930], R40 ;  /* 0x0009302801007387 */ /* 0x0003e20000100a00 */
[----:B0-----:R-:W-:-:S04]  /*aac0*/  LEA R46, P1, R66, R2, 0x1 ;  /* 0x00000002422e7211 */ /* 0x001fc800078208ff */
[----:B------:R-:W-:Y:S02]  /*aad0*/  LEA.HI.X.SX32 R47, R66, R0, 0x1, P1 ;  /* 0x00000000422f7211 */ /* 0x000fe400008f0eff */
[C---:B-1----:R-:W-:Y:S01]  /*aae0*/  LEA R40, P2, R65.reuse, R2, 0x1 ;  /* 0x0000000241287211 */ /* 0x042fe200078408ff */
[----:B------:R0:W-:Y:S01]  /*aaf0*/  STL.64 [R1+0x928], R48 ;  /* 0x0009283001007387 */ /* 0x0001e20000100a00 */
[----:B------:R-:W-:Y:S02]  /*ab00*/  LEA R39, R130, R22, 0x1 ;  /* 0x0000001682277211 */ /* 0x000fe400078e08ff */
[----:B------:R-:W-:Y:S01]  /*ab10*/  LEA.HI.X.SX32 R41, R65, R0, 0x1, P2 ;  /* 0x0000000041297211 */ /* 0x000fe200010f0eff */
[----:B------:R1:W-:Y:S02]  /*ab20*/  STL.64 [R1+0x920], R46 ;  /* 0x0009202e01007387 */ /* 0x0003e40000100a00 */
[----:B------:R-:W-:Y:S02]  /*ab30*/  IMAD R30, R129, 0x2, R39 ;  /* 0x00000002811e7824 */ /* 0x000fe400078e0227 */
[----:B------:R3:W-:Y:S01]  /*ab40*/  STL.64 [R1+0x918], R40 ;  /* 0x0009182801007387 */ /* 0x0007e20000100a00 */
[----:B0-----:R-:W-:-:S02]  /*ab50*/  LEA R48, P0, R70, R2, 0x1 ;  /* 0x0000000246307211 */ /* 0x001fc400078008ff */
[C---:B-1----:R-:W-:Y:S02]  /*ab60*/  LEA R46, P1, R69.reuse, R2, 0x1 ;  /* 0x00000002452e7211 */ /* 0x042fe400078208ff */
[----:B------:R-:W-:Y:S02]  /*ab70*/  LEA.HI.X.SX32 R49, R70, R0, 0x1, P0 ;  /* 0x0000000046317211 */ /* 0x000fe400000f0eff */
[C---:B---3--:R-:W-:Y:S02]  /*ab80*/  LEA R40, P2, R68.reuse, R2, 0x1 ;  /* 0x0000000244287211 */ /* 0x048fe400078408ff */
[----:B------:R-:W-:Y:S02]  /*ab90*/  LEA.HI.X.SX32 R47, R69, R0, 0x1, P1 ;  /* 0x00000000452f7211 */ /* 0x000fe400008f0eff */
[----:B------:R-:W-:Y:S01]  /*aba0*/  LEA R54, P0, R73, R2, 0x1 ;  /* 0x0000000249367211 */ /* 0x000fe200078008ff */
[----:B------:R-:W-:Y:S01]  /*abb0*/  IMAD R29, R131, 0x2, R30 ;  /* 0x00000002831d7824 */ /* 0x000fe200078e021e */
[-C--:B------:R-:W-:Y:S01]  /*abc0*/  LEA.HI.X.SX32 R41, R68, R0.reuse, 0x1, P2 ;  /* 0x0000000044297211 */ /* 0x080fe200010f0eff */
[----:B------:R0:W-:Y:S01]  /*abd0*/  STL.64 [R1+0x910], R48 ;  /* 0x0009103001007387 */ /* 0x0001e20000100a00 */
[----:B------:R-:W-:-:S03]  /*abe0*/  LEA.HI.X.SX32 R55, R73, R0, 0x1, P0 ;  /* 0x0000000049377211 */ /* 0x000fc600000f0eff */
[----:B------:R1:W-:Y:S01]  /*abf0*/  STL.64 [R1+0x908], R46 ;  /* 0x0009082e01007387 */ /* 0x0003e20000100a00 */
[----:B------:R-:W-:Y:S01]  /*ac00*/  IMAD R38, R132, 0x2, R29 ;  /* 0x0000000284267824 */ /* 0x000fe200078e021d */
[-C--:B------:R-:W-:Y:S02]  /*ac10*/  LEA R56, P0, R77, R2.reuse, 0x1 ;  /* 0x000000024d387211 */ /* 0x080fe400078008ff */
[----:B------:R-:W-:Y:S01]  /*ac20*/  STL.64 [R1+0x900], R40 ;  /* 0x0009002801007387 */ /* 0x000fe20000100a00 */
[CC--:B0-----:R-:W-:Y:S02]  /*ac30*/  LEA R48, P1, R72.reuse, R2.reuse, 0x1 ;  /* 0x0000000248307211 */ /* 0x0c1fe400078208ff */
[C---:B-1----:R-:W-:Y:S01]  /*ac40*/  LEA R46, P2, R71.reuse, R2, 0x1 ;  /* 0x00000002472e7211 */ /* 0x042fe200078408ff */
[----:B------:R0:W-:Y:S01]  /*ac50*/  STL.64 [R1+0x8f8], R54 ;  /* 0x0008f83601007387 */ /* 0x0001e20000100a00 */
[-C--:B------:R-:W-:Y:S02]  /*ac60*/  LEA.HI.X.SX32 R49, R72, R0.reuse, 0x1, P1 ;  /* 0x0000000048317211 */ /* 0x080fe400008f0eff */
[----:B------:R-:W-:-:S02]  /*ac70*/  LEA.HI.X.SX32 R47, R71, R0, 0x1, P2 ;  /* 0x00000000472f7211 */ /* 0x000fc400010f0eff */
[----:B------:R-:W-:Y:S01]  /*ac80*/  LEA R37, R133, R38, 0x1 ;  /* 0x0000002685257211 */ /* 0x000fe200078e08ff */
[----:B------:R-:W-:Y:S01]  /*ac90*/  STL.64 [R1+0x8f0], R48 ;  /* 0x0008f03001007387 */ /* 0x000fe20000100a00 */
        /* <DEDUP_REMOVED lines=8> */
[----:B------:R-:W-:Y:S01]  /*ad20*/  IMAD R45, R136, 0x2, R28 ;  /* 0x00000002882d7824 */ /* 0x000fe200078e021c */
[----:B------:R-:W-:Y:S02]  /*ad30*/  LEA.HI.X.SX32 R47, R75, R0, 0x1, P2 ;  /* 0x000000004b2f7211 */ /* 0x000fe400010f0eff */
[----:B-1----:R-:W-:Y:S01]  /*ad40*/  LEA R56, P0, R81, R2, 0x1 ;  /* 0x0000000251387211 */ /* 0x002fe200078008ff */
[----:B------:R-:W-:-:S03]  /*ad50*/  IMAD R36, R135, 0x2, R45 ;  /* 0x0000000287247824 */ /* 0x000fc600078e022d */
[----:B------:R-:W-:Y:S02]  /*ad60*/  LEA.HI.X.SX32 R57, R81, R0, 0x1, P0 ;  /* 0x0000000051397211 */ /* 0x000fe400000f0eff */
[C---:B0-----:R-:W-:Y:S01]  /*ad70*/  LEA R54, P1, R80.reuse, R2, 0x1 ;  /* 0x0000000250367211 */ /* 0x041fe200078208ff */
[----:B------:R0:W-:Y:S03]  /*ad80*/  STL.64 [R1+0x8d0], R46 ;  /* 0x0008d02e01007387 */ /* 0x0001e60000100a00 */
[----:B------:R-:W-:Y:S01]  /*ad90*/  LEA.HI.X.SX32 R55, R80, R0, 0x1, P1 ;  /* 0x0000000050377211 */ /* 0x000fe200008f0eff */
[----:B------:R1:W-:Y:S01]  /*ada0*/  STL.64 [R1+0x8c8], R56 ;  /* 0x0008c83801007387 */ /* 0x0003e20000100a00 */
[----:B------:R-:W-:Y:S02]  /*adb0*/  LEA R60, P0, R84, R2, 0x1 ;  /* 0x00000002543c7211 */ /* 0x000fe400078008ff */
[----:B------:R-:W-:Y:S01]  /*adc0*/  LEA R35, R137, R36, 0x1 ;  /* 0x0000002489237211 */ /* 0x000fe200078e08ff */
[----:B------:R3:W-:Y:S01]  /*add0*/  STL.64 [R1+0x8c0], R54 ;  /* 0x0008c03601007387 */ /* 0x0007e20000100a00 */
[----:B0-----:R-:W-:-:S02]  /*ade0*/  LEA R46, P2, R79, R2, 0x1 ;  /* 0x000000024f2e7211 */ /* 0x001fc400078408ff */
[----:B-1----:R-:W-:Y:S02]  /*adf0*/  LEA R56, P1, R83, R2, 0x1 ;  /* 0x0000000253387211 */ /* 0x002fe400078208ff */
[----:B------:R-:W-:Y:S02]  /*ae00*/  LEA.HI.X.SX32 R47, R79, R0, 0x1, P2 ;  /* 0x000000004f2f7211 */ /* 0x000fe400010f0eff */
[----:B---3--:R-:W-:Y:S02]  /*ae10*/  LEA R54, P2, R82, R2, 0x1 ;  /* 0x0000000252367211 */ /* 0x008fe400078408ff */
[-C--:B------:R-:W-:Y:S02]  /*ae20*/  LEA.HI.X.SX32 R57, R83, R0.reuse, 0x1, P1 ;  /* 0x0000000053397211 */ /* 0x080fe400008f0eff */
[-C--:B------:R-:W-:Y:S01]  /*ae30*/  LEA.HI.X.SX32 R61, R84, R0.reuse, 0x1, P0 ;  /* 0x00000000543d7211 */ /* 0x080fe200000f0eff */
[----:B------:R-:W-:Y:S01]  /*ae40*/  IMAD R44, R138, 0x2, R35 ;  /* 0x000000028a2c7824 */ /* 0x000fe200078e0223 */
[----:B------:R-:W-:Y:S01]  /*ae50*/  LEA.HI.X.SX32 R55, R82, R0, 0x1, P2 ;  /* 0x0000000052377211 */ /* 0x000fe200010f0eff */
[----:B------:R-:W-:Y:S01]  /*ae60*/  STL.64 [R1+0x8b8], R46 ;  /* 0x0008b82e01007387 */ /* 0x000fe20000100a00 */
[----:B------:R-:W-:Y:S01]  /*ae70*/  LEA R62, P0, R87, R2, 0x1 ;  /* 0x00000002573e7211 */ /* 0x000fe200078008ff */
[----:B------:R-:W-:-:S02]  /*ae80*/  IMAD R43, R139, 0x2, R44 ;  /* 0x000000028b2b7824 */ /* 0x000fc400078e022c */
[----:B------:R-:W-:Y:S04]  /*ae90*/  STL.64 [R1+0x8a8], R56 ;  /* 0x0008a83801007387 */ /* 0x000fe80000100a00 */
[----:B------:R0:W-:Y:S01]  /*aea0*/  STL.64 [R1+0x8b0], R60 ;  /* 0x0008b03c01007387 */ /* 0x0001e20000100a00 */
[----:B------:R-:W-:-:S03]  /*aeb0*/  LEA.HI.X.SX32 R63, R87, R0, 0x1, P0 ;  /* 0x00000000573f7211 */ /* 0x000fc600000f0eff */
[----:B------:R1:W-:Y:S01]  /*aec0*/  STL.64 [R1+0x8a0], R54 ;  /* 0x0008a03601007387 */ /* 0x0003e20000100a00 */
[----:B------:R-:W-:Y:S01]  /*aed0*/  IMAD R34, R140, 0x2, R43 ;  /* 0x000000028c227824 */ /* 0x000fe200078e022b */
[CC--:B0-----:R-:W-:Y:S02]  /*aee0*/  LEA R60, P1, R86.reuse, R2.reuse, 0x1 ;  /* 0x00000002563c7211 */ /* 0x0c1fe400078208ff */
[C---:B-1----:R-:W-:Y:S02]  /*aef0*/  LEA R54, P2, R85.reuse, R2, 0x1 ;  /* 0x0000000255367211 */ /* 0x042fe400078408ff */
[-C--:B------:R-:W-:Y:S02]  /*af00*/  LEA.HI.X.SX32 R61, R86, R0.reuse, 0x1, P1 ;  /* 0x00000000563d7211 */ /* 0x080fe400008f0eff */
[----:B------:R-:W-:Y:S01]  /*af10*/  LEA.HI.X.SX32 R55, R85, R0, 0x1, P2 ;  /* 0x0000000055377211 */ /* 0x000fe200010f0eff */
[----:B------:R-:W-:Y:S01]  /*af20*/  STL.64 [R1+0x898], R62 ;  /* 0x0008983e01007387 */ /* 0x000fe20000100a00 */
[----:B------:R-:W-:-:S03]  /*af30*/  LEA R52, R142, R34, 0x1 ;  /* 0x000000228e347211 */ /* 0x000fc600078e08ff */
[----:B------:R0:W-:Y:S01]  /*af40*/  STL.64 [R1+0x890], R60 ;  /* 0x0008903c01007387 */ /* 0x0001e20000100a00 */
[----:B------:R-:W-:-:S03]  /*af50*/  LEA R64, P0, R90, R2, 0x1 ;  /* 0x000000025a407211 */ /* 0x000fc600078008ff */
[----:B------:R1:W-:Y:S01]  /*af60*/  STL.64 [R1+0x888], R54 ;  /* 0x0008883601007387 */ /* 0x0003e20000100a00 */
[----:B------:R-:W-:Y:S01]  /*af70*/  IMAD R42, R141, 0x2, R52 ;  /* 0x000000028d2a7824 */ /* 0x000fe200078e0234 */
[----:B------:R-:W-:Y:S02]  /*af80*/  LEA.HI.X.SX32 R65, R90, R0, 0x1, P0 ;  /* 0x000000005a417211 */ /* 0x000fe400000f0eff */
[-C--:B0-----:R-:W-:Y:S02]  /*af90*/  LEA R60, P1, R89, R2.reuse, 0x1 ;  /* 0x00000002593c7211 */ /* 0x081fe400078208ff */
[C---:B-1----:R-:W-:Y:S01]  /*afa0*/  LEA R54, P2, R88.reuse, R2, 0x1 ;  /* 0x0000000258367211 */ /* 0x042fe200078408ff */
[----:B------:R-:W-:Y:S01]  /*afb0*/  IMAD R41, R143, 0x2, R42 ;  /* 0x000000028f297824 */ /* 0x000fe200078e022a */
[-C--:B------:R-:W-:Y:S02]  /*afc0*/  LEA.HI.X.SX32 R61, R89, R0.reuse, 0x1, P1 ;  /* 0x00000000593d7211 */ /* 0x080fe400008f0eff */
[----:B------:R-:W-:Y:S01]  /*afd0*/  LEA.HI.X.SX32 R55, R88, R0, 0x1, P2 ;  /* 0x0000000058377211 */ /* 0x000fe200010f0eff */
[----:B------:R-:W-:-:S04]  /*afe0*/  IMAD R51, R144, 0x2, R41 ;  /* 0x0000000290337824 */ /* 0x000fc800078e0229 */
[----:B------:R-:W-:Y:S01]  /*aff0*/  STL.64 [R1+0x870], R54 ;  /* 0x0008703601007387 */ /* 0x000fe20000100a00 */
[----:B------:R-:W-:-:S03]  /*b000*/  LEA R66, P0, R93, R2, 0x1 ;  /* 0x000000025d427211 */ /* 0x000fc600078008ff */
[----:B------:R0:W-:Y:S04]  /*b010*/  STL.64 [R1+0x880], R64 ;  /* 0x0008804001007387 */ /* 0x0001e80000100a00 */
[----:B------:R1:W-:Y:S01]  /*b020*/  STL.64 [R1+0x878], R60 ;  /* 0x0008783c01007387 */ /* 0x0003e20000100a00 */
[----:B------:R-:W-:Y:S02]  /*b030*/  LEA R49, R145, R51, 0x1 ;  /* 0x0000003391317211 */ /* 0x000fe400078e08ff */
[----:B------:R-:W-:Y:S02]  /*b040*/  LEA.HI.X.SX32 R67, R93, R0, 0x1, P0 ;  /* 0x000000005d437211 */ /* 0x000fe400000f0eff */
[-C--:B------:R-:W-:Y:S02]  /*b050*/  LEA R68, P0, R94, R2.reuse, 0x1 ;  /* 0x000000025e447211 */ /* 0x080fe400078008ff */
[----:B0-----:R-:W-:-:S02]  /*b060*/  LEA R64, P1, R92, R2, 0x1 ;  /* 0x000000025c407211 */ /* 0x001fc400078208ff */
[----:B-1----:R-:W-:-:S04]  /*b070*/  LEA R60, P2, R91, R2, 0x1 ;  /* 0x000000025b3c7211 */ /* 0x002fc800078408ff */
[-C--:B------:R-:W-:Y:S01]  /*b080*/  LEA.HI.X.SX32 R61, R91, R0.reuse, 0x1, P2 ;  /* 0x000000005b3d7211 */ /* 0x080fe200010f0eff */
[----:B------:R-:W-:Y:S01]  /*b090*/  IMAD R40, R146, 0x2, R49 ;  /* 0x0000000292287824 */ /* 0x000fe200078e0231 */
[-C--:B------:R-:W-:Y:S02]  /*b0a0*/  LEA.HI.X.SX32 R65, R92, R0.reuse, 0x1, P1 ;  /* 0x000000005c417211 */ /* 0x080fe400008f0eff */
[----:B------:R-:W-:Y:S01]  /*b0b0*/  LEA.HI.X.SX32 R69, R94, R0, 0x1, P0 ;  /* 0x000000005e457211 */ /* 0x000fe200000f0eff */
[----:B------:R-:W-:Y:S01]  /*b0c0*/  STL.64 [R1+0x858], R60 ;  /* 0x0008583c01007387 */ /* 0x000fe20000100a00 */
[----:B------:R-:W-:-:S03]  /*b0d0*/  IMAD R58, R148, 0x2, R40 ;  /* 0x00000002943a7824 */ /* 0x000fc600078e0228 */
[----:B------:R0:W-:Y:S01]  /*b0e0*/  STL.64 [R1+0x868], R66 ;  /* 0x0008684201007387 */ /* 0x0001e20000100a00 */
[----:B------:R-:W-:-:S03]  /*b0f0*/  LEA R70, P0, R95, R2, 0x1 ;  /* 0x000000025f467211 */ /* 0x000fc600078008ff */
[----:B------:R1:W-:Y:S01]  /*b100*/  STL.64 [R1+0x860], R64 ;  /* 0x0008604001007387 */ /* 0x0003e20000100a00 */
[----:B------:R-:W-:-:S03]  /*b110*/  IMAD R48, R147, 0x2, R58 ;  /* 0x0000000293307824 */ /* 0x000fc600078e023a */
[----:B------:R3:W-:Y:S01]  /*b120*/  STL.64 [R1+0x850], R68 ;  /* 0x0008504401007387 */ /* 0x0007e20000100a00 */
[-C--:B0-----:R-:W-:Y:S02]  /*b130*/  LEA R66, P1, R78, R2.reuse, 0x1 ;  /* 0x000000024e427211 */ /* 0x081fe400078208ff */
[----:B-1----:R-:W-:Y:S02]  /*b140*/  LEA R64, P2, R74, R2, 0x1 ;  /* 0x000000024a407211 */ /* 0x002fe400078408ff */
[----:B------:R-:W-:Y:S02]  /*b150*/  LEA.HI.X.SX32 R67, R78, R0, 0x1, P1 ;  /* 0x000000004e437211 */ /* 0x000fe400008f0eff */
[----:B---3--:R-:W-:Y:S02]  /*b160*/  LEA R68, P1, R50, R2, 0x1 ;  /* 0x0000000232447211 */ /* 0x008fe400078208ff */
[-C--:B------:R-:W-:Y:S02]  /*b170*/  LEA.HI.X.SX32 R65, R74, R0.reuse, 0x1, P2 ;  /* 0x000000004a417211 */ /* 0x080fe400010f0eff */
[-C--:B------:R-:W-:Y:S01]  /*b180*/  LEA.HI.X.SX32 R71, R95, R0.reuse, 0x1, P0 ;  /* 0x000000005f477211 */ /* 0x080fe200000f0eff */
[----:B------:R0:W-:Y:S01]  /*b190*/  STL.64 [R1+0x848], R66 ;  /* 0x0008484201007387 */ /* 0x0001e20000100a00 */
[----:B------:R-:W-:-:S02]  /*b1a0*/  LEA.HI.X.SX32 R69, R50, R0, 0x1, P1 ;  /* 0x0000000032457211 */ /* 0x000fc400008f0eff */
[----:B------:R-:W-:Y:S01]  /*b1b0*/  LEA R47, R149, R48, 0x1 ;  /* 0x00000030952f7211 */ /* 0x000fe200078e08ff */
[----:B------:R-:W-:Y:S04]  /*b1c0*/  STL.64 [R1+0x840], R64 ;  /* 0x0008404001007387 */ /* 0x000fe80000100a00 */
[----:B------:R1:W-:Y:S01]  /*b1d0*/  STL.64 [R1+0x838], R70 ;  /* 0x0008384601007387 */ /* 0x0003e20000100a00 */
[----:B0-----:R-:W-:-:S03]  /*b1e0*/  LEA R66, P2, R7, R2, 0x1 ;  /* 0x0000000207427211 */ /* 0x001fc600078408ff */
[----:B------:R0:W-:Y:S01]  /*b1f0*/  STL.64 [R1+0x830], R68 ;  /* 0x0008304401007387 */ /* 0x0001e20000100a00 */
[----:B------:R-:W-:Y:S01]  /*b200*/  IMAD R57, R150, 0x2, R47 ;  /* 0x0000000296397824 */ /* 0x000fe200078e022f */
[----:B------:R-:W-:Y:S02]  /*b210*/  LEA.HI.X.SX32 R67, R7, R0, 0x1, P2 ;  /* 0x0000000007437211 */ /* 0x000fe400010f0eff */
[-C--:B-1----:R-:W-:Y:S02]  /*b220*/  LEA R70, P0, R96, R2.reuse, 0x1 ;  /* 0x0000000260467211 */ /* 0x082fe400078008ff */
[----:B0-----:R-:W-:Y:S02]  /*b230*/  LEA R68, P1, R10, R2, 0x1 ;  /* 0x000000020a447211 */ /* 0x001fe400078208ff */
[-C--:B------:R-:W-:Y:S01]  /*b240*/  LEA.HI.X.SX32 R71, R96, R0.reuse, 0x1, P0 ;  /* 0x0000000060477211 */ /* 0x080fe200000f0eff */
[----:B------:R-:W-:Y:S01]  /*b250*/  IMAD R56, R151, 0x2, R57 ;  /* 0x0000000297387824 */ /* 0x000fe200078e0239 */
[----:B------:R-:W-:Y:S01]  /*b260*/  LEA.HI.X.SX32 R69, R10, R0, 0x1, P1 ;  /* 0x000000000a457211 */ /* 0x000fe200008f0eff */
[----:B------:R0:W-:Y:S02]  /*b270*/  STL.64 [R1+0x828], R66 ;  /* 0x0008284201007387 */ /* 0x0001e40000100a00 */
[----:B------:R-:W-:-:S02]  /*b280*/  IMAD R46, R153, 0x2, R56 ;  /* 0x00000002992e7824 */ /* 0x000fc400078e0238 */
[----:B------:R1:W-:Y:S04]  /*b290*/  STL.64 [R1+0x820], R70 ;  /* 0x0008204601007387 */ /* 0x0003e80000100a00 */
[----:B------:R3:W-:Y:S01]  /*b2a0*/  STL.64 [R1+0x818], R68 ;  /* 0x0008184401007387 */ /* 0x0007e20000100a00 */
[-C--:B0-----:R-:W-:Y:S02]  /*b2b0*/  LEA R66, P2, R9, R2.reuse, 0x1 ;  /* 0x0000000209427211 */ /* 0x081fe400078408ff */
[----:B-1----:R-:W-:Y:S02]  /*b2c0*/  LEA R70, P0, R15, R2, 0x1 ;  /* 0x000000020f467211 */ /* 0x002fe400078008ff */
[----:B------:R-:W-:Y:S02]  /*b2d0*/  LEA.HI.X.SX32 R67, R9, R0, 0x1, P2 ;  /* 0x0000000009437211 */ /* 0x000fe400010f0eff */
[----:B---3--:R-:W-:-:S02]  /*b2e0*/  LEA R68, P1, R14, R2, 0x1 ;  /* 0x000000020e447211 */ /* 0x008fc400078208ff */
[----:B------:R-:W-:Y:S01]  /*b2f0*/  LEA.HI.X.SX32 R71, R15, R0, 0x1, P0 ;  /* 0x000000000f477211 */ /* 0x000fe200000f0eff */
[----:B------:R0:W-:Y:S01]  /*b300*/  STL.64 [R1+0x810], R66 ;  /* 0x0008104201007387 */ /* 0x0001e20000100a00 */
[----:B------:R-:W-:Y:S02]  /*b310*/  LEA R62, R155, R46, 0x1 ;  /* 0x0000002e9b3e7211 */ /* 0x000fe400078e08ff */
[----:B------:R-:W-:Y:S01]  /*b320*/  LEA.HI.X.SX32 R69, R14, R0, 0x1, P1 ;  /* 0x000000000e457211 */ /* 0x000fe200008f0eff */
[----:B------:R1:W-:Y:S02]  /*b330*/  STL.64 [R1+0x808], R70 ;  /* 0x0008084601007387 */ /* 0x0003e40000100a00 */
[----:B------:R-:W-:Y:S02]  /*b340*/  IMAD R55, R154, 0x2, R62 ;  /* 0x000000029a377824 */ /* 0x000fe400078e023e */
[----:B------:R3:W-:Y:S01]  /*b350*/  STL.64 [R1+0x800], R68 ;  /* 0x0008004401007387 */ /* 0x0007e20000100a00 */
[----:B0-----:R-:W-:-:S02]  /*b360*/  LEA R66, P2, R8, R2, 0x1 ;  /* 0x0000000208427211 */ /* 0x001fc400078408ff */
[----:B-1----:R-:W-:Y:S02]  /*b370*/  LEA R70, P0, R97, R2, 0x1 ;  /* 0x0000000261467211 */ /* 0x002fe400078008ff */
[----:B------:R-:W-:Y:S02]  /*b380*/  LEA.HI.X.SX32 R67, R8, R0, 0x1, P2 ;  /* 0x0000000008437211 */ /* 0x000fe400010f0eff */
[-C--:B---3--:R-:W-:Y:S02]  /*b390*/  LEA R68, P1, R13, R2.reuse, 0x1 ;  /* 0x000000020d447211 */ /* 0x088fe400078208ff */
[----:B------:R-:W-:Y:S01]  /*b3a0*/  LEA R14, P2, R12, R2, 0x1 ;  /* 0x000000020c0e7211 */ /* 0x000fe200078408ff */
[----:B------:R-:W-:Y:S01]  /*b3b0*/  IMAD R54, R156, 0x2, R55 ;  /* 0x000000029c367824 */ /* 0x000fe200078e0237 */
[-C--:B------:R-:W-:Y:S02]  /*b3c0*/  LEA.HI.X.SX32 R71, R97, R0.reuse, 0x1, P0 ;  /* 0x0000000061477211 */ /* 0x080fe400000f0eff */
[----:B------:R-:W-:-:S02]  /*b3d0*/  LEA.HI.X.SX32 R69, R13, R0, 0x1, P1 ;  /* 0x000000000d457211 */ /* 0x000fc400008f0eff */
[----:B------:R-:W-:Y:S01]  /*b3e0*/  LEA.HI.X.SX32 R15, R12, R0, 0x1, P2 ;  /* 0x000000000c0f7211 */ /* 0x000fe200010f0eff */
[----:B------:R-:W-:Y:S01]  /*b3f0*/  IMAD R61, R157, 0x2, R54 ;  /* 0x000000029d3d7824 */ /* 0x000fe200078e0236 */
[----:B------:R-:W-:Y:S04]  /*b400*/  STL.64 [R1+0x7f8], R66 ;  /* 0x0007f84201007387 */ /* 0x000fe80000100a00 */
[----:B------:R0:W-:Y:S01]  /*b410*/  STL.64 [R1+0x7f0], R70 ;  /* 0x0007f04601007387 */ /* 0x0001e20000100a00 */
[----:B------:R-:W-:-:S03]  /*b420*/  LEA R60, R158, R61, 0x1 ;  /* 0x0000003d9e3c7211 */ /* 0x000fc600078e08ff */
[----:B------:R1:W-:Y:S04]  /*b430*/  STL.64 [R1+0x7e8], R68 ;  /* 0x0007e84401007387 */ /* 0x0003e80000100a00 */
[----:B------:R3:W-:Y:S01]  /*b440*/  STL.64 [R1+0x7e0], R14 ;  /* 0x0007e00e01007387 */ /* 0x0007e20000100a00 */
[-C--:B0-----:R-:W-:Y:S02]  /*b450*/  LEA R70, P0, R21, R2.reuse, 0x1 ;  /* 0x0000000215467211 */ /* 0x081fe400078008ff */
[-C--:B-1----:R-:W-:Y:S02]  /*b460*/  LEA R68, P1, R20, R2.reuse, 0x1 ;  /* 0x0000000214447211 */ /* 0x082fe400078208ff */
[----:B---3--:R-:W-:Y:S01]  /*b470*/  LEA R14, P2, R11, R2, 0x1 ;  /* 0x000000020b0e7211 */ /* 0x008fe200078408ff */
[----:B------:R-:W-:Y:S01]  /*b480*/  IMAD R53, R159, 0x2, R60 ;  /* 0x000000029f357824 */ /* 0x000fe200078e023c */
[----:B------:R-:W-:-:S02]  /*b490*/  LEA.HI.X.SX32 R71, R21, R0, 0x1, P0 ;  /* 0x0000000015477211 */ /* 0x000fc400000f0eff */
[-C--:B------:R-:W-:Y:S02]  /*b4a0*/  LEA.HI.X.SX32 R15, R11, R0.reuse, 0x1, P2 ;  /* 0x000000000b0f7211 */ /* 0x080fe400010f0eff */
[----:B------:R-:W-:Y:S01]  /*b4b0*/  LEA.HI.X.SX32 R69, R20, R0, 0x1, P1 ;  /* 0x0000000014457211 */ /* 0x000fe200008f0eff */
[----:B------:R-:W-:Y:S02]  /*b4c0*/  IMAD R65, R161, 0x2, R53 ;  /* 0x00000002a1417824 */ /* 0x000fe400078e0235 */
[----:B------:R-:W-:Y:S01]  /*b4d0*/  STL.64 [R1+0x7c8], R14 ;  /* 0x0007c80e01007387 */ /* 0x000fe20000100a00 */
[----:B------:R-:W-:-:S03]  /*b4e0*/  LEA R20, P1, R18, R2, 0x1 ;  /* 0x0000000212147211 */ /* 0x000fc600078208ff */
[----:B------:R-:W-:Y:S01]  /*b4f0*/  STL.64 [R1+0x7d8], R70 ;  /* 0x0007d84601007387 */ /* 0x000fe20000100a00 */
[----:B------:R-:W-:-:S03]  /*b500*/  IMAD R59, R160, 0x2, R65 ;  /* 0x00000002a03b7824 */ /* 0x000fc600078e0241 */
[----:B------:R0:W-:Y:S01]  /*b510*/  STL.64 [R1+0x7d0], R68 ;  /* 0x0007d04401007387 */ /* 0x0001e20000100a00 */
[C---:B------:R-:W-:Y:S02]  /*b520*/  LEA R12, P2, R17.reuse, R2, 0x1 ;  /* 0x00000002110c7211 */ /* 0x040fe400078408ff */
[-C--:B------:R-:W-:Y:S02]  /*b530*/  LEA.HI.X.SX32 R21, R18, R0.reuse, 0x1, P1 ;  /* 0x0000000012157211 */ /* 0x080fe400008f0eff */
[----:B------:R-:W-:Y:S02]  /*b540*/  LEA.HI.X.SX32 R13, R17, R0, 0x1, P2 ;  /* 0x00000000110d7211 */ /* 0x000fe400010f0eff */
[----:B0-----:R-:W-:-:S04]  /*b550*/  LEA R68, P0, R27, R2, 0x1 ;  /* 0x000000021b447211 */ /* 0x001fc800078008ff */
[----:B------:R-:W-:Y:S02]  /*b560*/  LEA.HI.X.SX32 R69, R27, R0, 0x1, P0 ;  /* 0x000000001b457211 */ /* 0x000fe400000f0eff */
[----:B------:R-:W-:-:S03]  /*b570*/  LEA R50, R162, R59, 0x1 ;  /* 0x0000003ba2327211 */ /* 0x000fc600078e08ff */
[----:B------:R0:W-:Y:S02]  /*b580*/  STL.64 [R1+0x7c0], R68 ;  /* 0x0007c04401007387 */ /* 0x0001e40000100a00 */
[----:B------:R-:W-:Y:S02]  /*b590*/  IMAD R64, R163, 0x2, R50 ;  /* 0x00000002a3407824 */ /* 0x000fe400078e0232 */
[----:B------:R1:W-:Y:S04]  /*b5a0*/  STL.64 [R1+0x7b8], R20 ;  /* 0x0007b81401007387 */ /* 0x0003e80000100a00 */
[----:B------:R3:W-:Y:S01]  /*b5b0*/  STL.64 [R1+0x7b0], R12 ;  /* 0x0007b00c01007387 */ /* 0x0007e20000100a00 */
[----:B------:R-:W-:Y:S01]  /*b5c0*/  IMAD R63, R164, 0x2, R64 ;  /* 0x00000002a43f7824 */ /* 0x000fe200078e0240 */
[----:B0-----:R-:W-:-:S02]  /*b5d0*/  LEA R68, P0, R26, R2, 0x1 ;  /* 0x000000021a447211 */ /* 0x001fc400078008ff */
[CC--:B-1----:R-:W-:Y:S02]  /*b5e0*/  LEA R20, P1, R25.reuse, R2.reuse, 0x1 ;  /* 0x0000000219147211 */ /* 0x0c2fe400078208ff */
[----:B---3--:R-:W-:Y:S02]  /*b5f0*/  LEA R12, P2, R16, R2, 0x1 ;  /* 0x00000002100c7211 */ /* 0x008fe400078408ff */
[-C--:B------:R-:W-:Y:S02]  /*b600*/  LEA.HI.X.SX32 R69, R26, R0.reuse, 0x1, P0 ;  /* 0x000000001a457211 */ /* 0x080fe400000f0eff */
[-C--:B------:R-:W-:Y:S02]  /*b610*/  LEA.HI.X.SX32 R13, R16, R0.reuse, 0x1, P2 ;  /* 0x00000000100d7211 */ /* 0x080fe400010f0eff */
[----:B------:R-:W-:Y:S01]  /*b620*/  LEA.HI.X.SX32 R21, R25, R0, 0x1, P1 ;  /* 0x0000000019157211 */ /* 0x000fe200008f0eff */
[----:B------:R-:W-:Y:S02]  /*b630*/  IMAD R7, R165, 0x2, R63 ;  /* 0x00000002a5077824 */ /* 0x000fe400078e023f */
[----:B------:R-:W-:Y:S01]  /*b640*/  STL.64 [R1+0x798], R12 ;  /* 0x0007980c01007387 */ /* 0x000fe20000100a00 */
[----:B------:R-:W-:-:S03]  /*b650*/  LEA R70, P0, R33, R2, 0x1 ;  /* 0x0000000221467211 */ /* 0x000fc600078008ff */
[----:B------:R0:W-:Y:S01]  /*b660*/  STL.64 [R1+0x7a8], R68 ;  /* 0x0007a84401007387 */ /* 0x0001e20000100a00 */
[----:B------:R-:W-:-:S03]  /*b670*/  LEA R66, R167, R7, 0x1 ;  /* 0x00000007a7427211 */ /* 0x000fc600078e08ff */
[----:B------:R1:W-:Y:S01]  /*b680*/  STL.64 [R1+0x7a0], R20 ;  /* 0x0007a01401007387 */ /* 0x0003e20000100a00 */
[----:B------:R-:W-:Y:S01]  /*b690*/  LEA.HI.X.SX32 R71, R33, R0, 0x1, P0 ;  /* 0x0000000021477211 */ /* 0x000fe200000f0eff */
[----:B------:R-:W-:Y:S01]  /*b6a0*/  IMAD R10, R166, 0x2, R66 ;  /* 0x00000002a60a7824 */ /* 0x000fe200078e0242 */
[CC--:B0-----:R-:W-:Y:S02]  /*b6b0*/  LEA R68, P1, R24.reuse, R2.reuse, 0x1 ;  /* 0x0000000218447211 */ /* 0x0c1fe400078208ff */
[C---:B-1----:R-:W-:Y:S02]  /*b6c0*/  LEA R20, P2, R23.reuse, R2, 0x1 ;  /* 0x0000000217147211 */ /* 0x042fe400078408ff */
[-C--:B------:R-:W-:Y:S02]  /*b6d0*/  LEA.HI.X.SX32 R69, R24, R0.reuse, 0x1, P1 ;  /* 0x0000000018457211 */ /* 0x080fe400008f0eff */
[----:B------:R-:W-:Y:S01]  /*b6e0*/  LEA.HI.X.SX32 R21, R23, R0, 0x1, P2 ;  /* 0x0000000017157211 */ /* 0x000fe200010f0eff */
[----:B------:R-:W-:-:S04]  /*b6f0*/  IMAD R9, R168, 0x2, R10 ;  /* 0x00000002a8097824 */ /* 0x000fc800078e020a */
[----:B------:R-:W-:Y:S01]  /*b700*/  STL.64 [R1+0x780], R20 ;  /* 0x0007801401007387 */ /* 0x000fe20000100a00 */
[----:B------:R-:W-:-:S03]  /*b710*/  LEA R24, P1, R31, R2, 0x1 ;  /* 0x000000021f187211 */ /* 0x000fc600078208ff */
[----:B------:R-:W-:Y:S01]  /*b720*/  STL.64 [R1+0x790], R70 ;  /* 0x0007904601007387 */ /* 0x000fe20000100a00 */
[----:B------:R-:W-:-:S03]  /*b730*/  IMAD R15, R169, 0x2, R9 ;  /* 0x00000002a90f7824 */ /* 0x000fc600078e0209 */
[----:B------:R0:W-:Y:S01]  /*b740*/  STL.64 [R1+0x788], R68 ;  /* 0x0007884401007387 */ /* 0x0001e20000100a00 */
[----:B------:R-:W-:Y:S02]  /*b750*/  LEA R16, P2, R22, R2, 0x1 ;  /* 0x0000000216107211 */ /* 0x000fe400078408ff */
[----:B------:R-:W-:Y:S02]  /*b760*/  LEA.HI.X.SX32 R25, R31, R0, 0x1, P1 ;  /* 0x000000001f197211 */ /* 0x000fe400008f0eff */
[----:B------:R-:W-:Y:S02]  /*b770*/  LEA R14, R170, R15, 0x1 ;  /* 0x0000000faa0e7211 */ /* 0x000fe400078e08ff */
[----:B0-----:R-:W-:-:S04]  /*b780*/  LEA R68, P0, R32, R2, 0x1 ;  /* 0x0000000220447211 */ /* 0x001fc800078008ff */
[----:B------:R-:W-:Y:S02]  /*b790*/  LEA.HI.X.SX32 R69, R32, R0, 0x1, P0 ;  /* 0x0000000020457211 */ /* 0x000fe400000f0eff */
[C---:B------:R-:W-:Y:S02]  /*b7a0*/  LEA R32, P0, R39.reuse, R2, 0x1 ;  /* 0x0000000227207211 */ /* 0x040fe400078008ff */
[-C--:B------:R-:W-:Y:S01]  /*b7b0*/  LEA.HI.X.SX32 R17, R22, R0.reuse, 0x1, P2 ;  /* 0x0000000016117211 */ /* 0x080fe200010f0eff */
[----:B------:R-:W-:Y:S01]  /*b7c0*/  STL.64 [R1+0x778], R68 ;  /* 0x0007784401007387 */ /* 0x000fe20000100a00 */
[----:B------:R-:W-:Y:S01]  /*b7d0*/  LEA.HI.X.SX32 R33, R39, R0, 0x1, P0 ;  /* 0x0000000027217211 */ /* 0x000fe200000f0eff */
[----:B------:R-:W-:Y:S02]  /*b7e0*/  IMAD R8, R171, 0x2, R14 ;  /* 0x00000002ab087824 */ /* 0x000fe400078e020e */
[----:B------:R0:W-:Y:S02]  /*b7f0*/  STL.64 [R1+0x770], R24 ;  /* 0x0007701801007387 */ /* 0x0001e40000100a00 */
[----:B------:R-:W-:-:S02]  /*b800*/  IMAD R27, R173, 0x2, R8 ;  /* 0x00000002ad1b7824 */ /* 0x000fc400078e0208 */
[----:B------:R1:W-:Y:S04]  /*b810*/  STL.64 [R1+0x768], R16 ;  /* 0x0007681001007387 */ /* 0x0003e80000100a00 */
[----:B------:R3:W-:Y:S01]  /*b820*/  STL.64 [R1+0x760], R32 ;  /* 0x0007602001007387 */ /* 0x0007e20000100a00 */
[CC--:B0-----:R-:W-:Y:S02]  /*b830*/  LEA R24, P1, R30.reuse, R2.reuse, 0x1 ;  /* 0x000000021e187211 */ /* 0x0c1fe400078208ff */
[C---:B-1----:R-:W-:Y:S02]  /*b840*/  LEA R16, P2, R29.reuse, R2, 0x1 ;  /* 0x000000021d107211 */ /* 0x042fe400078408ff */
[----:B------:R-:W-:Y:S02]  /*b850*/  LEA.HI.X.SX32 R25, R30, R0, 0x1, P1 ;  /* 0x000000001e197211 */ /* 0x000fe400008f0eff */
[----:B---3--:R-:W-:Y:S01]  /*b860*/  LEA R32, P0, R38, R2, 0x1 ;  /* 0x0000000226207211 */ /* 0x008fe200078008ff */
[----:B------:R-:W-:Y:S01]  /*b870*/  IMAD R13, R172, 0x2, R27 ;  /* 0x00000002ac0d7824 */ /* 0x000fe200078e021b */
[-C--:B------:R-:W-:Y:S01]  /*b880*/  LEA.HI.X.SX32 R17, R29, R0.reuse, 0x1, P2 ;  /* 0x000000001d117211 */ /* 0x080fe200010f0eff */
[----:B------:R0:W-:Y:S01]  /*b890*/  STL.64 [R1+0x758], R24 ;  /* 0x0007581801007387 */ /* 0x0001e20000100a00 */
[----:B------:R-:W-:-:S02]  /*b8a0*/  LEA.HI.X.SX32 R33, R38, R0, 0x1, P0 ;  /* 0x0000000026217211 */ /* 0x000fc400000f0eff */
[-C--:B------:R-:W-:Y:S01]  /*b8b0*/  LEA R22, P2, R28, R2.reuse, 0x1 ;  /* 0x000000021c167211 */ /* 0x080fe200078408ff */
[----:B------:R-:W-:Y:S01]  /*b8c0*/  STL.64 [R1+0x750], R16 ;  /* 0x0007501001007387 */ /* 0x000fe20000100a00 */
[----:B------:R-:W-:Y:S02]  /*b8d0*/  LEA R12, R174, R13, 0x1 ;  /* 0x0000000dae0c7211 */ /* 0x000fe400078e08ff */
[-C--:B------:R-:W-:Y:S01]  /*b8e0*/  LEA R38, P0, R45, R2.reuse, 0x1 ;  /* 0x000000022d267211 */ /* 0x080fe200078008ff */
[----:B------:R1:W-:Y:S01]  /*b8f0*/  STL.64 [R1+0x748], R32 ;  /* 0x0007482001007387 */ /* 0x0003e20000100a00 */
[----:B0-----:R-:W-:-:S04]  /*b900*/  LEA R24, P1, R37, R2, 0x1 ;  /* 0x0000000225187211 */ /* 0x001fc800078208ff */
[-C--:B------:R-:W-:Y:S02]  /*b910*/  LEA.HI.X.SX32 R25, R37, R0.reuse, 0x1, P1 ;  /* 0x0000000025197211 */ /* 0x080fe400008f0eff */
[----:B------:R-:W-:Y:S02]  /*b920*/  LEA.HI.X.SX32 R23, R28, R0, 0x1, P2 ;  /* 0x000000001c177211 */ /* 0x000fe400010f0eff */
[C---:B-1----:R-:W-:Y:S01]  /*b930*/  LEA R32, P1, R36.reuse, R2, 0x1 ;  /* 0x0000000224207211 */ /* 0x042fe200078208ff */
[----:B------:R-:W-:Y:S01]  /*b940*/  IMAD R21, R175, 0x2, R12 ;  /* 0x00000002af157824 */ /* 0x000fe200078e020c */
[-C--:B------:R-:W-:Y:S02]  /*b950*/  LEA.HI.X.SX32 R39, R45, R0.reuse, 0x1, P0 ;  /* 0x000000002d277211 */ /* 0x080fe400000f0eff */
[----:B------:R-:W-:Y:S01]  /*b960*/  LEA.HI.X.SX32 R33, R36, R0, 0x1, P1 ;  /* 0x0000000024217211 */ /* 0x000fe200008f0eff */
[----:B------:R-:W-:Y:S01]  /*b970*/  STL.64 [R1+0x740], R24 ;  /* 0x0007401801007387 */ /* 0x000fe20000100a00 */
[----:B------:R-:W-:-:S03]  /*b980*/  IMAD R20, R176, 0x2, R21 ;  /* 0x00000002b0147824 */ /* 0x000fc600078e0215 */
[----:B------:R0:W-:Y:S04]  /*b990*/  STL.64 [R1+0x738], R22 ;  /* 0x0007381601007387 */ /* 0x0001e80000100a00 */
[----:B------:R-:W-:Y:S01]  /*b9a0*/  STL.64 [R1+0x730], R38 ;  /* 0x0007302601007387 */ /* 0x000fe20000100a00 */
[----:B------:R-:W-:-:S03]  /*b9b0*/  IMAD R11, R177, 0x2, R20 ;  /* 0x00000002b10b7824 */ /* 0x000fc600078e0214 */
[----:B------:R1:W-:Y:S01]  /*b9c0*/  STL.64 [R1+0x728], R32 ;  /* 0x0007282001007387 */ /* 0x0003e20000100a00 */
[-C--:B0-----:R-:W-:Y:S02]  /*b9d0*/  LEA R22, P2, R35, R2.reuse, 0x1 ;  /* 0x0000000223167211 */ /* 0x081fe400078408ff */
[----:B------:R-:W-:Y:S02]  /*b9e0*/  LEA R28, P1, R43, R2, 0x1 ;  /* 0x000000022b1c7211 */ /* 0x000fe400078208ff */
[----:B------:R-:W-:Y:S02]  /*b9f0*/  LEA.HI.X.SX32 R23, R35, R0, 0x1, P2 ;  /* 0x0000000023177211 */ /* 0x000fe400010f0eff */
[----:B-1----:R-:W-:-:S04]  /*ba00*/  LEA R32, P0, R44, R2, 0x1 ;  /* 0x000000022c207211 */ /* 0x002fc800078008ff */
[-C--:B------:R-:W-:Y:S01]  /*ba10*/  LEA.HI.X.SX32 R33, R44, R0.reuse, 0x1, P0 ;  /* 0x000000002c217211 */ /* 0x080fe200000f0eff */
[----:B------:R0:W-:Y:S01]  /*ba20*/  STL.64 [R1+0x720], R22 ;  /* 0x0007201601007387 */ /* 0x0001e20000100a00 */
[----:B------:R-:W-:Y:S02]  /*ba30*/  LEA R31, R179, R11, 0x1 ;  /* 0x0000000bb31f7211 */ /* 0x000fe400078e08ff */
[----:B------:R-:W-:Y:S01]  /*ba40*/  LEA.HI.X.SX32 R29, R43, R0, 0x1, P1 ;  /* 0x000000002b1d7211 */ /* 0x000fe200008f0eff */
[----:B------:R1:W-:Y:S01]  /*ba50*/  STL.64 [R1+0x718], R32 ;  /* 0x0007182001007387 */ /* 0x0003e20000100a00 */
[-C--:B------:R-:W-:Y:S01]  /*ba60*/  LEA R36, P0, R52, R2.reuse, 0x1 ;  /* 0x0000000234247211 */ /* 0x080fe200078008ff */
[----:B------:R-:W-:Y:S02]  /*ba70*/  IMAD R18, R178, 0x2, R31 ;  /* 0x00000002b2127824 */ /* 0x000fe400078e021f */
[----:B------:R3:W-:Y:S01]  /*ba80*/  STL.64 [R1+0x710], R28 ;  /* 0x0007101c01007387 */ /* 0x0007e20000100a00 */
[----:B0-----:R-:W-:-:S02]  /*ba90*/  LEA R22, P2, R34, R2, 0x1 ;  /* 0x0000000222167211 */ /* 0x001fc400078408ff */
[----:B-1----:R-:W-:Y:S02]  /*baa0*/  LEA R32, P1, R42, R2, 0x1 ;  /* 0x000000022a207211 */ /* 0x002fe400078208ff */
[----:B------:R-:W-:Y:S02]  /*bab0*/  LEA.HI.X.SX32 R23, R34, R0, 0x1, P2 ;  /* 0x0000000022177211 */ /* 0x000fe400010f0eff */
[C---:B---3--:R-:W-:Y:S02]  /*bac0*/  LEA R28, P2, R41.reuse, R2, 0x1 ;  /* 0x00000002291c7211 */ /* 0x048fe400078408ff */
[-C--:B------:R-:W-:Y:S01]  /*bad0*/  LEA.HI.X.SX32 R33, R42, R0.reuse, 0x1, P1 ;  /* 0x000000002a217211 */ /* 0x080fe200008f0eff */
[----:B------:R-:W-:Y:S01]  /*bae0*/  IMAD R17, R180, 0x2, R18 ;  /* 0x00000002b4117824 */ /* 0x000fe200078e0212 */
[-C--:B------:R-:W-:Y:S01]  /*baf0*/  LEA.HI.X.SX32 R37, R52, R0.reuse, 0x1, P0 ;  /* 0x0000000034257211 */ /* 0x080fe200000f0eff */
[----:B------:R-:W-:Y:S01]  /*bb00*/  STL.64 [R1+0x708], R22 ;  /* 0x0007081601007387 */ /* 0x000fe20000100a00 */
[----:B------:R-:W-:Y:S01]  /*bb10*/  LEA.HI.X.SX32 R29, R41, R0, 0x1, P2 ;  /* 0x00000000291d7211 */ /* 0x000fe200010f0eff */
[----:B------:R-:W-:Y:S01]  /*bb20*/  IMAD R26, R181, 0x2, R17 ;  /* 0x00000002b51a7824 */ /* 0x000fe200078e0211 */
[C---:B------:R-:W-:Y:S01]  /*bb30*/  LEA R38, P0, R51.reuse, R2, 0x1 ;  /* 0x0000000233267211 */ /* 0x040fe200078008ff */
[----:B------:R-:W-:Y:S04]  /*bb40*/  STL.64 [R1+0x6f8], R32 ;  /* 0x0006f82001007387 */ /* 0x000fe80000100a00 */
[----:B------:R0:W-:Y:S01]  /*bb50*/  STL.64 [R1+0x700], R36 ;  /* 0x0007002401007387 */ /* 0x0001e20000100a00 */
[----:B------:R-:W-:-:S03]  /*bb60*/  LEA.HI.X.SX32 R39, R51, R0, 0x1, P0 ;  /* 0x0000000033277211 */ /* 0x000fc600000f0eff */
[----:B------:R1:W-:Y:S01]  /*bb70*/  STL.64 [R1+0x6f0], R28 ;  /* 0x0006f01c01007387 */ /* 0x0003e20000100a00 */
[----:B------:R-:W-:Y:S02]  /*bb80*/  LEA R25, R182, R26, 0x1 ;  /* 0x0000001ab6197211 */ /* 0x000fe400078e08ff */
[-C--:B------:R-:W-:Y:S02]  /*bb90*/  LEA R42, P0, R58, R2.reuse, 0x1 ;  /* 0x000000023a2a7211 */ /* 0x080fe400078008ff */
[CC--:B0-----:R-:W-:Y:S02]  /*bba0*/  LEA R36, P1, R49.reuse, R2.reuse, 0x1 ;  /* 0x0000000231247211 */ /* 0x0c1fe400078208ff */
[C---:B-1----:R-:W-:Y:S02]  /*bbb0*/  LEA R28, P2, R40.reuse, R2, 0x1 ;  /* 0x00000002281c7211 */ /* 0x042fe400078408ff */
[-C--:B------:R-:W-:Y:S01]  /*bbc0*/  LEA.HI.X.SX32 R37, R49, R0.reuse, 0x1, P1 ;  /* 0x0000000031257211 */ /* 0x080fe200008f0eff */
[----:B------:R-:W-:Y:S01]  /*bbd0*/  STL.64 [R1+0x6e8], R38 ;  /* 0x0006e82601007387 */ /* 0x000fe20000100a00 */
[-C--:B------:R-:W-:Y:S01]  /*bbe0*/  LEA.HI.X.SX32 R29, R40, R0.reuse, 0x1, P2 ;  /* 0x00000000281d7211 */ /* 0x080fe200010f0eff */
[----:B------:R-:W-:Y:S01]  /*bbf0*/  IMAD R16, R183, 0x2, R25 ;  /* 0x00000002b7107824 */ /* 0x000fe200078e0219 */
[----:B------:R-:W-:Y:S01]  /*bc00*/  LEA.HI.X.SX32 R43, R58, R0, 0x1, P0 ;  /* 0x000000003a2b7211 */ /* 0x000fe200000f0eff */
[----:B------:R0:W-:Y:S02]  /*bc10*/  STL.64 [R1+0x6e0], R36 ;  /* 0x0006e02401007387 */ /* 0x0001e40000100a00 */
[----:B------:R-:W-:-:S02]  /*bc20*/  IMAD R35, R185, 0x2, R16 ;  /* 0x00000002b9237824 */ /* 0x000fc400078e0210 */
[----:B------:R1:W-:Y:S04]  /*bc30*/  STL.64 [R1+0x6d8], R28 ;  /* 0x0006d81c01007387 */ /* 0x0003e80000100a00 */
[----:B------:R3:W-:Y:S01]  /*bc40*/  STL.64 [R1+0x6d0], R42 ;  /* 0x0006d02a01007387 */ /* 0x0007e20000100a00 */
[CC--:B0-----:R-:W-:Y:S02]  /*bc50*/  LEA R36, P1, R48.reuse, R2.reuse, 0x1 ;  /* 0x0000000230247211 */ /* 0x0c1fe400078208ff */
[----:B-1----:R-:W-:Y:S02]  /*bc60*/  LEA R28, P2, R47, R2, 0x1 ;  /* 0x000000022f1c7211 */ /* 0x002fe400078408ff */
[----:B------:R-:W-:Y:S02]  /*bc70*/  LEA.HI.X.SX32 R37, R48, R0, 0x1, P1 ;  /* 0x0000000030257211 */ /* 0x000fe400008f0eff */
[----:B---3--:R-:W-:-:S02]  /*bc80*/  LEA R42, P0, R57, R2, 0x1 ;  /* 0x00000002392a7211 */ /* 0x008fc400078008ff */
[----:B------:R-:W-:Y:S01]  /*bc90*/  LEA R40, P1, R56, R2, 0x1 ;  /* 0x0000000238287211 */ /* 0x000fe200078208ff */
[----:B------:R-:W-:Y:S01]  /*bca0*/  IMAD R24, R184, 0x2, R35 ;  /* 0x00000002b8187824 */ /* 0x000fe200078e0223 */
[-C--:B------:R-:W-:Y:S01]  /*bcb0*/  LEA.HI.X.SX32 R29, R47, R0.reuse, 0x1, P2 ;  /* 0x000000002f1d7211 */ /* 0x080fe200010f0eff */
[----:B------:R0:W-:Y:S01]  /*bcc0*/  STL.64 [R1+0x6c8], R36 ;  /* 0x0006c82401007387 */ /* 0x0001e20000100a00 */
[-C--:B------:R-:W-:Y:S02]  /*bcd0*/  LEA.HI.X.SX32 R43, R57, R0.reuse, 0x1, P0 ;  /* 0x00000000392b7211 */ /* 0x080fe400000f0eff */
[----:B------:R-:W-:Y:S01]  /*bce0*/  LEA.HI.X.SX32 R41, R56, R0, 0x1, P1 ;  /* 0x0000000038297211 */ /* 0x000fe200008f0eff */
[----:B------:R-:W-:Y:S01]  /*bcf0*/  STL.64 [R1+0x6c0], R28 ;  /* 0x0006c01c01007387 */ /* 0x000fe20000100a00 */
[----:B------:R-:W-:Y:S02]  /*bd00*/  LEA R23, R186, R24, 0x1 ;  /* 0x00000018ba177211 */ /* 0x000fe400078e08ff */
[-C--:B------:R-:W-:Y:S01]  /*bd10*/  LEA R44, P0, R62, R2.reuse, 0x1 ;  /* 0x000000023e2c7211 */ /* 0x080fe200078008ff */
[----:B------:R1:W-:Y:S01]  /*bd20*/  STL.64 [R1+0x6b8], R42 ;  /* 0x0006b82a01007387 */ /* 0x0003e20000100a00 */
[----:B0-----:R-:W-:-:S03]  /*bd30*/  LEA R36, P2, R46, R2, 0x1 ;  /* 0x000000022e247211 */ /* 0x001fc600078408ff */
[----:B------:R0:W-:Y:S01]  /*bd40*/  STL.64 [R1+0x6b0], R40 ;  /* 0x0006b02801007387 */ /* 0x0001e20000100a00 */
[----:B------:R-:W-:Y:S01]  /*bd50*/  LEA.HI.X.SX32 R37, R46, R0, 0x1, P2 ;  /* 0x000000002e257211 */ /* 0x000fe200010f0eff */
[----:B------:R-:W-:Y:S01]  /*bd60*/  IMAD R33, R187, 0x2, R23 ;  /* 0x00000002bb217824 */ /* 0x000fe200078e0217 */
[C---:B-1----:R-:W-:Y:S02]  /*bd70*/  LEA R42, P1, R55.reuse, R2, 0x1 ;  /* 0x00000002372a7211 */ /* 0x042fe400078208ff */
[----:B------:R-:W-:Y:S02]  /*bd80*/  LEA.HI.X.SX32 R45, R62, R0, 0x1, P0 ;  /* 0x000000003e2d7211 */ /* 0x000fe400000f0eff */
[C---:B0-----:R-:W-:Y:S02]  /*bd90*/  LEA R40, P2, R54.reuse, R2, 0x1 ;  /* 0x0000000236287211 */ /* 0x041fe400078408ff */
[-C--:B------:R-:W-:Y:S02]  /*bda0*/  LEA.HI.X.SX32 R43, R55, R0.reuse, 0x1, P1 ;  /* 0x00000000372b7211 */ /* 0x080fe400008f0eff */
[----:B------:R-:W-:Y:S01]  /*bdb0*/  LEA.HI.X.SX32 R41, R54, R0, 0x1, P2 ;  /* 0x0000000036297211 */ /* 0x000fe200010f0eff */
[----:B------:R-:W-:Y:S01]  /*bdc0*/  IMAD R32, R188, 0x2, R33 ;  /* 0x00000002bc207824 */ /* 0x000fe200078e0221 */
[----:B------:R-:W-:Y:S01]  /*bdd0*/  STL.64 [R1+0x6a8], R36 ;  /* 0x0006a82401007387 */ /* 0x000fe20000100a00 */
[----:B------:R-:W-:-:S03]  /*bde0*/  LEA R46, P0, R61, R2, 0x1 ;  /* 0x000000023d2e7211 */ /* 0x000fc600078008ff */
[----:B------:R0:W-:Y:S01]  /*bdf0*/  STL.64 [R1+0x6a0], R44 ;  /* 0x0006a02c01007387 */ /* 0x0001e20000100a00 */
[----:B------:R-:W-:-:S03]  /*be00*/  IMAD R22, R189, 0x2, R32 ;  /* 0x00000002bd167824 */ /* 0x000fc600078e0220 */
[----:B------:R-:W-:Y:S01]  /*be10*/  STL.64 [R1+0x698], R42 ;  /* 0x0006982a01007387 */ /* 0x000fe20000100a00 */
[----:B------:R-:W-:-:S03]  /*be20*/  LEA.HI.X.SX32 R47, R61, R0, 0x1, P0 ;  /* 0x000000003d2f7211 */ /* 0x000fc600000f0eff */
[----:B------:R1:W-:Y:S01]  /*be30*/  STL.64 [R1+0x690], R40 ;  /* 0x0006902801007387 */ /* 0x0003e20000100a00 */
[C---:B0-----:R-:W-:Y:S02]  /*be40*/  LEA R44, P1, R60.reuse, R2, 0x1 ;  /* 0x000000023c2c7211 */ /* 0x041fe400078208ff */
[----:B------:R-:W-:Y:S02]  /*be50*/  LEA R39, R191, R22, 0x1 ;  /* 0x00000016bf277211 */ /* 0x000fe400078e08ff */
[----:B------:R-:W-:Y:S02]  /*be60*/  LEA.HI.X.SX32 R45, R60, R0, 0x1, P1 ;  /* 0x000000003c2d7211 */ /* 0x000fe400008f0eff */
[C---:B-1----:R-:W-:Y:S01]  /*be70*/  LEA R40, P2, R53.reuse, R2, 0x1 ;  /* 0x0000000235287211 */ /* 0x042fe200078408ff */
[----:B------:R0:W-:Y:S03]  /*be80*/  STL.64 [R1+0x688], R46 ;  /* 0x0006882e01007387 */ /* 0x0001e60000100a00 */
[----:B------:R-:W-:Y:S01]  /*be90*/  LEA.HI.X.SX32 R41, R53, R0, 0x1, P2 ;  /* 0x0000000035297211 */ /* 0x000fe200010f0eff */
[----:B------:R1:W-:Y:S01]  /*bea0*/  STL.64 [R1+0x680], R44 ;  /* 0x0006802c01007387 */ /* 0x0003e20000100a00 */
[----:B------:R-:W-:-:S03]  /*beb0*/  IMAD R30, R190, 0x2, R39 ;  /* 0x00000002be1e7824 */ /* 0x000fc600078e0227 */
[----:B------:R3:W-:Y:S01]  /*bec0*/  STL.64 [R1+0x678], R40 ;  /* 0x0006782801007387 */ /* 0x0007e20000100a00 */
[----:B------:R-:W-:Y:S01]  /*bed0*/  IMAD R29, R192, 0x2, R30 ;  /* 0x00000002c01d7824 */ /* 0x000fe200078e021e */
[-C--:B0-----:R-:W-:Y:S02]  /*bee0*/  LEA R46, P0, R65, R2.reuse, 0x1 ;  /* 0x00000002412e7211 */ /* 0x081fe400078008ff */
[-C--:B-1----:R-:W-:Y:S02]  /*bef0*/  LEA R44, P1, R59, R2.reuse, 0x1 ;  /* 0x000000023b2c7211 */ /* 0x082fe400078208ff */
[C---:B---3--:R-:W-:Y:S02]  /*bf00*/  LEA R40, P2, R50.reuse, R2, 0x1 ;  /* 0x0000000232287211 */ /* 0x048fe400078408ff */
[-C--:B------:R-:W-:Y:S02]  /*bf10*/  LEA.HI.X.SX32 R47, R65, R0.reuse, 0x1, P0 ;  /* 0x00000000412f7211 */ /* 0x080fe400000f0eff */
[----:B------:R-:W-:-:S02]  /*bf20*/  LEA.HI.X.SX32 R41, R50, R0, 0x1, P2 ;  /* 0x0000000032297211 */ /* 0x000fc400010f0eff */
[----:B------:R-:W-:Y:S01]  /*bf30*/  LEA.HI.X.SX32 R45, R59, R0, 0x1, P1 ;  /* 0x000000003b2d7211 */ /* 0x000fe200008f0eff */
[----:B------:R-:W-:Y:S01]  /*bf40*/  IMAD R38, R193, 0x2, R29 ;  /* 0x00000002c1267824 */ /* 0x000fe200078e021d */
[----:B------:R-:W-:Y:S01]  /*bf50*/  LEA R48, P0, R64, R2, 0x1 ;  /* 0x0000000240307211 */ /* 0x000fe200078008ff */
[----:B------:R-:W-:Y:S04]  /*bf60*/  STL.64 [R1+0x660], R40 ;  /* 0x0006602801007387 */ /* 0x000fe80000100a00 */
[----:B------:R0:W-:Y:S01]  /*bf70*/  STL.64 [R1+0x670], R46 ;  /* 0x0006702e01007387 */ /* 0x0001e20000100a00 */
[----:B------:R-:W-:-:S03]  /*bf80*/  LEA R37, R194, R38, 0x1 ;  /* 0x00000026c2257211 */ /* 0x000fc600078e08ff */
[----:B------:R1:W-:Y:S01]  /*bf90*/  STL.64 [R1+0x668], R44 ;  /* 0x0006682c01007387 */ /* 0x0003e20000100a00 */
[----:B------:R-:W-:Y:S02]  /*bfa0*/  LEA.HI.X.SX32 R49, R64, R0, 0x1, P0 ;  /* 0x0000000040317211 */ /* 0x000fe400000f0eff */
[-C--:B0-----:R-:W-:Y:S02]  /*bfb0*/  LEA R46, P1, R63, R2.reuse, 0x1 ;  /* 0x000000023f2e7211 */ /* 0x081fe400078208ff */
[----:B-1----:R-:W-:Y:S02]  /*bfc0*/  LEA R44, P2, R7, R2, 0x1 ;  /* 0x00000002072c7211 */ /* 0x002fe400078408ff */
[-C--:B------:R-:W-:Y:S02]  /*bfd0*/  LEA.HI.X.SX32 R47, R63, R0.reuse, 0x1, P1 ;  /* 0x000000003f2f7211 */ /* 0x080fe400008f0eff */
[----:B------:R-:W-:Y:S01]  /*bfe0*/  LEA.HI.X.SX32 R45, R7, R0, 0x1, P2 ;  /* 0x00000000072d7211 */ /* 0x000fe200010f0eff */
[----:B------:R-:W-:Y:S01]  /*bff0*/  IMAD R28, R195, 0x2, R37 ;  /* 0x00000002c31c7824 */ /* 0x000fe200078e0225 */
[----:B------:R0:W-:Y:S04]  /*c000*/  STL.64 [R1+0x658], R48 ;  /* 0x0006583001007387 */ /* 0x0001e80000100a00 */
[----:B------:R1:W-:Y:S01]  /*c010*/  STL.64 [R1+0x650], R46 ;  /* 0x0006502e01007387 */ /* 0x0003e20000100a00 */
[----:B------:R-:W-:-:S03]  /*c020*/  IMAD R42, R197, 0x2, R28 ;  /* 0x00000002c52a7824 */ /* 0x000fc600078e021c */
[----:B------:R3:W-:Y:S01]  /*c030*/  STL.64 [R1+0x648], R44 ;  /* 0x0006482c01007387 */ /* 0x0007e20000100a00 */
[-C--:B0-----:R-:W-:Y:S02]  /*c040*/  LEA R48, P0, R66, R2.reuse, 0x1 ;  /* 0x0000000242307211 */ /* 0x081fe400078008ff */
[----:B-1----:R-:W-:Y:S02]  /*c050*/  LEA R46, P1, R10, R2, 0x1 ;  /* 0x000000020a2e7211 */ /* 0x002fe400078208ff */
[----:B------:R-:W-:Y:S02]  /*c060*/  LEA.HI.X.SX32 R49, R66, R0, 0x1, P0 ;  /* 0x0000000042317211 */ /* 0x000fe400000f0eff */
[C---:B---3--:R-:W-:Y:S01]  /*c070*/  LEA R44, P2, R9.reuse, R2, 0x1 ;  /* 0x00000002092c7211 */ /* 0x048fe200078408ff */
[----:B------:R-:W-:Y:S01]  /*c080*/  IMAD R36, R196, 0x2, R42 ;  /* 0x00000002c4247824 */ /* 0x000fe200078e022a */
[-C--:B------:R-:W-:Y:S02]  /*c090*/  LEA.HI.X.SX32 R47, R10, R0.reuse, 0x1, P1 ;  /* 0x000000000a2f7211 */ /* 0x080fe400008f0eff */
[----:B------:R-:W-:Y:S01]  /*c0a0*/  LEA.HI.X.SX32 R45, R9, R0, 0x1, P2 ;  /* 0x00000000092d7211 */ /* 0x000fe200010f0eff */
[----:B------:R0:W-:Y:S01]  /*c0b0*/  STL.64 [R1+0x640], R48 ;  /* 0x0006403001007387 */ /* 0x0001e20000100a00 */
[----:B------:R-:W-:-:S03]  /*c0c0*/  LEA R34, R198, R36, 0x1 ;  /* 0x00000024c6227211 */ /* 0x000fc600078e08ff */
[----:B------:R1:W-:Y:S04]  /*c0d0*/  STL.64 [R1+0x638], R46 ;  /* 0x0006382e01007387 */ /* 0x0003e80000100a00 */
[----:B------:R3:W-:Y:S01]  /*c0e0*/  STL.64 [R1+0x630], R44 ;  /* 0x0006302c01007387 */ /* 0x0007e20000100a00 */
[CC--:B0-----:R-:W-:Y:S02]  /*c0f0*/  LEA R48, P0, R15.reuse, R2.reuse, 0x1 ;  /* 0x000000020f307211 */ /* 0x0c1fe400078008ff */
[----:B-1----:R-:W-:Y:S02]  /*c100*/  LEA R46, P1, R14, R2, 0x1 ;  /* 0x000000020e2e7211 */ /* 0x002fe400078208ff */
[----:B------:R-:W-:Y:S02]  /*c110*/  LEA.HI.X.SX32 R49, R15, R0, 0x1, P0 ;  /* 0x000000000f317211 */ /* 0x000fe400000f0eff */
[----:B---3--:R-:W-:Y:S01]  /*c120*/  LEA R44, P2, R8, R2, 0x1 ;  /* 0x00000002082c7211 */ /* 0x008fe200078408ff */
[----:B------:R-:W-:Y:S01]  /*c130*/  IMAD R41, R199, 0x2, R34 ;  /* 0x00000002c7297824 */ /* 0x000fe200078e0222 */
[----:B------:R-:W-:-:S02]  /*c140*/  LEA.HI.X.SX32 R47, R14, R0, 0x1, P1 ;  /* 0x000000000e2f7211 */ /* 0x000fc400008f0eff */
[----:B------:R-:W-:Y:S01]  /*c150*/  LEA.HI.X.SX32 R45, R8, R0, 0x1, P2 ;  /* 0x00000000082d7211 */ /* 0x000fe200010f0eff */
[----:B------:R0:W-:Y:S01]  /*c160*/  STL.64 [R1+0x628], R48 ;  /* 0x0006283001007387 */ /* 0x0001e20000100a00 */
[----:B------:R-:W-:-:S03]  /*c170*/  IMAD R40, R200, 0x2, R41 ;  /* 0x00000002c8287824 */ /* 0x000fc600078e0229 */
[----:B------:R1:W-:Y:S01]  /*c180*/  STL.64 [R1+0x620], R46 ;  /* 0x0006202e01007387 */ /* 0x0003e20000100a00 */
[----:B------:R-:W-:-:S03]  /*c190*/  IMAD R7, R201, 0x2, R40 ;  /* 0x00000002c9077824 */ /* 0x000fc600078e0228 */
[----:B------:R3:W-:Y:S01]  /*c1a0*/  STL.64 [R1+0x618], R44 ;  /* 0x0006182c01007387 */ /* 0x0007e20000100a00 */
[-C--:B0-----:R-:W-:Y:S02]  /*c1b0*/  LEA R48, P0, R27, R2.reuse, 0x1 ;  /* 0x000000021b307211 */ /* 0x081fe400078008ff */
[----:B-1----:R-:W-:Y:S02]  /*c1c0*/  LEA R46, P1, R13, R2, 0x1 ;  /* 0x000000020d2e7211 */ /* 0x002fe400078208ff */
[----:B------:R-:W-:Y:S02]  /*c1d0*/  LEA.HI.X.SX32 R49, R27, R0, 0x1, P0 ;  /* 0x000000001b317211 */ /* 0x000fe400000f0eff */
[C---:B---3--:R-:W-:Y:S02]  /*c1e0*/  LEA R44, P2, R12.reuse, R2, 0x1 ;  /* 0x000000020c2c7211 */ /* 0x048fe400078408ff */
[-C--:B------:R-:W-:Y:S02]  /*c1f0*/  LEA.HI.X.SX32 R47, R13, R0.reuse, 0x1, P1 ;  /* 0x000000000d2f7211 */ /* 0x080fe400008f0eff */
[----:B------:R-:W-:Y:S01]  /*c200*/  LEA.HI.X.SX32 R45, R12, R0, 0x1, P2 ;  /* 0x000000000c2d7211 */ /* 0x000fe200010f0eff */
[----:B------:R0:W-:Y:S01]  /*c210*/  STL.64 [R1+0x610], R48 ;  /* 0x0006103001007387 */ /* 0x0001e20000100a00 */
[----:B------:R-:W-:-:S03]  /*c220*/  LEA R43, R203, R7, 0x1 ;  /* 0x00000007cb2b7211 */ /* 0x000fc600078e08ff */
[----:B------:R1:W-:Y:S04]  /*c230*/  STL.64 [R1+0x608], R46 ;  /* 0x0006082e01007387 */ /* 0x0003e80000100a00 */
[----:B------:R3:W-:Y:S01]  /*c240*/  STL.64 [R1+0x600], R44 ;  /* 0x0006002c01007387 */ /* 0x0007e20000100a00 */
[CC--:B0-----:R-:W-:Y:S01]  /*c250*/  LEA R48, P0, R21.reuse, R2.reuse, 0x1 ;  /* 0x0000000215307211 */ /* 0x0c1fe200078008ff */
[----:B------:R-:W-:Y:S01]  /*c260*/  IMAD R10, R202, 0x2, R43 ;  /* 0x00000002ca0a7824 */ /* 0x000fe200078e022b */
[----:B-1----:R-:W-:Y:S02]  /*c270*/  LEA R46, P1, R20, R2, 0x1 ;  /* 0x00000002142e7211 */ /* 0x002fe400078208ff */
[----:B------:R-:W-:Y:S02]  /*c280*/  LEA.HI.X.SX32 R49, R21, R0, 0x1, P0 ;  /* 0x0000000015317211 */ /* 0x000fe400000f0eff */
[----:B---3--:R-:W-:-:S02]  /*c290*/  LEA R44, P2, R11, R2, 0x1 ;  /* 0x000000020b2c7211 */ /* 0x008fc400078408ff */
[-C--:B------:R-:W-:Y:S02]  /*c2a0*/  LEA.HI.X.SX32 R47, R20, R0.reuse, 0x1, P1 ;  /* 0x00000000142f7211 */ /* 0x080fe400008f0eff */
[----:B------:R-:W-:Y:S01]  /*c2b0*/  LEA.HI.X.SX32 R45, R11, R0, 0x1, P2 ;  /* 0x000000000b2d7211 */ /* 0x000fe200010f0eff */
[----:B------:R-:W-:Y:S01]  /*c2c0*/  IMAD R9, R204, 0x2, R10 ;  /* 0x00000002cc097824 */ /* 0x000fe200078e020a */
[----:B------:R-:W-:Y:S01]  /*c2d0*/  STL.64 [R1+0x5f8], R48 ;  /* 0x0005f83001007387 */ /* 0x000fe20000100a00 */
[----:B------:R-:W-:-:S03]  /*c2e0*/  LEA R20, P2, R17, R2, 0x1 ;  /* 0x0000000211147211 */ /* 0x000fc600078408ff */
[----:B------:R0:W-:Y:S01]  /*c2f0*/  STL.64 [R1+0x5f0], R46 ;  /* 0x0005f02e01007387 */ /* 0x0001e20000100a00 */
[----:B------:R-:W-:-:S03]  /*c300*/  IMAD R15, R205, 0x2, R9 ;  /* 0x00000002cd0f7824 */ /* 0x000fc600078e0209 */
[----:B------:R1:W-:Y:S01]  /*c310*/  STL.64 [R1+0x5e8], R44 ;  /* 0x0005e82c01007387 */ /* 0x0003e20000100a00 */
[----:B------:R-:W-:Y:S02]  /*c320*/  LEA.HI.X.SX32 R21, R17, R0, 0x1, P2 ;  /* 0x0000000011157211 */ /* 0x000fe400010f0eff */
[CC--:B0-----:R-:W-:Y:S02]  /*c330*/  LEA R46, P0, R31.reuse, R2.reuse, 0x1 ;  /* 0x000000021f2e7211 */ /* 0x0c1fe400078008ff */
[C---:B-1----:R-:W-:Y:S02]  /*c340*/  LEA R44, P1, R18.reuse, R2, 0x1 ;  /* 0x00000002122c7211 */ /* 0x042fe400078208ff */
[-C--:B------:R-:W-:Y:S02]  /*c350*/  LEA.HI.X.SX32 R47, R31, R0.reuse, 0x1, P0 ;  /* 0x000000001f2f7211 */ /* 0x080fe400000f0eff */
[----:B------:R-:W-:Y:S02]  /*c360*/  LEA.HI.X.SX32 R45, R18, R0, 0x1, P1 ;  /* 0x00000000122d7211 */ /* 0x000fe400008f0eff */
[----:B------:R-:W-:Y:S01]  /*c370*/  LEA R14, R206, R15, 0x1 ;  /* 0x0000000fce0e7211 */ /* 0x000fe200078e08ff */
[----:B------:R-:W-:Y:S01]  /*c380*/  STL.64 [R1+0x5d0], R20 ;  /* 0x0005d01401007387 */ /* 0x000fe20000100a00 */
[----:B------:R-:W-:-:S03]  /*c390*/  LEA R48, P0, R26, R2, 0x1 ;  /* 0x000000021a307211 */ /* 0x000fc600078008ff */
[----:B------:R0:W-:Y:S01]  /*c3a0*/  STL.64 [R1+0x5e0], R46 ;  /* 0x0005e02e01007387 */ /* 0x0001e20000100a00 */
[----:B------:R-:W-:-:S03]  /*c3b0*/  IMAD R8, R207, 0x2, R14 ;  /* 0x00000002cf087824 */ /* 0x000fc600078e020e */
[----:B------:R1:W-:Y:S01]  /*c3c0*/  STL.64 [R1+0x5d8], R44 ;  /* 0x0005d82c01007387 */ /* 0x0003e20000100a00 */
[----:B------:R-:W-:Y:S01]  /*c3d0*/  LEA.HI.X.SX32 R49, R26, R0, 0x1, P0 ;  /* 0x000000001a317211 */ /* 0x000fe200000f0eff */
[----:B------:R-:W-:Y:S01]  /*c3e0*/  IMAD R27, R209, 0x2, R8 ;  /* 0x00000002d11b7824 */ /* 0x000fe200078e0208 */
[CC--:B0-----:R-:W-:Y:S02]  /*c3f0*/  LEA R46, P1, R25.reuse, R2.reuse, 0x1 ;  /* 0x00000002192e7211 */ /* 0x0c1fe400078208ff */
[C---:B-1----:R-:W-:Y:S02]  /*c400*/  LEA R44, P2, R16.reuse, R2, 0x1 ;  /* 0x00000002102c7211 */ /* 0x042fe400078408ff */
[-C--:B------:R-:W-:Y:S02]  /*c410*/  LEA.HI.X.SX32 R47, R25, R0.reuse, 0x1, P1 ;  /* 0x00000000192f7211 */ /* 0x080fe400008f0eff */
[----:B------:R-:W-:Y:S01]  /*c420*/  LEA.HI.X.SX32 R45, R16, R0, 0x1, P2 ;  /* 0x00000000102d7211 */ /* 0x000fe200010f0eff */
[----:B------:R0:W-:Y:S01]  /*c430*/  STL.64 [R1+0x5c8], R48 ;  /* 0x0005c83001007387 */ /* 0x0001e20000100a00 */
[----:B------:R-:W-:-:S03]  /*c440*/  IMAD R13, R208, 0x2, R27 ;  /* 0x00000002d00d7824 */ /* 0x000fc600078e021b */
[----:B------:R1:W-:Y:S04]  /*c450*/  STL.64 [R1+0x5c0], R46 ;  /* 0x0005c02e01007387 */ /* 0x0003e80000100a00 */
[----:B------:R3:W-:Y:S01]  /*c460*/  STL.64 [R1+0x5b8], R44 ;  /* 0x0005b82c01007387 */ /* 0x0007e20000100a00 */
[CC--:B0-----:R-:W-:Y:S02]  /*c470*/  LEA R48, P0, R35.reuse, R2.reuse, 0x1 ;  /* 0x0000000223307211 */ /* 0x0c1fe400078008ff */
[----:B-1----:R-:W-:Y:S02]  /*c480*/  LEA R46, P1, R24, R2, 0x1 ;  /* 0x00000002182e7211 */ /* 0x002fe400078208ff */
[----:B------:R-:W-:Y:S02]  /*c490*/  LEA.HI.X.SX32 R49, R35, R0, 0x1, P0 ;  /* 0x0000000023317211 */ /* 0x000fe400000f0eff */
[----:B---3--:R-:W-:-:S02]  /*c4a0*/  LEA R44, P2, R23, R2, 0x1 ;  /* 0x00000002172c7211 */ /* 0x008fc400078408ff */
[----:B------:R-:W-:Y:S02]  /*c4b0*/  LEA R12, R210, R13, 0x1 ;  /* 0x0000000dd20c7211 */ /* 0x000fe400078e08ff */
[-C--:B------:R-:W-:Y:S02]  /*c4c0*/  LEA.HI.X.SX32 R47, R24, R0.reuse, 0x1, P1 ;  /* 0x00000000182f7211 */ /* 0x080fe400008f0eff */
[----:B------:R-:W-:Y:S01]  /*c4d0*/  LEA.HI.X.SX32 R45, R23, R0, 0x1, P2 ;  /* 0x00000000172d7211 */ /* 0x000fe200010f0eff */
[----:B------:R-:W-:Y:S01]  /*c4e0*/  STL.64 [R1+0x5b0], R48 ;  /* 0x0005b03001007387 */ /* 0x000fe20000100a00 */
[----:B------:R-:W-:Y:S01]  /*c4f0*/  IMAD R21, R211, 0x2, R12 ;  /* 0x00000002d3157824 */ /* 0x000fe200078e020c */
[----:B------:R-:W-:Y:S02]  /*c500*/  LEA R24, P2, R22, R2, 0x1 ;  /* 0x0000000216187211 */ /* 0x000fe400078408ff */
[----:B------:R0:W-:Y:S01]  /*c510*/  STL.64 [R1+0x5a8], R46 ;  /* 0x0005a82e01007387 */ /* 0x0001e20000100a00 */
[----:B------:R-:W-:-:S03]  /*c520*/  IMAD R20, R212, 0x2, R21 ;  /* 0x00000002d4147824 */ /* 0x000fc600078e0215 */
[----:B------:R1:W-:Y:S01]  /*c530*/  STL.64 [R1+0x5a0], R44 ;  /* 0x0005a02c01007387 */ /* 0x0003e20000100a00 */
[----:B------:R-:W-:Y:S02]  /*c540*/  LEA.HI.X.SX32 R25, R22, R0, 0x1, P2 ;  /* 0x0000000016197211 */ /* 0x000fe400010f0eff */
[CC--:B0-----:R-:W-:Y:S02]  /*c550*/  LEA R46, P0, R33.reuse, R2.reuse, 0x1 ;  /* 0x00000002212e7211 */ /* 0x0c1fe400078008ff */
[C---:B-1----:R-:W-:Y:S02]  /*c560*/  LEA R44, P1, R32.reuse, R2, 0x1 ;  /* 0x00000002202c7211 */ /* 0x042fe400078208ff */
[-C--:B------:R-:W-:Y:S02]  /*c570*/  LEA.HI.X.SX32 R47, R33, R0.reuse, 0x1, P0 ;  /* 0x00000000212f7211 */ /* 0x080fe400000f0eff */
[----:B------:R-:W-:Y:S01]  /*c580*/  LEA.HI.X.SX32 R45, R32, R0, 0x1, P1 ;  /* 0x00000000202d7211 */ /* 0x000fe200008f0eff */
[----:B------:R-:W-:Y:S01]  /*c590*/  IMAD R11, R213, 0x2, R20 ;  /* 0x00000002d50b7824 */ /* 0x000fe200078e0214 */
[----:B------:R-:W-:Y:S04]  /*c5a0*/  STL.64 [R1+0x588], R24 ;  /* 0x0005881801007387 */ /* 0x000fe80000100a00 */
[----:B------:R0:W-:Y:S01]  /*c5b0*/  STL.64 [R1+0x598], R46 ;  /* 0x0005982e01007387 */ /* 0x0001e20000100a00 */
[----:B------:R-:W-:-:S03]  /*c5c0*/  LEA R26, R215, R11, 0x1 ;  /* 0x0000000bd71a7211 */ /* 0x000fc600078e08ff */
[----:B------:R1:W-:Y:S01]  /*c5d0*/  STL.64 [R1+0x590], R44 ;  /* 0x0005902c01007387 */ /* 0x0003e20000100a00 */
[-C--:B------:R-:W-:Y:S02]  /*c5e0*/  LEA R32, P2, R29, R2.reuse, 0x1 ;  /* 0x000000021d207211 */ /* 0x080fe400078408ff */
[CC--:B0-----:R-:W-:Y:S02]  /*c5f0*/  LEA R46, P0, R39.reuse, R2.reuse, 0x1 ;  /* 0x00000002272e7211 */ /* 0x0c1fe400078008ff */
[C---:B-1----:R-:W-:Y:S02]  /*c600*/  LEA R44, P1, R30.reuse, R2, 0x1 ;  /* 0x000000021e2c7211 */ /* 0x042fe400078208ff */
[-C--:B------:R-:W-:Y:S02]  /*c610*/  LEA.HI.X.SX32 R47, R39, R0.reuse, 0x1, P0 ;  /* 0x00000000272f7211 */ /* 0x080fe400000f0eff */
[-C--:B------:R-:W-:Y:S01]  /*c620*/  LEA.HI.X.SX32 R45, R30, R0.reuse, 0x1, P1 ;  /* 0x000000001e2d7211 */ /* 0x080fe200008f0eff */
[----:B------:R-:W-:Y:S01]  /*c630*/  IMAD R18, R214, 0x2, R26 ;  /* 0x00000002d6127824 */ /* 0x000fe200078e021a */
[----:B------:R-:W-:Y:S01]  /*c640*/  LEA.HI.X.SX32 R33, R29, R0, 0x1, P2 ;  /* 0x000000001d217211 */ /* 0x000fe200010f0eff */
[----:B------:R-:W-:Y:S01]  /*c650*/  STL.64 [R1+0x580], R46 ;  /* 0x0005802e01007387 */ /* 0x000fe20000100a00 */
[----:B------:R-:W-:Y:S01]  /*c660*/  LEA R22, P2, R28, R2, 0x1 ;  /* 0x000000021c167211 */ /* 0x000fe200078408ff */
[----:B------:R-:W-:-:S02]  /*c670*/  IMAD R17, R216, 0x2, R18 ;  /* 0x00000002d8117824 */ /* 0x000fc400078e0212 */
[----:B------:R0:W-:Y:S01]  /*c680*/  STL.64 [R1+0x578], R44 ;  /* 0x0005782c01007387 */ /* 0x0001e20000100a00 */
[----:B------:R-:W-:Y:S01]  /*c690*/  LEA.HI.X.SX32 R23, R28, R0, 0x1, P2 ;  /* 0x000000001c177211 */ /* 0x000fe200010f0eff */
[----:B------:R-:W-:Y:S02]  /*c6a0*/  IMAD R25, R217, 0x2, R17 ;  /* 0x00000002d9197824 */ /* 0x000fe400078e0211 */
[----:B------:R1:W-:Y:S01]  /*c6b0*/  STL.64 [R1+0x570], R32 ;  /* 0x0005702001007387 */ /* 0x0003e20000100a00 */
[CC--:B0-----:R-:W-:Y:S02]  /*c6c0*/  LEA R44, P0, R38.reuse, R2.reuse, 0x1 ;  /* 0x00000002262c7211 */ /* 0x0c1fe400078008ff */
[C---:B-1----:R-:W-:Y:S02]  /*c6d0*/  LEA R32, P1, R37.reuse, R2, 0x1 ;  /* 0x0000000225207211 */ /* 0x042fe400078208ff */
[-C--:B------:R-:W-:Y:S01]  /*c6e0*/  LEA.HI.X.SX32 R45, R38, R0.reuse, 0x1, P0 ;  /* 0x00000000262d7211 */ /* 0x080fe200000f0eff */
[----:B------:R-:W-:Y:S01]  /*c6f0*/  STL.64 [R1+0x558], R22 ;  /* 0x0005581601007387 */ /* 0x000fe20000100a00 */
[----:B------:R-:W-:-:S02]  /*c700*/  LEA.HI.X.SX32 R33, R37, R0, 0x1, P1 ;  /* 0x0000000025217211 */ /* 0x000fc400008f0eff */
[----:B------:R-:W-:Y:S01]  /*c710*/  LEA R24, R218, R25, 0x1 ;  /* 0x00000019da187211 */ /* 0x000fe200078e08ff */
[----:B------:R0:W-:Y:S01]  /*c720*/  STL.64 [R1+0x568], R44 ;  /* 0x0005682c01007387 */ /* 0x0001e20000100a00 */
[----:B------:R-:W-:-:S03]  /*c730*/  LEA R38, P1, R36, R2, 0x1 ;  /* 0x0000000224267211 */ /* 0x000fc600078208ff */
[----:B------:R1:W-:Y:S01]  /*c740*/  STL.64 [R1+0x560], R32 ;  /* 0x0005602001007387 */ /* 0x0003e20000100a00 */
[----:B------:R-:W-:Y:S01]  /*c750*/  IMAD R16, R219, 0x2, R24 ;  /* 0x00000002db107824 */ /* 0x000fe200078e0218 */
[----:B------:R-:W-:Y:S02]  /*c760*/  LEA.HI.X.SX32 R39, R36, R0, 0x1, P1 ;  /* 0x0000000024277211 */ /* 0x000fe400008f0eff */
[-C--:B0-----:R-:W-:Y:S02]  /*c770*/  LEA R44, P0, R42, R2.reuse, 0x1 ;  /* 0x000000022a2c7211 */ /* 0x081fe400078008ff */
[----:B-1----:R-:W-:Y:S02]  /*c780*/  LEA R32, P2, R34, R2, 0x1 ;  /* 0x0000000222207211 */ /* 0x002fe400078408ff */
[-C--:B------:R-:W-:Y:S01]  /*c790*/  LEA.HI.X.SX32 R45, R42, R0.reuse, 0x1, P0 ;  /* 0x000000002a2d7211 */ /* 0x080fe200000f0eff */
[----:B------:R-:W-:Y:S01]  /*c7a0*/  IMAD R30, R221, 0x2, R16 ;  /* 0x00000002dd1e7824 */ /* 0x000fe200078e0210 */
[----:B------:R-:W-:-:S03]  /*c7b0*/  LEA.HI.X.SX32 R33, R34, R0, 0x1, P2 ;  /* 0x0000000022217211 */ /* 0x000fc600010f0eff */
[----:B------:R-:W-:Y:S01]  /*c7c0*/  STL.64 [R1+0x550], R44 ;  /* 0x0005502c01007387 */ /* 0x000fe20000100a00 */
[----:B------:R-:W-:Y:S01]  /*c7d0*/  IMAD R23, R220, 0x2, R30 ;  /* 0x00000002dc177824 */ /* 0x000fe200078e021e */
[C---:B------:R-:W-:Y:S02]  /*c7e0*/  LEA R36, P1, R40.reuse, R2, 0x1 ;  /* 0x0000000228247211 */ /* 0x040fe400078208ff */
[----:B------:R0:W-:Y:S04]  /*c7f0*/  STL.64 [R1+0x548], R38 ;  /* 0x0005482601007387 */ /* 0x0001e80000100a00 */
[----:B------:R1:W-:Y:S01]  /*c800*/  STL.64 [R1+0x540], R32 ;  /* 0x0005402001007387 */ /* 0x0003e20000100a00 */
[----:B------:R-:W-:Y:S02]  /*c810*/  LEA.HI.X.SX32 R37, R40, R0, 0x1, P1 ;  /* 0x0000000028257211 */ /* 0x000fe400008f0eff */
[----:B0-----:R-:W-:-:S02]  /*c820*/  LEA R38, P0, R41, R2, 0x1 ;  /* 0x0000000229267211 */ /* 0x001fc400078008ff */
[----:B-1----:R-:W-:Y:S02]  /*c830*/  LEA R32, P2, R7, R2, 0x1 ;  /* 0x0000000207207211 */ /* 0x002fe400078408ff */
[-C--:B------:R-:W-:Y:S02]  /*c840*/  LEA.HI.X.SX32 R39, R41, R0.reuse, 0x1, P0 ;  /* 0x0000000029277211 */ /* 0x080fe400000f0eff */
[----:B------:R-:W-:Y:S02]  /*c850*/  LEA R22, R222, R23, 0x1 ;  /* 0x00000017de167211 */ /* 0x000fe400078e08ff */
[----:B------:R-:W-:Y:S01]  /*c860*/  LEA.HI.X.SX32 R33, R7, R0, 0x1, P2 ;  /* 0x0000000007217211 */ /* 0x000fe200010f0eff */
[----:B------:R-:W-:Y:S01]  /*c870*/  STL.64 [R1+0x538], R38 ;  /* 0x0005382601007387 */ /* 0x000fe20000100a00 */
[----:B------:R-:W-:Y:S01]  /*c880*/  LEA R34, P1, R10, R2, 0x1 ;  /* 0x000000020a227211 */ /* 0x000fe200078208ff */
[----:B------:R-:W-:Y:S02]  /*c890*/  IMAD R29, R223, 0x2, R22 ;  /* 0x00000002df1d7824 */ /* 0x000fe400078e0216 */
[----:B------:R0:W-:Y:S04]  /*c8a0*/  STL.64 [R1+0x530], R36 ;  /* 0x0005302401007387 */ /* 0x0001e80000100a00 */
[----:B------:R1:W-:Y:S01]  /*c8b0*/  STL.64 [R1+0x528], R32 ;  /* 0x0005282001007387 */ /* 0x0003e20000100a00 */
[----:B------:R-:W-:Y:S01]  /*c8c0*/  IMAD R28, R224, 0x2, R29 ;  /* 0x00000002e01c7824 */ /* 0x000fe200078e021d */
[----:B------:R-:W-:-:S02]  /*c8d0*/  LEA.HI.X.SX32 R35, R10, R0, 0x1, P1 ;  /* 0x000000000a237211 */ /* 0x000fc400008f0eff */
[-C--:B0-----:R-:W-:Y:S02]  /*c8e0*/  LEA R36, P0, R43, R2.reuse, 0x1 ;  /* 0x000000022b247211 */ /* 0x081fe400078008ff */
[----:B-1----:R-:W-:Y:S02]  /*c8f0*/  LEA R32, P2, R9, R2, 0x1 ;  /* 0x0000000209207211 */ /* 0x002fe400078408ff */
[-C--:B------:R-:W-:Y:S02]  /*c900*/  LEA.HI.X.SX32 R37, R43, R0.reuse, 0x1, P0 ;  /* 0x000000002b257211 */ /* 0x080fe400000f0eff */
[----:B------:R-:W-:Y:S01]  /*c910*/  LEA.HI.X.SX32 R33, R9, R0, 0x1, P2 ;  /* 0x0000000009217211 */ /* 0x000fe200010f0eff */
[----:B------:R-:W-:Y:S02]  /*c920*/  IMAD R7, R225, 0x2, R28 ;  /* 0x00000002e1077824 */ /* 0x000fe400078e021c */
[----:B------:R0:W-:Y:S04]  /*c930*/  STL.64 [R1+0x520], R36 ;  /* 0x0005202401007387 */ /* 0x0001e80000100a00 */
[----:B------:R1:W-:Y:S01]  /*c940*/  STL.64 [R1+0x518], R34 ;  /* 0x0005182201007387 */ /* 0x0003e20000100a00 */
[----:B------:R-:W-:-:S03]  /*c950*/  LEA R31, R227, R7, 0x1 ;  /* 0x00000007e31f7211 */ /* 0x000fc600078e08ff */
[----:B------:R3:W-:Y:S01]  /*c960*/  STL.64 [R1+0x510], R32 ;  /* 0x0005102001007387 */ /* 0x0007e20000100a00 */
[CC--:B0-----:R-:W-:Y:S02]  /*c970*/  LEA R36, P0, R15.reuse, R2.reuse, 0x1 ;  /* 0x000000020f247211 */ /* 0x0c1fe400078008ff */
[----:B-1----:R-:W-:Y:S02]  /*c980*/  LEA R34, P1, R14, R2, 0x1 ;  /* 0x000000020e227211 */ /* 0x002fe400078208ff */
[----:B------:R-:W-:Y:S02]  /*c990*/  LEA.HI.X.SX32 R37, R15, R0, 0x1, P0 ;  /* 0x000000000f257211 */ /* 0x000fe400000f0eff */
[----:B---3--:R-:W-:Y:S02]  /*c9a0*/  LEA R32, P2, R8, R2, 0x1 ;  /* 0x0000000208207211 */ /* 0x008fe400078408ff */
        /* <DEDUP_REMOVED lines=19> */
[C---:B-1----:R-:W-:Y:S02]  /*cae0*/  LEA R34, P1, R20.reuse, R2, 0x1 ;  /* 0x0000000214227211 */ /* 0x042fe400078208ff */
[----:B------:R-:W-:Y:S02]  /*caf0*/  LEA.HI.X.SX32 R37, R21, R0, 0x1, P0 ;  /* 0x0000000015257211 */ /* 0x000fe400000f0eff */
[----:B---3--:R-:W-:Y:S01]  /*cb00*/  LEA R32, P2, R11, R2, 0x1 ;  /* 0x000000020b207211 */ /* 0x008fe200078408ff */
[----:B------:R-:W-:Y:S01]  /*cb10*/  IMAD R8, R231, 0x2, R14 ;  /* 0x00000002e7087824 */ /* 0x000fe200078e020e */
[----:B------:R-:W-:-:S02]  /*cb20*/  LEA.HI.X.SX32 R35, R20, R0, 0x1, P1 ;  /* 0x0000000014237211 */ /* 0x000fc400008f0eff */
        /* <DEDUP_REMOVED lines=8> */
[-C--:B0-----:R-:W-:Y:S02]  /*cbb0*/  LEA R34, P0, R26, R2.reuse, 0x1 ;  /* 0x000000021a227211 */ /* 0x081fe400078008ff */
[----:B-1----:R-:W-:Y:S02]  /*cbc0*/  LEA R32, P1, R18, R2, 0x1 ;  /* 0x0000000212207211 */ /* 0x002fe400078208ff */
[-C--:B------:R-:W-:Y:S02]  /*cbd0*/  LEA.HI.X.SX32 R35, R26, R0.reuse, 0x1, P0 ;  /* 0x000000001a237211 */ /* 0x080fe400000f0eff */
[----:B------:R-:W-:Y:S01]  /*cbe0*/  LEA.HI.X.SX32 R33, R18, R0, 0x1, P1 ;  /* 0x0000000012217211 */ /* 0x000fe200008f0eff */
[----:B------:R0:W-:Y:S01]  /*cbf0*/  STL.64 [R1+0x4b0], R20 ;  /* 0x0004b01401007387 */ /* 0x0001e20000100a00 */
[----:B------:R-:W-:-:S02]  /*cc00*/  LEA R12, R234, R13, 0x1 ;  /* 0x0000000dea0c7211 */ /* 0x000fc400078e08ff */
[C---:B------:R-:W-:Y:S01]  /*cc10*/  LEA R36, P0, R25.reuse, R2, 0x1 ;  /* 0x0000000219247211 */ /* 0x040fe200078008ff */
[----:B------:R1:W-:Y:S04]  /*cc20*/  STL.64 [R1+0x4c0], R34 ;  /* 0x0004c02201007387 */ /* 0x0003e80000100a00 */
[----:B------:R3:W-:Y:S01]  /*cc30*/  STL.64 [R1+0x4b8], R32 ;  /* 0x0004b82001007387 */ /* 0x0007e20000100a00 */
[----:B------:R-:W-:Y:S01]  /*cc40*/  LEA.HI.X.SX32 R37, R25, R0, 0x1, P0 ;  /* 0x0000000019257211 */ /* 0x000fe200000f0eff */
[----:B0-----:R-:W-:Y:S01]  /*cc50*/  IMAD R20, R235, 0x2, R12 ;  /* 0x00000002eb147824 */ /* 0x001fe200078e020c */
[-C--:B-1----:R-:W-:Y:S02]  /*cc60*/  LEA R34, P1, R24, R2.reuse, 0x1 ;  /* 0x0000000218227211 */ /* 0x082fe400078208ff */
[----:B---3--:R-:W-:-:S02]  /*cc70*/  LEA R32, P2, R16, R2, 0x1 ;  /* 0x0000000210207211 */ /* 0x008fc400078408ff */
[-C--:B------:R-:W-:Y:S02]  /*cc80*/  LEA.HI.X.SX32 R35, R24, R0.reuse, 0x1, P1 ;  /* 0x0000000018237211 */ /* 0x080fe400008f0eff */
[----:B------:R-:W-:Y:S01]  /*cc90*/  LEA.HI.X.SX32 R33, R16, R0, 0x1, P2 ;  /* 0x0000000010217211 */ /* 0x000fe200010f0eff */
[----:B------:R-:W-:Y:S01]  /*cca0*/  IMAD R18, R236, 0x2, R20 ;  /* 0x00000002ec127824 */ /* 0x000fe200078e0214 */
[----:B------:R0:W-:Y:S04]  /*ccb0*/  STL.64 [R1+0x4a8], R36 ;  /* 0x0004a82401007387 */ /* 0x0001e80000100a00 */
[----:B------:R1:W-:Y:S01]  /*ccc0*/  STL.64 [R1+0x4a0], R34 ;  /* 0x0004a02201007387 */ /* 0x0003e20000100a00 */
[----:B------:R-:W-:-:S03]  /*ccd0*/  IMAD R11, R237, 0x2, R18 ;  /* 0x00000002ed0b7824 */ /* 0x000fc600078e0212 */
[----:B------:R3:W-:Y:S01]  /*cce0*/  STL.64 [R1+0x498], R32 ;  /* 0x0004982001007387 */ /* 0x0007e20000100a00 */
[CC--:B0-----:R-:W-:Y:S02]  /*ccf0*/  LEA R36, P0, R30.reuse, R2.reuse, 0x1 ;  /* 0x000000021e247211 */ /* 0x0c1fe400078008ff */
[C---:B-1----:R-:W-:Y:S02]  /*cd00*/  LEA R34, P1, R23.reuse, R2, 0x1 ;  /* 0x0000000217227211 */ /* 0x042fe400078208ff */
[----:B------:R-:W-:Y:S02]  /*cd10*/  LEA.HI.X.SX32 R37, R30, R0, 0x1, P0 ;  /* 0x000000001e257211 */ /* 0x000fe400000f0eff */
[C---:B---3--:R-:W-:Y:S02]  /*cd20*/  LEA R32, P2, R22.reuse, R2, 0x1 ;  /* 0x0000000216207211 */ /* 0x048fe400078408ff */
[-C--:B------:R-:W-:Y:S02]  /*cd30*/  LEA.HI.X.SX32 R35, R23, R0.reuse, 0x1, P1 ;  /* 0x0000000017237211 */ /* 0x080fe400008f0eff */
[----:B------:R-:W-:-:S02]  /*cd40*/  LEA.HI.X.SX32 R33, R22, R0, 0x1, P2 ;  /* 0x0000000016217211 */ /* 0x000fc400010f0eff */
[----:B------:R-:W-:Y:S01]  /*cd50*/  LEA R24, R239, R11, 0x1 ;  /* 0x0000000bef187211 */ /* 0x000fe200078e08ff */
[----:B------:R0:W-:Y:S04]  /*cd60*/  STL.64 [R1+0x490], R36 ;  /* 0x0004902401007387 */ /* 0x0001e80000100a00 */
[----:B------:R1:W-:Y:S01]  /*cd70*/  STL.64 [R1+0x488], R34 ;  /* 0x0004882201007387 */ /* 0x0003e20000100a00 */
[----:B------:R-:W-:-:S03]  /*cd80*/  IMAD R17, R238, 0x2, R24 ;  /* 0x00000002ee117824 */ /* 0x000fc600078e0218 */
[----:B------:R3:W-:Y:S01]  /*cd90*/  STL.64 [R1+0x480], R32 ;  /* 0x0004802001007387 */ /* 0x0007e20000100a00 */
[CC--:B0-----:R-:W-:Y:S02]  /*cda0*/  LEA R36, P0, R29.reuse, R2.reuse, 0x1 ;  /* 0x000000021d247211 */ /* 0x0c1fe400078008ff */
[----:B-1----:R-:W-:Y:S02]  /*cdb0*/  LEA R34, P1, R28, R2, 0x1 ;  /* 0x000000021c227211 */ /* 0x002fe400078208ff */
[----:B------:R-:W-:Y:S02]  /*cdc0*/  LEA.HI.X.SX32 R37, R29, R0, 0x1, P0 ;  /* 0x000000001d257211 */ /* 0x000fe400000f0eff */
[C---:B---3--:R-:W-:Y:S01]  /*cdd0*/  LEA R32, P2, R7.reuse, R2, 0x1 ;  /* 0x0000000207207211 */ /* 0x048fe200078408ff */
        /* <DEDUP_REMOVED lines=8> */
[----:B------:R-:W-:Y:S02]  /*ce60*/  LEA R21, R242, R22, 0x1 ;  /* 0x00000016f2157211 */ /* 0x000fe400078e08ff */
[CC--:B0-----:R-:W-:Y:S02]  /*ce70*/  LEA R34, P0, R31.reuse, R2.reuse, 0x1 ;  /* 0x000000021f227211 */ /* 0x0c1fe400078008ff */
[C---:B-1----:R-:W-:Y:S02]  /*ce80*/  LEA R32, P1, R10.reuse, R2, 0x1 ;  /* 0x000000020a207211 */ /* 0x042fe400078208ff */
[-C--:B------:R-:W-:Y:S02]  /*ce90*/  LEA.HI.X.SX32 R35, R31, R0.reuse, 0x1, P0 ;  /* 0x000000001f237211 */ /* 0x080fe400000f0eff */
        /* <DEDUP_REMOVED lines=13> */
[----:B------:R-:W-:Y:S02]  /*cf70*/  LEA.HI.X.SX32 R29, R8, R0, 0x1, P2 ;  /* 0x00000000081d7211 */ /* 0x000fe400010f0eff */
[----:B------:R-:W-:Y:S01]  /*cf80*/  LEA R14, P2, R12, R2, 0x1 ;  /* 0x000000020c0e7211 */ /* 0x000fe200078408ff */
[----:B------:R-:W-:Y:S01]  /*cf90*/  STL.64 [R1+0x448], R32 ;  /* 0x0004482001007387 */ /* 0x000fe20000100a00 */
[----:B------:R-:W-:-:S02]  /*cfa0*/  LEA R9, R246, R10, 0x1 ;  /* 0x0000000af6097211 */ /* 0x000fc400078e08ff */
[----:B------:R-:W-:Y:S01]  /*cfb0*/  LEA.HI.X.SX32 R15, R12, R0, 0x1, P2 ;  /* 0x000000000c0f7211 */ /* 0x000fe200010f0eff */
[----:B------:R0:W-:Y:S04]  /*cfc0*/  STL.64 [R1+0x440], R30 ;  /* 0x0004401e01007387 */ /* 0x0001e80000100a00 */
[----:B------:R1:W-:Y:S04]  /*cfd0*/  STL.64 [R1+0x438], R28 ;  /* 0x0004381c01007387 */ /* 0x0003e80000100a00 */
[----:B------:R3:W-:Y:S01]  /*cfe0*/  STL.64 [R1+0x420], R14 ;  /* 0x0004200e01007387 */ /* 0x0007e20000100a00 */
[----:B0-----:R-:W-:-:S02]  /*cff0*/  LEA R30, P0, R27, R2, 0x1 ;  /* 0x000000021b1e7211 */ /* 0x001fc400078008ff */
[----:B-1----:R-:W-:Y:S02]  /*d000*/  LEA R28, P1, R13, R2, 0x1 ;  /* 0x000000020d1c7211 */ /* 0x002fe400078208ff */
[-C--:B------:R-:W-:Y:S01]  /*d010*/  LEA.HI.X.SX32 R31, R27, R0.reuse, 0x1, P0 ;  /* 0x000000001b1f7211 */ /* 0x080fe200000f0eff */
[----:B---3--:R-:W-:Y:S01]  /*d020*/  IMAD R14, R247, 0x2, R9 ;  /* 0x00000002f70e7824 */ /* 0x008fe200078e0209 */
[----:B------:R-:W-:-:S03]  /*d030*/  LEA.HI.X.SX32 R29, R13, R0, 0x1, P1 ;  /* 0x000000000d1d7211 */ /* 0x000fc600008f0eff */
[----:B------:R-:W-:Y:S01]  /*d040*/  IMAD R13, R248, 0x2, R14 ;  /* 0x00000002f80d7824 */ /* 0x000fe200078e020e */
[----:B------:R0:W-:Y:S03]  /*d050*/  STL.64 [R1+0x430], R30 ;  /* 0x0004301e01007387 */ /* 0x0001e60000100a00 */
[----:B------:R-:W-:Y:S01]  /*d060*/  IMAD R8, R249, 0x2, R13 ;  /* 0x00000002f9087824 */ /* 0x000fe200078e020d */
[----:B------:R1:W-:Y:S01]  /*d070*/  STL.64 [R1+0x428], R28 ;  /* 0x0004281c01007387 */ /* 0x0003e20000100a00 */
[-C--:B------:R-:W-:Y:S02]  /*d080*/  LEA R26, P2, R11, R2.reuse, 0x1 ;  /* 0x000000020b1a7211 */ /* 0x080fe400078408ff */
[-C--:B0-----:R-:W-:Y:S02]  /*d090*/  LEA R30, P0, R20, R2.reuse, 0x1 ;  /* 0x00000002141e7211 */ /* 0x081fe400078008ff */
[----:B-1----:R-:W-:-:S02]  /*d0a0*/  LEA R28, P1, R18, R2, 0x1 ;  /* 0x00000002121c7211 */ /* 0x002fc400078208ff */
[-C--:B------:R-:W-:Y:S02]  /*d0b0*/  LEA.HI.X.SX32 R31, R20, R0.reuse, 0x1, P0 ;  /* 0x00000000141f7211 */ /* 0x080fe400000f0eff */
[----:B------:R-:W-:Y:S02]  /*d0c0*/  LEA.HI.X.SX32 R29, R18, R0, 0x1, P1 ;  /* 0x00000000121d7211 */ /* 0x000fe400008f0eff */
[----:B------:R-:W-:Y:S02]  /*d0d0*/  LEA R18, R251, R8, 0x1 ;  /* 0x00000008fb127211 */ /* 0x000fe400078e08ff */
[----:B------:R-:W-:Y:S01]  /*d0e0*/  LEA.HI.X.SX32 R27, R11, R0, 0x1, P2 ;  /* 0x000000000b1b7211 */ /* 0x000fe200010f0eff */
[----:B------:R-:W-:Y:S02]  /*d0f0*/  STL.64 [R1+0x418], R30 ;  /* 0x0004181e01007387 */ /* 0x000fe40000100a00 */
[----:B------:R-:W-:Y:S02]  /*d100*/  IMAD R12, R250, 0x2, R18 ;  /* 0x00000002fa0c7824 */ /* 0x000fe400078e0212 */
[----:B------:R-:W-:Y:S02]  /*d110*/  STL.64 [R1+0x410], R28 ;  /* 0x0004101c01007387 */ /* 0x000fe40000100a00 */
[----:B------:R-:W-:-:S02]  /*d120*/  IMAD R11, R252, 0x2, R12 ;  /* 0x00000002fc0b7824 */ /* 0x000fc400078e020c */
[----:B------:R0:W-:Y:S02]  /*d130*/  STL.64 [R1+0x408], R26 ;  /* 0x0004081a01007387 */ /* 0x0001e40000100a00 */
[----:B0-----:R-:W-:-:S04]  /*d140*/  LEA R26, P2, R16, R2, 0x1 ;  /* 0x00000002101a7211 */ /* 0x001fc800078408ff */
[----:B------:R-:W-:Y:S01]  /*d150*/  LEA.HI.X.SX32 R27, R16, R0, 0x1, P2 ;  /* 0x00000000101b7211 */ /* 0x000fe200010f0eff */
[----:B--2---:R-:W-:Y:S02]  /*d160*/  IMAD R16, R100, 0x2, R11 ;  /* 0x0000000264107824 */ /* 0x004fe400078e020b */
[----:B------:R-:W0:Y:S01]  /*d170*/  LDC R100, c[0x0][0x268] ;  /* 0x00009a00ff647b82 */ /* 0x000e220000000800 */
[----:B------:R-:W-:-:S04]  /*d180*/  LEA R30, P0, R24, R2, 0x1 ;  /* 0x00000002181e7211 */ /* 0x000fc800078008ff */
[----:B------:R-:W-:Y:S02]  /*d190*/  LEA.HI.X.SX32 R31, R24, R0, 0x1, P0 ;  /* 0x00000000181f7211 */ /* 0x000fe400000f0eff */
[----:B0-----:R-:W-:Y:S02]  /*d1a0*/  LEA R15, R100, R16, 0x1 ;  /* 0x00000010640f7211 */ /* 0x001fe400078e08ff */
[----:B------:R-:W0:Y:S01]  /*d1b0*/  LDC R100, c[0x0][0x268] ;  /* 0x00009a00ff647b82 */ /* 0x000e220000000800 */
[----:B------:R-:W-:-:S04]  /*d1c0*/  LEA R24, P2, R7, R2, 0x1 ;  /* 0x0000000207187211 */ /* 0x000fc800078408ff */
[----:B------:R-:W-:Y:S01]  /*d1d0*/  LEA.HI.X.SX32 R25, R7, R0, 0x1, P2 ;  /* 0x0000000007197211 */ /* 0x000fe200010f0eff */
[----:B0-----:R-:W-:Y:S02]  /*d1e0*/  IMAD R7, R100, 0x2, R15 ;  /* 0x0000000264077824 */ /* 0x001fe400078e020f */
[----:B------:R-:W0:Y:S01]  /*d1f0*/  LDC R100, c[0x0][0x268] ;  /* 0x00009a00ff647b82 */ /* 0x000e220000000800 */
[----:B------:R-:W-:-:S04]  /*d200*/  LEA R28, P1, R17, R2, 0x1 ;  /* 0x00000002111c7211 */ /* 0x000fc800078208ff */
[----:B------:R-:W-:Y:S01]  /*d210*/  LEA.HI.X.SX32 R29, R17, R0, 0x1, P1 ;  /* 0x00000000111d7211 */ /* 0x000fe200008f0eff */
[----:B------:R-:W-:Y:S01]  /*d220*/  STL.64 [R1+0x400], R30 ;  /* 0x0004001e01007387 */ /* 0x000fe20000100a00 */
[----:B0-----:R-:W-:Y:S02]  /*d230*/  IMAD R17, R100, 0x2, R7 ;  /* 0x0000000264117824 */ /* 0x001fe400078e0207 */
[----:B------:R-:W0:Y:S01]  /*d240*/  LDC R100, c[0x0][0x268] ;  /* 0x00009a00ff647b82 */ /* 0x000e220000000800 */
[----:B------:R1:W-:Y:S01]  /*d250*/  STL.64 [R1+0x3f8], R28 ;  /* 0x0003f81c01007387 */ /* 0x0003e20000100a00 */
[----:B------:R-:W-:-:S03]  /*d260*/  LEA R20, P2, R9, R2, 0x1 ;  /* 0x0000000209147211 */ /* 0x000fc600078408ff */
[----:B------:R2:W-:Y:S01]  /*d270*/  STL.64 [R1+0x3f0], R26 ;  /* 0x0003f01a01007387 */ /* 0x0005e20000100a00 */
[-C--:B-1----:R-:W-:Y:S02]  /*d280*/  LEA R28, P0, R22, R2.reuse, 0x1 ;  /* 0x00000002161c7211 */ /* 0x082fe400078008ff */
[----:B--2---:R-:W-:-:S04]  /*d290*/  LEA R26, P1, R21, R2, 0x1 ;  /* 0x00000002151a7211 */ /* 0x004fc800078208ff */
[-C--:B------:R-:W-:Y:S02]  /*d2a0*/  LEA.HI.X.SX32 R27, R21, R0.reuse, 0x1, P1 ;  /* 0x00000000151b7211 */ /* 0x080fe400008f0eff */
[-C--:B------:R-:W-:Y:S01]  /*d2b0*/  LEA.HI.X.SX32 R21, R9, R0.reuse, 0x1, P2 ;  /* 0x0000000009157211 */ /* 0x080fe200010f0eff */
[----:B0-----:R-:W-:Y:S01]  /*d2c0*/  IMAD R9, R100, 0x2, R17 ;  /* 0x0000000264097824 */ /* 0x001fe200078e0211 */
[----:B------:R-:W-:Y:S01]  /*d2d0*/  LEA.HI.X.SX32 R29, R22, R0, 0x1, P0 ;  /* 0x00000000161d7211 */ /* 0x000fe200000f0eff */
[----:B------:R-:W0:Y:S04]  /*d2e0*/  LDC R100, c[0x0][0x268] ;  /* 0x00009a00ff647b82 */ /* 0x000e280000000800 */
[----:B------:R-:W-:Y:S04]  /*d2f0*/  STL.64 [R1+0x3e8], R28 ;  /* 0x0003e81c01007387 */ /* 0x000fe80000100a00 */
[----:B------:R1:W-:Y:S04]  /*d300*/  STL.64 [R1+0x3e0], R26 ;  /* 0x0003e01a01007387 */ /* 0x0003e80000100a00 */
[----:B------:R2:W-:Y:S01]  /*d310*/  STL.64 [R1+0x3d8], R24 ;  /* 0x0003d81801007387 */ /* 0x0005e20000100a00 */
[----:B-1----:R-:W-:-:S02]  /*d320*/  LEA R26, P0, R23, R2, 0x1 ;  /* 0x00000002171a7211 */ /* 0x002fc400078008ff */
[C---:B--2---:R-:W-:Y:S02]  /*d330*/  LEA R24, P1, R10.reuse, R2, 0x1 ;  /* 0x000000020a187211 */ /* 0x044fe400078208ff */
[-C--:B------:R-:W-:Y:S02]  /*d340*/  LEA.HI.X.SX32 R27, R23, R0.reuse, 0x1, P0 ;  /* 0x00000000171b7211 */ /* 0x080fe400000f0eff */
[----:B------:R-:W-:-:S03]  /*d350*/  LEA.HI.X.SX32 R25, R10, R0, 0x1, P1 ;  /* 0x000000000a197211 */ /* 0x000fc600008f0eff */
[----:B------:R-:W-:Y:S04]  /*d360*/  STL.64 [R1+0x3d0], R26 ;  /* 0x0003d01a01007387 */ /* 0x000fe80000100a00 */
[----:B------:R-:W-:Y:S04]  /*d370*/  STL.64 [R1+0x3c8], R24 ;  /* 0x0003c81801007387 */ /* 0x000fe80000100a00 */
[----:B------:R1:W-:Y:S02]  /*d380*/  STL.64 [R1+0x3c0], R20 ;  /* 0x0003c01401007387 */ /* 0x0003e40000100a00 */
[----:B-1----:R-:W-:-:S04]  /*d390*/  LEA R20, P2, R8, R2, 0x1 ;  /* 0x0000000208147211 */ /* 0x002fc800078408ff */
[----:B------:R-:W-:Y:S02]  /*d3a0*/  LEA.HI.X.SX32 R21, R8, R0, 0x1, P2 ;  /* 0x0000000008157211 */ /* 0x000fe400010f0eff */
[----:B0-----:R-:W-:Y:S02]  /*d3b0*/  LEA R8, R100, R9, 0x1 ;  /* 0x0000000964087211 */ /* 0x001fe400078e08ff */
[----:B------:R-:W0:Y:S01]  /*d3c0*/  LDC R100, c[0x0][0x268] ;  /* 0x00009a00ff647b82 */ /* 0x000e220000000800 */
[CC--:B------:R-:W-:Y:S02]  /*d3d0*/  LEA R24, P0, R14.reuse, R2.reuse, 0x1 ;  /* 0x000000020e187211 */ /* 0x0c0fe400078008ff */
[C---:B------:R-:W-:Y:S02]  /*d3e0*/  LEA R22, P1, R13.reuse, R2, 0x1 ;  /* 0x000000020d167211 */ /* 0x040fe400078208ff */
[-C--:B------:R-:W-:Y:S02]  /*d3f0*/  LEA.HI.X.SX32 R25, R14, R0.reuse, 0x1, P0 ;  /* 0x000000000e197211 */ /* 0x080fe400000f0eff */
[----:B------:R-:W-:-:S03]  /*d400*/  LEA.HI.X.SX32 R23, R13, R0, 0x1, P1 ;  /* 0x000000000d177211 */ /* 0x000fc600008f0eff */
[----:B------:R-:W-:Y:S04]  /*d410*/  STL.64 [R1+0x3b8], R24 ;  /* 0x0003b81801007387 */ /* 0x000fe80000100a00 */
[----:B------:R-:W-:Y:S04]  /*d420*/  STL.64 [R1+0x3b0], R22 ;  /* 0x0003b01601007387 */ /* 0x000fe80000100a00 */
[----:B------:R1:W-:Y:S02]  /*d430*/  STL.64 [R1+0x3a8], R20 ;  /* 0x0003a81401007387 */ /* 0x0003e40000100a00 */
[----:B-1----:R-:W-:-:S04]  /*d440*/  LEA R20, P2, R11, R2, 0x1 ;  /* 0x000000020b147211 */ /* 0x002fc800078408ff */
[----:B------:R-:W-:Y:S01]  /*d450*/  LEA.HI.X.SX32 R21, R11, R0, 0x1, P2 ;  /* 0x000000000b157211 */ /* 0x000fe200010f0eff */
[----:B0-----:R-:W-:Y:S02]  /*d460*/  IMAD R11, R100, 0x2, R8 ;  /* 0x00000002640b7824 */ /* 0x001fe400078e0208 */
[----:B------:R-:W0:Y:S01]  /*d470*/  LDC R100, c[0x0][0x268] ;  /* 0x00009a00ff647b82 */ /* 0x000e220000000800 */
[----:B------:R-:W-:-:S04]  /*d480*/  LEA R22, P1, R12, R2, 0x1 ;  /* 0x000000020c167211 */ /* 0x000fc800078208ff */
[----:B------:R-:W-:Y:S01]  /*d490*/  LEA.HI.X.SX32 R23, R12, R0, 0x1, P1 ;  /* 0x000000000c177211 */ /* 0x000fe200008f0eff */
[----:B0-----:R-:W-:Y:S02]  /*d4a0*/  IMAD R10, R100, 0x2, R11 ;  /* 0x00000002640a7824 */ /* 0x001fe400078e020b */
[----:B------:R-:W0:Y:S01]  /*d4b0*/  LDC R100, c[0x0][0x268] ;  /* 0x00009a00ff647b82 */ /* 0x000e220000000800 */
[----:B------:R-:W-:-:S04]  /*d4c0*/  LEA R12, P2, R7, R2, 0x1 ;  /* 0x00000002070c7211 */ /* 0x000fc800078408ff */
[----:B------:R-:W-:Y:S02]  /*d4d0*/  LEA.HI.X.SX32 R13, R7, R0, 0x1, P2 ;  /* 0x00000000070d7211 */ /* 0x000fe400010f0eff */
[----:B------:R-:W-:-:S04]  /*d4e0*/  LEA R24, P0, R18, R2, 0x1 ;  /* 0x0000000212187211 */ /* 0x000fc800078008ff */
[----:B------:R-:W-:Y:S01]  /*d4f0*/  LEA.HI.X.SX32 R25, R18, R0, 0x1, P0 ;  /* 0x0000000012197211 */ /* 0x000fe200000f0eff */
[----:B0-----:R-:W-:Y:S02]  /*d500*/  IMAD R7, R100, 0x2, R10 ;  /* 0x0000000264077824 */ /* 0x001fe400078e020a */
[----:B------:R-:W0:Y:S02]  /*d510*/  LDC R100, c[0x0][0x268] ;  /* 0x00009a00ff647b82 */ /* 0x000e240000000800 */
        /* <DEDUP_REMOVED lines=10> */
[----:B0-----:R-:W-:-:S02]  /*d5c0*/  LEA R12, R100, R7, 0x1 ;  /* 0x00000007640c7211 */ /* 0x001fc400078e08ff */
[----:B------:R-:W0:Y:S01]  /*d5d0*/  LDC R100, c[0x0][0x268] ;  /* 0x00009a00ff647b82 */ /* 0x000e220000000800 */
[----:B------:R-:W-:-:S04]  /*d5e0*/  LEA R20, P1, R9, R2, 0x1 ;  /* 0x0000000209147211 */ /* 0x000fc800078208ff */
[----:B------:R-:W-:Y:S02]  /*d5f0*/  LEA.HI.X.SX32 R21, R9, R0, 0x1, P1 ;  /* 0x0000000009157211 */ /* 0x000fe400008f0eff */
[CC--:B------:R-:W-:Y:S02]  /*d600*/  LEA R22, P0, R17.reuse, R2.reuse, 0x1 ;  /* 0x0000000211167211 */ /* 0x0c0fe400078008ff */
[----:B------:R-:W-:Y:S01]  /*d610*/  LEA R14, P2, R8, R2, 0x1 ;  /* 0x00000002080e7211 */ /* 0x000fe200078408ff */
[----:B0-----:R-:W-:Y:S02]  /*d620*/  IMAD R9, R100, 0x2, R12 ;  /* 0x0000000264097824 */ /* 0x001fe400078e020c */
[----:B------:R-:W0:Y:S01]  /*d630*/  LDC R100, c[0x0][0x268] ;  /* 0x00009a00ff647b82 */ /* 0x000e220000000800 */
[-C--:B------:R-:W-:Y:S02]  /*d640*/  LEA.HI.X.SX32 R23, R17, R0.reuse, 0x1, P0 ;  /* 0x0000000011177211 */ /* 0x080fe400000f0eff */
[----:B------:R-:W-:-:S03]  /*d650*/  LEA.HI.X.SX32 R15, R8, R0, 0x1, P2 ;  /* 0x00000000080f7211 */ /* 0x000fc600010f0eff */
[----:B------:R-:W-:Y:S01]  /*d660*/  STL.64 [R1+0x370], R22 ;  /* 0x0003701601007387 */ /* 0x000fe20000100a00 */
[----:B------:R-:W-:-:S03]  /*d670*/  LEA R16, P1, R10, R2, 0x1 ;  /* 0x000000020a107211 */ /* 0x000fc600078208ff */
[----:B------:R1:W-:Y:S04]  /*d680*/  STL.64 [R1+0x368], R20 ;  /* 0x0003681401007387 */ /* 0x0003e80000100a00 */
[----:B------:R2:W-:Y:S01]  /*d690*/  STL.64 [R1+0x360], R14 ;  /* 0x0003600e01007387 */ /* 0x0005e20000100a00 */
[----:B------:R-:W-:Y:S02]  /*d6a0*/  LEA.HI.X.SX32 R17, R10, R0, 0x1, P1 ;  /* 0x000000000a117211 */ /* 0x000fe400008f0eff */
[-C--:B-1----:R-:W-:Y:S01]  /*d6b0*/  LEA R20, P0, R11, R2.reuse, 0x1 ;  /* 0x000000020b147211 */ /* 0x082fe200078008ff */
[----:B0-----:R-:W-:Y:S01]  /*d6c0*/  IMAD R8, R100, 0x2, R9 ;  /* 0x0000000264087824 */ /* 0x001fe200078e0209 */
[----:B--2---:R-:W-:Y:S02]  /*d6d0*/  LEA R14, P2, R7, R2, 0x1 ;  /* 0x00000002070e7211 */ /* 0x004fe400078408ff */
[----:B------:R-:W-:-:S02]  /*d6e0*/  LEA.HI.X.SX32 R21, R11, R0, 0x1, P0 ;  /* 0x000000000b157211 */ /* 0x000fc400000f0eff */
[----:B------:R-:W-:Y:S01]  /*d6f0*/  LEA.HI.X.SX32 R15, R7, R0, 0x1, P2 ;  /* 0x00000000070f7211 */ /* 0x000fe200010f0eff */
[----:B----4-:R-:W-:Y:S02]  /*d700*/  IMAD R7, R152, 0x2, R8 ;  /* 0x0000000298077824 */ /* 0x010fe400078e0208 */
[----:B------:R0:W-:Y:S04]  /*d710*/  STL.64 [R1+0x358], R20 ;  /* 0x0003581401007387 */ /* 0x0001e80000100a00 */
[----:B------:R1:W-:Y:S01]  /*d720*/  STL.64 [R1+0x350], R16 ;  /* 0x0003501001007387 */ /* 0x0003e20000100a00 */
[----:B------:R-:W-:-:S03]  /*d730*/  LEA R10, P3, R7, R2, 0x1 ;  /* 0x00000002070a7211 */ /* 0x000fc600078608ff */
[----:B------:R2:W-:Y:S01]  /*d740*/  STL.64 [R1+0x348], R14 ;  /* 0x0003480e01007387 */ /* 0x0005e20000100a00 */
[CC--:B0-----:R-:W-:Y:S02]  /*d750*/  LEA R20, P0, R12.reuse, R2.reuse, 0x1 ;  /* 0x000000020c147211 */ /* 0x0c1fe400078008ff */
[C---:B-1----:R-:W-:Y:S02]  /*d760*/  LEA R16, P1, R9.reuse, R2, 0x1 ;  /* 0x0000000209107211 */ /* 0x042fe400078208ff */
[----:B------:R-:W-:Y:S02]  /*d770*/  LEA.HI.X.SX32 R21, R12, R0, 0x1, P0 ;  /* 0x000000000c157211 */ /* 0x000fe400000f0eff */
[C---:B--2---:R-:W-:Y:S02]  /*d780*/  LEA R14, P2, R8.reuse, R2, 0x1 ;  /* 0x00000002080e7211 */ /* 0x044fe400078408ff */
[-C--:B------:R-:W-:Y:S02]  /*d790*/  LEA.HI.X.SX32 R17, R9, R0.reuse, 0x1, P1 ;  /* 0x0000000009117211 */ /* 0x080fe400008f0eff */
[----:B------:R-:W-:-:S02]  /*d7a0*/  LEA.HI.X.SX32 R15, R8, R0, 0x1, P2 ;  /* 0x00000000080f7211 */ /* 0x000fc400010f0eff */
[----:B------:R-:W-:Y:S01]  /*d7b0*/  LEA.HI.X.SX32 R11, R7, R0, 0x1, P3 ;  /* 0x00000000070b7211 */ /* 0x000fe200018f0eff */
[----:B------:R-:W-:Y:S01]  /*d7c0*/  STL.64 [R1+0x340], R20 ;  /* 0x0003401401007387 */ /* 0x000fe20000100a00 */
[----:B------:R-:W-:Y:S01]  /*d7d0*/  MOV R2, 0x3f800000 ;  /* 0x3f80000000027802 */ /* 0x000fe20000000f00 */
[----:B------:R-:W-:Y:S02]  /*d7e0*/  IMAD.MOV.U32 R0, RZ, RZ, -0x800000 ;  /* 0xff800000ff007424 */ /* 0x000fe400078e00ff */
[----:B------:R-:W-:Y:S01]  /*d7f0*/  STL.64 [R1+0x338], R16 ;  /* 0x0003381001007387 */ /* 0x000fe20000100a00 */
[----:B------:R-:W-:-:S03]  /*d800*/  MOV R8, 0xff800000 ;  /* 0xff80000000087802 */ /* 0x000fc60000000f00 */
[----:B------:R-:W-:Y:S01]  /*d810*/  STL.64 [R1+0x330], R14 ;  /* 0x0003300e01007387 */ /* 0x000fe20000100a00 */
[----:B------:R-:W-:-:S03]  /*d820*/  IMAD.MOV.U32 R7, RZ, RZ, 0x3f800000 ;  /* 0x3f800000ff077424 */ /* 0x000fc600078e00ff */
[----:B------:R0:W-:Y:S04]  /*d830*/  STL.64 [R1+0x328], R10 ;  /* 0x0003280a01007387 */ /* 0x0001e80000100a00 */
[----:B------:R-:W-:Y:S04]  /*d840*/  STL [R1+0x318], R2 ;  /* 0x0003180201007387 */ /* 0x000fe80000100800 */
[----:B------:R-:W-:Y:S04]  /*d850*/  STL [R1+0x2c0], RZ ;  /* 0x0002c0ff01007387 */ /* 0x000fe80000100800 */
[----:B------:R-:W-:Y:S04]  /*d860*/  STL [R1+0x314], R0 ;  /* 0x0003140001007387 */ /* 0x000fe80000100800 */
[----:B------:R-:W-:Y:S04]  /*d870*/  STL [R1+0x2e8], RZ ;  /* 0x0002e8ff01007387 */ /* 0x000fe80000100800 */
[----:B------:R-:W-:Y:S04]  /*d880*/  STL [R1+0x310], R8 ;  /* 0x0003100801007387 */ /* 0x000fe80000100800 */
[----:B------:R-:W-:Y:S04]  /*d890*/  STL [R1], RZ ;  /* 0x000000ff01007387 */ /* 0x000fe80000100800 */
[----:B------:R1:W-:Y:S04]  /*d8a0*/  STL [R1+0x31c], R7 ;  /* 0x00031c0701007387 */ /* 0x0003e80000100800 */
[----:B------:R2:W-:Y:S04]  /*d8b0*/  STL [R1+0x4], RZ ;  /* 0x000004ff01007387 */ /* 0x0005e80000100800 */
        /* <DEDUP_REMOVED lines=126> */
[----:B------:R-:W3:Y:S01]  /*e0a0*/  LDL R100, [R1+0x320] ;  /* 0x0003200001647983 */ /* 0x000ee20000100800 */
[----:B------:R-:W-:-:S02]  /*e0b0*/  UIADD3.64 UR6, UR8, 0x200, URZ ;  /* 0x0000020008067897 */ /* 0x000fc4000fffe03f */
[----:B------:R-:W-:Y:S02]  /*e0c0*/  UIADD3.64 UR6, UR8, 0x300, URZ ;  /* 0x0000030008067897 */ /* 0x000fe4000fffe03f */
[----:B------:R-:W-:Y:S02]  /*e0d0*/  UIADD3.64 UR6, UR8, 0x400, URZ ;  /* 0x0000040008067897 */ /* 0x000fe4000fffe03f */
[----:B------:R-:W-:Y:S02]  /*e0e0*/  UIADD3.64 UR6, UR8, 0x500, URZ ;  /* 0x0000050008067897 */ /* 0x000fe4000fffe03f */
[----:B------:R-:W-:Y:S02]  /*e0f0*/  UIADD3.64 UR6, UR8, 0x600, URZ ;  /* 0x0000060008067897 */ /* 0x000fe4000fffe03f */
[----:B------:R-:W-:Y:S01]  /*e100*/  UIADD3.64 UR6, UR8, 0x700, URZ ;  /* 0x0000070008067897 */ /* 0x000fe2000fffe03f */
[C---:B------:R-:W-:Y:S01]  /*e110*/  LOP3.LUT R13, R98.reuse, 0x10, RZ, 0x3c, !PT ;  /* 0x00000010620d7812 */ /* 0x040fe200078e3cff */
[----:B------:R-:W-:Y:S01]  /*e120*/  UIADD3.64 UR6, UR8, 0x980, URZ ;  /* 0x0000098008067897 */ /* 0x000fe2000fffe03f */
[C---:B0-----:R-:W-:Y:S01]  /*e130*/  LOP3.LUT R11, R98.reuse, 0x30, RZ, 0x3c, !PT ;  /* 0x00000030620b7812 */ /* 0x041fe200078e3cff */
[----:B------:R-:W-:Y:S01]  /*e140*/  UIADD3.64 UR14, UR8, 0x180, URZ ;  /* 0x00000180080e7897 */ /* 0x000fe2000fffe03f */
[C---:B------:R-:W-:Y:S01]  /*e150*/  LOP3.LUT R10, R98.reuse, 0x40, RZ, 0x3c, !PT ;  /* 0x00000040620a7812 */ /* 0x040fe200078e3cff */
[----:B------:R-:W-:Y:S01]  /*e160*/  UIADD3.64 UR6, UR8, 0xa80, URZ ;  /* 0x00000a8008067897 */ /* 0x000fe2000fffe03f */
[C---:B------:R-:W-:Y:S01]  /*e170*/  LOP3.LUT R9, R98.reuse, 0x50, RZ, 0x3c, !PT ;  /* 0x0000005062097812 */ /* 0x040fe200078e3cff */
[----:B------:R-:W-:Y:S01]  /*e180*/  UIADD3.64 UR14, UR8, 0x280, URZ ;  /* 0x00000280080e7897 */ /* 0x000fe2000fffe03f */
[C---:B-1----:R-:W-:Y:S01]  /*e190*/  LOP3.LUT R7, R98.reuse, 0x70, RZ, 0x3c, !PT ;  /* 0x0000007062077812 */ /* 0x042fe200078e3cff */
[----:B------:R-:W-:Y:S01]  /*e1a0*/  UIADD3.64 UR6, UR8, 0xb80, URZ ;  /* 0x00000b8008067897 */ /* 0x000fe2000fffe03f */
[C---:B------:R-:W-:Y:S01]  /*e1b0*/  LOP3.LUT R12, R98.reuse, 0x20, RZ, 0x3c, !PT ;  /* 0x00000020620c7812 */ /* 0x040fe200078e3cff */
[----:B------:R-:W-:Y:S01]  /*e1c0*/  UIADD3.64 UR14, UR8, 0x380, URZ ;  /* 0x00000380080e7897 */ /* 0x000fe2000fffe03f */
[----:B------:R-:W-:Y:S01]  /*e1d0*/  LOP3.LUT R8, R98, 0x60, RZ, 0x3c, !PT ;  /* 0x0000006062087812 */ /* 0x000fe200078e3cff */
[----:B------:R-:W-:-:S02]  /*e1e0*/  UIADD3.64 UR6, UR8, 0xc80, URZ ;  /* 0x00000c8008067897 */ /* 0x000fc4000fffe03f */
[----:B------:R-:W-:Y:S02]  /*e1f0*/  UIADD3.64 UR14, UR8, 0x480, URZ ;  /* 0x00000480080e7897 */ /* 0x000fe4000fffe03f */
[----:B------:R-:W-:Y:S02]  /*e200*/  UIADD3.64 UR6, UR10, 0x202, URZ ;  /* 0x000002020a067897 */ /* 0x000fe4000fffe03f */
[----:B------:R-:W-:Y:S02]  /*e210*/  UIADD3.64 UR14, UR8, 0x580, URZ ;  /* 0x00000580080e7897 */ /* 0x000fe4000fffe03f */
[----:B------:R-:W-:Y:S01]  /*e220*/  UIADD3.64 UR6, UR10, 0x400, URZ ;  /* 0x000004000a067897 */ /* 0x000fe2000fffe03f */
[----:B------:R-:W-:Y:S01]  /*e230*/  IMAD.MOV.U32 R2, RZ, RZ, RZ ;  /* 0x000000ffff027224 */ /* 0x000fe200078e00ff */
[----:B------:R-:W-:Y:S01]  /*e240*/  UIADD3.64 UR14, UR8, 0x680, URZ ;  /* 0x00000680080e7897 */ /* 0x000fe2000fffe03f */
[----:B------:R-:W-:Y:S01]  /*e250*/  IMAD.MOV.U32 R0, RZ, RZ, RZ ;  /* 0x000000ffff007224 */ /* 0x000fe200078e00ff */
[----:B------:R-:W-:Y:S01]  /*e260*/  UIADD3.64 UR22, UR10, 0x1fe, URZ ;  /* 0x000001fe0a167897 */ /* 0x000fe2000fffe03f */
[----:B------:R-:W-:Y:S01]  /*e270*/  CS2R R24, SRZ ;  /* 0x0000000000187805 */ /* 0x000fe2000001ff00 */
[----:B------:R-:W-:Y:S01]  /*e280*/  UIADD3.64 UR26, UR10, 0x200, URZ ;  /* 0x000002000a1a7897 */ /* 0x000fe2000fffe03f */
[----:B------:R-:W-:Y:S01]  /*e290*/  CS2R R26, SRZ ;  /* 0x00000000001a7805 */ /* 0x000fe2000001ff00 */
[----:B------:R-:W-:Y:S01]  /*e2a0*/  UIADD3.64 UR6, UR10, 0x5fe, URZ ;  /* 0x000005fe0a067897 */ /* 0x000fe2000fffe03f */
[----:B------:R-:W-:-:S02]  /*e2b0*/  CS2R R28, SRZ ;  /* 0x00000000001c7805 */ /* 0x000fc4000001ff00 */
[----:B------:R-:W-:Y:S02]  /*e2c0*/  CS2R R30, SRZ ;  /* 0x00000000001e7805 */ /* 0x000fe4000001ff00 */
[----:B------:R-:W-:Y:S02]  /*e2d0*/  CS2R R32, SRZ ;  /* 0x0000000000207805 */ /* 0x000fe4000001ff00 */
[----:B------:R-:W-:Y:S02]  /*e2e0*/  CS2R R34, SRZ ;  /* 0x0000000000227805 */ /* 0x000fe4000001ff00 */
[----:B------:R-:W-:Y:S02]  /*e2f0*/  CS2R R36, SRZ ;  /* 0x0000000000247805 */ /* 0x000fe4000001ff00 */
[----:B------:R-:W-:Y:S02]  /*e300*/  CS2R R38, SRZ ;  /* 0x0000000000267805 */ /* 0x000fe4000001ff00 */
        /* <DEDUP_REMOVED lines=55> */
[----:B------:R-:W-:Y:S01]  /*e680*/  LOP3.LUT R15, R19, 0x8, RZ, 0xfc, !PT ;  /* 0x00000008130f7812 */ /* 0x000fe200078efcff */
[----:B------:R-:W-:Y:S02]  /*e690*/  UIADD3.64 UR22, UR10, 0x204, URZ ;  /* 0x000002040a167897 */ /* 0x000fe4000fffe03f */
[----:B------:R-:W-:-:S02]  /*e6a0*/  UIADD3.64 UR26, UR10, 0x3fe, URZ ;  /* 0x000003fe0a1a7897 */ /* 0x000fc4000fffe03f */
[----:B------:R-:W-:Y:S02]  /*e6b0*/  UIADD3.64 UR6, UR10, 0x604, URZ ;  /* 0x000006040a067897 */ /* 0x000fe4000fffe03f */
[----:B------:R-:W-:Y:S02]  /*e6c0*/  UIADD3.64 UR14, UR8, 0xb00, URZ ;  /* 0x00000b00080e7897 */ /* 0x000fe4000fffe03f */
[----:B------:R-:W-:Y:S02]  /*e6d0*/  UIADD3.64 UR22, UR10, 0x402, URZ ;  /* 0x000004020a167897 */ /* 0x000fe4000fffe03f */
[----:B------:R-:W-:Y:S02]  /*e6e0*/  UIADD3.64 UR26, UR10, 0x404, URZ ;  /* 0x000004040a1a7897 */ /* 0x000fe4000fffe03f */
        /* <DEDUP_REMOVED lines=14> */
[----:B------:R-:W-:Y:S01]  /*e7d0*/  UIADD3.64 UR32, UR8, 0x900, URZ ;  /* 0x0000090008207897 */ /* 0x000fe2000fffe03f */
[----:B------:R-:W-:Y:S01]  /*e7e0*/  UMOV UR59, 0x40000040 ;  /* 0x40000040003b7882 */ /* 0x000fe20000000000 */
        /* <DEDUP_REMOVED lines=16> */
[----:B------:R-:W-:Y:S01]  /*e8f0*/  UIADD3.64 UR54, UR10, 0xe04, URZ ;  /* 0x00000e040a367897 */ /* 0x000fe2000fffe03f */
[C---:B---3--:R-:W-:Y:S01]  /*e900*/  IMAD.IADD R14, R100.reuse, 0x1, R98 ;  /* 0x00000001640e7824 */ /* 0x048fe200078e0262 */
[C---:B------:R-:W-:Y:S01]  /*e910*/  IADD3 R12, R100.reuse, R12, RZ ;  /* 0x0000000c640c7210 */ /* 0x040fe20007ffe0ff */
[C---:B------:R-:W-:Y:S01]  /*e920*/  IMAD.IADD R13, R100.reuse, 0x1, R13 ;  /* 0x00000001640d7824 */ /* 0x040fe200078e020d */
[C---:B------:R-:W-:Y:S01]  /*e930*/  IADD3 R8, R100.reuse, R8, RZ ;  /* 0x0000000864087210 */ /* 0x040fe20007ffe0ff */
[C---:B------:R-:W-:Y:S01]  /*e940*/  IMAD.IADD R11, R100.reuse, 0x1, R11 ;  /* 0x00000001640b7824 */ /* 0x040fe200078e020b */
[----:B------:R-:W-:Y:S01]  /*e950*/  CS2R R98, SRZ ;  /* 0x0000000000627805 */ /* 0x000fe2000001ff00 */
[----:B------:R-:W-:-:S02]  /*e960*/  IMAD.IADD R10, R100, 0x1, R10 ;  /* 0x00000001640a7824 */ /* 0x000fc400078e020a */
[C---:B------:R-:W-:Y:S02]  /*e970*/  IMAD.IADD R9, R100.reuse, 0x1, R9 ;  /* 0x0000000164097824 */ /* 0x040fe400078e0209 */
[----:B------:R-:W-:Y:S01]  /*e980*/  IMAD.IADD R7, R100, 0x1, R7 ;  /* 0x0000000164077824 */ /* 0x000fe200078e0207 */
[----:B--2---:R-:W-:-:S07]  /*e990*/  CS2R R100, SRZ ;  /* 0x0000000000647805 */ /* 0x004fce000001ff00 */
.L_x_1:
[----:B------:R-:W2:Y:S01]  /*e9a0*/  LDL.64 R20, [R1+0x1300] ;  /* 0x0013000001147983 */ /* 0x000ea20000100a00 */
[----:B------:R-:W0:Y:S03]  /*e9b0*/  LDC R15, c[0x0][0x250] ;  /* 0x00009400ff0f7b82 */ /* 0x000e260000000800 */
[----:B------:R-:W3:Y:S04]  /*e9c0*/  LDL.64 R16, [R1+0x12f8] ;  /* 0x0012f80001107983 */ /* 0x000ee80000100a00 */
[----:B------:R-:W4:Y:S04]  /*e9d0*/  LDL.64 R154, [R1+0x12f0] ;  /* 0x0012f000019a7983 */ /* 0x000f280000100a00 */
[----:B------:R-:W4:Y:S04]  /*e9e0*/  LDL.64 R152, [R1+0x12e8] ;  /* 0x0012e80001987983 */ /* 0x000f280000100a00 */
[----:B------:R-:W4:Y:S04]  /*e9f0*/  LDL.64 R22, [R1+0x12e0] ;  /* 0x0012e00001167983 */ /* 0x000f280000100a00 */
[----:B------:R-:W4:Y:S04]  /*ea00*/  LDL.64 R158, [R1+0x1290] ;  /* 0x00129000019e7983 */ /* 0x000f280000100a00 */
[----:B------:R-:W4:Y:S04]  /*ea10*/  LDL.64 R156, [R1+0x10a8] ;  /* 0x0010a800019c7983 */ /* 0x000f280000100a00 */
[----:B-----5:R-:W-:Y:S04]  /*ea20*/  STL [R1+0x1644], R13 ;  /* 0x0016440d01007387 */ /* 0x020fe80000100800 */
[----:B------:R-:W-:Y:S04]  /*ea30*/  STL [R1+0x1620], R12 ;  /* 0x0016200c01007387 */ /* 0x000fe80000100800 */
        /* <DEDUP_REMOVED lines=8> */
[----:B-----5:R1:W-:Y:S04]  /*eac0*/  STL [R1+0x1570], R5 ;  /* 0x0015700501007387 */ /* 0x0203e80000100800 */
[----:B------:R0:W-:Y:S04]  /*ead0*/  STL [R1+0x1548], R4 ;  /* 0x0015480401007387 */ /* 0x0001e80000100800 */
[----:B------:R0:W-:Y:S01]  /*eae0*/  STL [R1+0x1544], R3 ;  /* 0x0015440301007387 */ /* 0x0001e20000100800 */
[----:B-1----:R-:W-:-:S03]  /*eaf0*/  MOV R5, UR52 ;  /* 0x0000003400057c02 */ /* 0x002fc60008000f00 */
[----:B------:R1:W-:Y:S01]  /*eb00*/  STL.64 [R1+0x1518], R150 ;  /* 0x0015189601007387 */ /* 0x0003e20000100a00 */
[----:B0-----:R-:W-:-:S03]  /*eb10*/  MOV R4, UR53 ;  /* 0x0000003500047c02 */ /* 0x001fc60008000f00 */
[----:B------:R0:W-:Y:S01]  /*eb20*/  STL.64 [R1+0x1510], R148 ;  /* 0x0015109401007387 */ /* 0x0001e20000100a00 */
[----:B------:R-:W-:-:S03]  /*eb30*/  MOV R3, UR54 ;  /* 0x0000003600037c02 */ /* 0x000fc60008000f00 */
[----:B------:R0:W-:Y:S04]  /*eb40*/  STL.64 [R1+0x1508], R146 ;  /* 0x0015089201007387 */ /* 0x0001e80000100a00 */
[----:B------:R0:W-:Y:S01]  /*eb50*/  STL.64 [R1+0x1500], R144 ;  /* 0x0015009001007387 */ /* 0x0001e20000100a00 */
[----:B-1----:R-:W-:Y:S02]  /*eb60*/  MOV R150, UR48 ;  /* 0x0000003000967c02 */ /* 0x002fe40008000f00 */
[----:B------:R-:W-:Y:S01]  /*eb70*/  MOV R151, UR55 ;  /* 0x0000003700977c02 */ /* 0x000fe20008000f00 */
[----:B------:R1:W-:Y:S01]  /*eb80*/  STL.64 [R1+0x14f8], R142 ;  /* 0x0014f88e01007387 */ /* 0x0003e20000100a00 */
[----:B0-----:R-:W-:Y:S02]  /*eb90*/  MOV R148, UR50 ;  /* 0x0000003200947c02 */ /* 0x001fe40008000f00 */
[----:B------:R-:W-:Y:S01]  /*eba0*/  MOV R149, UR49 ;  /* 0x0000003100957c02 */ /* 0x000fe20008000f00 */
[----:B------:R0:W-:Y:S01]  /*ebb0*/  STL.64 [R1+0x14f0], R140 ;  /* 0x0014f08c01007387 */ /* 0x0001e20000100a00 */
[----:B------:R-:W-:-:S02]  /*ebc0*/  MOV R146, UR44 ;  /* 0x0000002c00927c02 */ /* 0x000fc40008000f00 */
[----:B------:R-:W-:Y:S01]  /*ebd0*/  MOV R147, UR51 ;  /* 0x0000003300937c02 */ /* 0x000fe20008000f00 */
[----:B------:R0:W-:Y:S01]  /*ebe0*/  STL.64 [R1+0x14e8], R138 ;  /* 0x0014e88a01007387 */ /* 0x0001e20000100a00 */
[----:B------:R-:W-:Y:S02]  /*ebf0*/  MOV R144, UR46 ;  /* 0x0000002e00907c02 */ /* 0x000fe40008000f00 */
[----:B------:R-:W-:Y:S01]  /*ec00*/  MOV R145, UR45 ;  /* 0x0000002d00917c02 */ /* 0x000fe20008000f00 */
[----:B------:R-:W-:Y:S01]  /*ec10*/  STL.64 [R1+0x14e0], R136 ;  /* 0x0014e08801007387 */ /* 0x000fe20000100a00 */
[----:B-1----:R-:W-:Y:S02]  /*ec20*/  MOV R142, UR40 ;  /* 0x00000028008e7c02 */ /* 0x002fe40008000f00 */
[----:B------:R-:W-:Y:S01]  /*ec30*/  MOV R143, UR47 ;  /* 0x0000002f008f7c02 */ /* 0x000fe20008000f00 */
[----:B------:R-:W-:Y:S01]  /*ec40*/  STL.64 [R1+0x14d8], R134 ;  /* 0x0014d88601007387 */ /* 0x000fe20000100a00 */
[----:B0-----:R-:W-:-:S02]  /*ec50*/  MOV R140, UR42 ;  /* 0x0000002a008c7c02 */ /* 0x001fc40008000f00 */
[----:B------:R-:W-:Y:S01]  /*ec60*/  MOV R141, UR41 ;  /* 0x00000029008d7c02 */ /* 0x000fe20008000f00 */
[----:B------:R-:W-:Y:S01]  /*ec70*/  STL.64 [R1+0x14d0], R132 ;  /* 0x0014d08401007387 */ /* 0x000fe20000100a00 */
[----:B------:R-:W-:-:S03]  /*ec80*/  MOV R139, UR43 ;  /* 0x0000002b008b7c02 */ /* 0x000fc60008000f00 */
[----:B------:R-:W-:Y:S04]  /*ec90*/  STL.64 [R1+0x14c8], R130 ;  /* 0x0014c88201007387 */ /* 0x000fe80000100a00 */
        /* <DEDUP_REMOVED lines=44> */
[----:B------:R-:W-:Y:S01]  /*ef60*/  STL.64 [R1+0x1360], R40 ;  /* 0x0013602801007387 */ /* 0x000fe20000100a00 */
[----:B--2---:R-:W-:-:S03]  /*ef70*/  IMAD.WIDE R20, R2, 0x2, R20 ;  /* 0x0000000202147825 */ /* 0x004fc600078e0214 */
        /* <DEDUP_REMOVED lines=8> */
[----:B------:R-:W-:Y:S01]  /*f000*/  STL [R1+0x1624], R139 ;  /* 0x0016248b01007387 */ /* 0x000fe20000100800 */
[----:B---3--:R-:W-:-:S03]  /*f010*/  IMAD.WIDE R16, R2, 0x2, R16 ;  /* 0x0000000202107825 */ /* 0x008fc600078e0210 */
[----:B------:R-:W-:Y:S04]  /*f020*/  STL [R1+0x1628], R140 ;  /* 0x0016288c01007387 */ /* 0x000fe80000100800 */
[----:B------:R-:W-:Y:S04]  /*f030*/  STL [R1+0x162c], R141 ;  /* 0x00162c8d01007387 */ /* 0x000fe80000100800 */
[----:B------:R-:W-:Y:S04]  /*f040*/  STL [R1+0x1630], R142 ;  /* 0x0016308e01007387 */ /* 0x000fe80000100800 */
[----:B------:R-:W-:Y:S04]  /*f050*/  STL [R1+0x1634], R143 ;  /* 0x0016348f01007387 */ /* 0x000fe80000100800 */
[----:B------:R-:W-:Y:S04]  /*f060*/  STL [R1+0x1638], R144 ;  /* 0x0016389001007387 */ /* 0x000fe80000100800 */
[----:B------:R0:W-:Y:S04]  /*f070*/  STL [R1+0x163c], R145 ;  /* 0x00163c9101007387 */ /* 0x0001e80000100800 */
[----:B------:R1:W-:Y:S01]  /*f080*/  STL [R1+0x1640], R146 ;  /* 0x0016409201007387 */ /* 0x0003e20000100800 */
[----:B----4-:R-:W-:-:S03]  /*f090*/  IMAD.WIDE R154, R2, 0x2, R154 ;  /* 0x00000002029a7825 */ /* 0x010fc600078e029a */
[----:B------:R-:W-:Y:S04]  /*f0a0*/  STL [R1+0x1648], R147 ;  /* 0x0016489301007387 */ /* 0x000fe80000100800 */
[----:B0-----:R0:W2:Y:S04]  /*f0b0*/  LDG.E.U16 R145, desc[UR4][R16.64] ;  /* 0x0000000410917981 */ /* 0x0010a8000c1e1500 */
[----:B-1----:R1:W3:Y:S01]  /*f0c0*/  LDG.E.U16 R146, desc[UR4][R20.64] ;  /* 0x0000000414927981 */ /* 0x0022e2000c1e1500 */
[----:B------:R-:W-:-:S03]  /*f0d0*/  IMAD.WIDE R152, R2, 0x2, R152 ;  /* 0x0000000202987825 */ /* 0x000fc600078e0298 */
[----:B------:R-:W-:Y:S01]  /*f0e0*/  STL [R1+0x164c], R148 ;  /* 0x00164c9401007387 */ /* 0x000fe20000100800 */
[----:B------:R-:W-:-:S03]  /*f0f0*/  IMAD.WIDE R22, R2, 0x2, R22 ;  /* 0x0000000202167825 */ /* 0x000fc600078e0216 */
[----:B------:R-:W-:Y:S01]  /*f100*/  STL [R1+0x1650], R149 ;  /* 0x0016509501007387 */ /* 0x000fe20000100800 */
[----:B0-----:R-:W-:-:S03]  /*f110*/  IMAD.WIDE R16, R2, 0x2, R156 ;  /* 0x0000000202107825 */ /* 0x001fc600078e029c */
[----:B------:R-:W-:Y:S01]  /*f120*/  STL [R1+0x1654], R150 ;  /* 0x0016549601007387 */ /* 0x000fe20000100800 */
[----:B-1----:R-:W-:-:S03]  /*f130*/  IMAD.WIDE R20, R2, 0x2, R158 ;  /* 0x0000000202147825 */ /* 0x002fc600078e029e */
[----:B------:R-:W-:Y:S04]  /*f140*/  STL [R1+0x1658], R151 ;  /* 0x0016589701007387 */ /* 0x000fe80000100800 */
[----:B------:R-:W4:Y:S04]  /*f150*/  LDG.E.U16 R144, desc[UR4][R154.64] ;  /* 0x000000049a907981 */ /* 0x000f28000c1e1500 */
[----:B------:R-:W-:Y:S04]  /*f160*/  STL [R1+0x165c], R3 ;  /* 0x00165c0301007387 */ /* 0x000fe80000100800 */
[----:B------:R-:W4:Y:S04]  /*f170*/  LDG.E.U16 R143, desc[UR4][R152.64] ;  /* 0x00000004988f7981 */ /* 0x000f28000c1e1500 */
[----:B------:R-:W-:Y:S04]  /*f180*/  STL [R1+0x1660], R4 ;  /* 0x0016600401007387 */ /* 0x000fe80000100800 */
[----:B------:R-:W4:Y:S04]  /*f190*/  LDG.E.U16 R135, desc[UR4][R22.64] ;  /* 0x0000000416877981 */ /* 0x000f28000c1e1500 */
[----:B------:R0:W-:Y:S04]  /*f1a0*/  STL [R1+0x1664], R5 ;  /* 0x0016640501007387 */ /* 0x0001e80000100800 */
[----:B------:R-:W4:Y:S04]  /*f1b0*/  LDG.E.U16 R134, desc[UR4][R20.64] ;  /* 0x0000000414867981 */ /* 0x000f28000c1e1500 */
[----:B------:R-:W4:Y:S04]  /*f1c0*/  LDL.64 R26, [R1+0x12d8] ;  /* 0x0012d800011a7983 */ /* 0x000f280000100a00 */
[----:B------:R-:W4:Y:S04]  /*f1d0*/  LDL.64 R10, [R1+0x10a0] ;  /* 0x0010a000010a7983 */ /* 0x000f280000100a00 */
[----:B------:R-:W4:Y:S04]  /*f1e0*/  LDG.E.U16 R133, desc[UR4][R16.64] ;  /* 0x0000000410857981 */ /* 0x000f28000c1e1500 */
[----:B------:R-:W4:Y:S04]  /*f1f0*/  LDL.64 R30, [R1+0xf78] ;  /* 0x000f7800011e7983 */ /* 0x000f280000100a00 */
[----:B------:R-:W4:Y:S04]  /*f200*/  LDL.64 R12, [R1+0x1288] ;  /* 0x00128800010c7983 */ /* 0x000f280000100a00 */
[----:B0-----:R-:W4:Y:S04]  /*f210*/  LDL.64 R4, [R1+0xf70] ;  /* 0x000f700001047983 */ /* 0x001f280000100a00 */
[----:B---3--:R-:W-:Y:S04]  /*f220*/  STL [R1+0x1668], R146 ;  /* 0x0016689201007387 */ /* 0x008fe80000100800 */
[----:B--2---:R-:W-:Y:S04]  /*f230*/  STL [R1+0x166c], R145 ;  /* 0x00166c9101007387 */ /* 0x004fe80000100800 */
[----:B------:R-:W2:Y:S04]  /*f240*/  LDL.64 R24, [R1+0xf68] ;  /* 0x000f680001187983 */ /* 0x000ea80000100a00 */
[----:B------:R-:W3:Y:S04]  /*f250*/  LDL.64 R18, [R1+0x12d0] ;  /* 0x0012d00001127983 */ /* 0x000ee80000100a00 */
[----:B------:R-:W3:Y:S04]  /*f260*/  LDL.64 R6, [R1+0x1280] ;  /* 0x0012800001067983 */ /* 0x000ee80000100a00 */
[----:B------:R-:W3:Y:S04]  /*f270*/  LDL.64 R28, [R1+0x1098] ;  /* 0x00109800011c7983 */ /* 0x000ee80000100a00 */
[----:B------:R-:W3:Y:S04]  /*f280*/  LDL.64 R8, [R1+0x12c8] ;  /* 0x0012c80001087983 */ /* 0x000ee80000100a00 */
[----:B------:R-:W3:Y:S04]  /*f290*/  LDL.64 R32, [R1+0x1278] ;  /* 0x0012780001207983 */ /* 0x000ee80000100a00 */
[----:B----4-:R-:W-:Y:S04]  /*f2a0*/  STL [R1+0x1670], R144 ;  /* 0x0016709001007387 */ /* 0x010fe80000100800 */
[----:B------:R-:W-:Y:S04]  /*f2b0*/  STL [R1+0x1674], R143 ;  /* 0x0016748f01007387 */ /* 0x000fe80000100800 */
[----:B------:R-:W-:Y:S04]  /*f2c0*/  STL [R1+0x1678], R135 ;  /* 0x0016788701007387 */ /* 0x000fe80000100800 */
[----:B------:R-:W-:Y:S01]  /*f2d0*/  STL [R1+0x167c], R134 ;  /* 0x00167c8601007387 */ /* 0x000fe20000100800 */
[----:B------:R-:W-:-:S04]  /*f2e0*/  IMAD.WIDE R152, R2, 0x2, R26 ;  /* 0x0000000202987825 */ /* 0x000fc800078e021a */
[C---:B------:R-:W-:Y:S01]  /*f2f0*/  IMAD.WIDE R20, R2.reuse, 0x2, R10 ;  /* 0x0000000202147825 */ /* 0x040fe200078e020a */
[----:B------:R-:W4:Y:S04]  /*f300*/  LDG.E.U16 R115, desc[UR4][R152.64] ;  /* 0x0000000498737981 */ /* 0x000f28000c1e1500 */
[----:B------:R0:W-:Y:S04]  /*f310*/  STL [R1+0x1680], R133 ;  /* 0x0016808501007387 */ /* 0x0001e80000100800 */
[----:B------:R-:W4:Y:S01]  /*f320*/  LDL.64 R26, [R1+0xf60] ;  /* 0x000f6000011a7983 */ /* 0x000f220000100a00 */
[----:B------:R-:W-:-:S03]  /*f330*/  IMAD.WIDE R154, R2, 0x2, R30 ;  /* 0x00000002029a7825 */ /* 0x000fc600078e021e */
[----:B------:R-:W4:Y:S04]  /*f340*/  LDL.64 R10, [R1+0x1270] ;  /* 0x00127000010a7983 */ /* 0x000f280000100a00 */
[----:B------:R-:W4:Y:S04]  /*f350*/  LDL.64 R30, [R1+0x1090] ;  /* 0x00109000011e7983 */ /* 0x000f280000100a00 */
[----:B------:R2:W4:Y:S01]  /*f360*/  LDG.E.U16 R113, desc[UR4][R20.64] ;  /* 0x0000000414717981 */ /* 0x000522000c1e1500 */
[----:B------:R-:W-:-:S03]  /*f370*/  IMAD.WIDE R22, R2, 0x2, R12 ;  /* 0x0000000202167825 */ /* 0x000fc600078e020c */
[----:B------:R-:W4:Y:S01]  /*f380*/  LDL.64 R12, [R1+0x12c0] ;  /* 0x0012c000010c7983 */ /* 0x000f220000100a00 */
[----:B------:R-:W-:-:S03]  /*f390*/  IMAD.WIDE R16, R2, 0x2, R4 ;  /* 0x0000000202107825 */ /* 0x000fc600078e0204 */
[----:B------:R-:W4:Y:S04]  /*f3a0*/  LDL.64 R4, [R1+0x1088] ;  /* 0x0010880001047983 */ /* 0x000f280000100a00 */
[----:B------:R3:W4:Y:S04]  /*f3b0*/  LDG.E.U16 R132, desc[UR4][R154.64] ;  /* 0x000000049a847981 */ /* 0x000728000c1e1500 */
[----:B------:R1:W4:Y:S04]  /*f3c0*/  LDG.E.U16 R114, desc[UR4][R22.64] ;  /* 0x0000000416727981 */ /* 0x000328000c1e1500 */
[----:B------:R0:W4:Y:S04]  /*f3d0*/  LDG.E.U16 R112, desc[UR4][R16.64] ;  /* 0x0000000410707981 */ /* 0x000128000c1e1500 */
[----:B------:R-:W4:Y:S04]  /*f3e0*/  LDL.64 R42, [R1+0x11d0] ;  /* 0x0011d000012a7983 */ /* 0x000f280000100a00 */
        /* <DEDUP_REMOVED lines=29> */
[----:B------:R-:W4:Y:S01]  /*f5c0*/  LDL.64 R178, [R1+0xde0] ;  /* 0x000de00001b27983 */ /* 0x000f220000100a00 */
[----:B--2---:R-:W-:-:S03]  /*f5d0*/  IMAD.WIDE R20, R2, 0x2, R24 ;  /* 0x0000000202147825 */ /* 0x004fc600078e0218 */
[----:B------:R-:W2:Y:S01]  /*f5e0*/  LDL.64 R24, [R1+0x1080] ;  /* 0x0010800001187983 */ /* 0x000ea20000100a00 */
[----:B---3--:R-:W-:-:S03]  /*f5f0*/  IMAD.WIDE R154, R2, 0x2, R18 ;  /* 0x00000002029a7825 */ /* 0x008fc600078e0212 */
[----:B------:R-:W3:Y:S01]  /*f600*/  LDL.64 R18, [R1+0xf58] ;  /* 0x000f580001127983 */ /* 0x000ee20000100a00 */
[----:B------:R-:W-:-:S03]  /*f610*/  IMAD.WIDE R152, R2, 0x2, R6 ;  /* 0x0000000202987825 */ /* 0x000fc600078e0206 */
[----:B------:R-:W3:Y:S01]  /*f620*/  LDL.64 R6, [R1+0x12b8] ;  /* 0x0012b80001067983 */ /* 0x000ee20000100a00 */
[----:B-1----:R-:W-:-:S03]  /*f630*/  IMAD.WIDE R22, R2, 0x2, R28 ;  /* 0x0000000202167825 */ /* 0x002fc600078e021c */
[----:B------:R-:W3:Y:S01]  /*f640*/  LDL.64 R28, [R1+0x1268] ;  /* 0x00126800011c7983 */ /* 0x000ee20000100a00 */
[----:B0-----:R-:W-:-:S03]  /*f650*/  IMAD.WIDE R16, R2, 0x2, R8 ;  /* 0x0000000202107825 */ /* 0x001fc600078e0208 */
[----:B------:R-:W3:Y:S04]  /*f660*/  LDL.64 R8, [R1+0xf50] ;  /* 0x000f500001087983 */ /* 0x000ee80000100a00 */
[----:B------:R0:W3:Y:S04]  /*f670*/  LDG.E.U16 R95, desc[UR4][R154.64] ;  /* 0x000000049a5f7981 */ /* 0x0000e8000c1e1500 */
[----:B------:R4:W3:Y:S04]  /*f680*/  LDG.E.U16 R93, desc[UR4][R22.64] ;  /* 0x00000004165d7981 */ /* 0x0008e8000c1e1500 */
[----:B------:R1:W3:Y:S01]  /*f690*/  LDG.E.U16 R75, desc[UR4][R16.64] ;  /* 0x00000004104b7981 */ /* 0x0002e2000c1e1500 */
[----:B0-----:R-:W-:-:S03]  /*f6a0*/  IMAD.WIDE R154, R2, 0x2, R32 ;  /* 0x00000002029a7825 */ /* 0x001fc600078e0220 */
[----:B------:R-:W3:Y:S04]  /*f6b0*/  LDL.64 R32, [R1+0x12b0] ;  /* 0x0012b00001207983 */ /* 0x000ee80000100a00 */
[----:B------:R0:W3:Y:S04]  /*f6c0*/  LDG.E.U16 R94, desc[UR4][R152.64] ;  /* 0x00000004985e7981 */ /* 0x0000e8000c1e1500 */
[----:B------:R0:W3:Y:S04]  /*f6d0*/  LDG.E.U16 R92, desc[UR4][R20.64] ;  /* 0x00000004145c7981 */ /* 0x0000e8000c1e1500 */
[----:B------:R0:W3:Y:S01]  /*f6e0*/  LDG.E.U16 R74, desc[UR4][R154.64] ;  /* 0x000000049a4a7981 */ /* 0x0000e2000c1e1500 */
[----:B----4-:R-:W-:-:S03]  /*f6f0*/  IMAD.WIDE R22, R2, 0x2, R26 ;  /* 0x0000000202167825 */ /* 0x010fc600078e021a */
[----:B------:R-:W4:Y:S01]  /*f700*/  LDL.64 R26, [R1+0x1078] ;  /* 0x00107800011a7983 */ /* 0x000f220000100a00 */
[----:B-1----:R-:W-:-:S03]  /*f710*/  IMAD.WIDE R16, R2, 0x2, R10 ;  /* 0x0000000202107825 */ /* 0x002fc600078e020a */
[----:B------:R-:W4:Y:S01]  /*f720*/  LDL.64 R10, [R1+0x12a8] ;  /* 0x0012a800010a7983 */ /* 0x000f220000100a00 */
[----:B0-----:R-:W-:-:S03]  /*f730*/  IMAD.WIDE R152, R2, 0x2, R30 ;  /* 0x0000000202987825 */ /* 0x001fc600078e021e */
[----:B------:R-:W4:Y:S04]  /*f740*/  LDL.64 R30, [R1+0x1260] ;  /* 0x00126000011e7983 */ /* 0x000f280000100a00 */
[----:B------:R2:W4:Y:S01]  /*f750*/  LDG.E.U16 R54, desc[UR4][R16.64] ;  /* 0x0000000410367981 */ /* 0x000522000c1e1500 */
[----:B------:R-:W-:-:S03]  /*f760*/  IMAD.WIDE R20, R2, 0x2, R12 ;  /* 0x0000000202147825 */ /* 0x000fc600078e020c */
[----:B------:R-:W4:Y:S01]  /*f770*/  LDL.64 R12, [R1+0xf48] ;  /* 0x000f4800010c7983 */ /* 0x000f220000100a00 */
[----:B------:R-:W-:-:S03]  /*f780*/  IMAD.WIDE R154, R2, 0x2, R4 ;  /* 0x00000002029a7825 */ /* 0x000fc600078e0204 */
[----:B------:R3:W4:Y:S04]  /*f790*/  LDG.E.U16 R73, desc[UR4][R152.64] ;  /* 0x0000000498497981 */ /* 0x000728000c1e1500 */
[----:B------:R0:W4:Y:S04]  /*f7a0*/  LDG.E.U16 R72, desc[UR4][R22.64] ;  /* 0x0000000416487981 */ /* 0x000128000c1e1500 */
[----:B------:R-:W4:Y:S04]  /*f7b0*/  LDL.64 R4, [R1+0x1258] ;  /* 0x0012580001047983 */ /* 0x000f280000100a00 */
[----:B------:R1:W4:Y:S04]  /*f7c0*/  LDG.E.U16 R55, desc[UR4][R20.64] ;  /* 0x0000000414377981 */ /* 0x000328000c1e1500 */
[----:B------:R1:W4:Y:S01]  /*f7d0*/  LDG.E.U16 R53, desc[UR4][R154.64] ;  /* 0x000000049a357981 */ /* 0x000322000c1e1500 */
[----:B--2---:R-:W-:-:S03]  /*f7e0*/  IMAD.WIDE R16, R2, 0x2, R24 ;  /* 0x0000000202107825 */ /* 0x004fc600078e0218 */
[----:B------:R-:W2:Y:S01]  /*f7f0*/  LDL.64 R24, [R1+0x1250] ;  /* 0x0012500001187983 */ /* 0x000ea20000100a00 */
[----:B---3--:R-:W-:-:S03]  /*f800*/  IMAD.WIDE R152, R2, 0x2, R18 ;  /* 0x0000000202987825 */ /* 0x008fc600078e0212 */
[----:B------:R-:W3:Y:S01]  /*f810*/  LDL.64 R18, [R1+0x1070] ;  /* 0x0010700001127983 */ /* 0x000ee20000100a00 */
[----:B0-----:R-:W-:-:S03]  /*f820*/  IMAD.WIDE R22, R2, 0x2, R6 ;  /* 0x0000000202167825 */ /* 0x001fc600078e0206 */
[----:B------:R-:W3:Y:S01]  /*f830*/  LDL.64 R6, [R1+0xf40] ;  /* 0x000f400001067983 */ /* 0x000ee20000100a00 */
[----:B-1----:R-:W-:-:S03]  /*f840*/  IMAD.WIDE R20, R2, 0x2, R28 ;  /* 0x0000000202147825 */ /* 0x002fc600078e021c */
[----:B------:R-:W3:Y:S01]  /*f850*/  LDL.64 R28, [R1+0x12a0] ;  /* 0x0012a000011c7983 */ /* 0x000ee20000100a00 */
[----:B------:R-:W-:-:S03]  /*f860*/  IMAD.WIDE R154, R2, 0x2, R8 ;  /* 0x00000002029a7825 */ /* 0x000fc600078e0208 */
        /* <DEDUP_REMOVED lines=17> */
[----:B------:R-:W4:Y:S04]  /*f980*/  LDL.64 R12, [R1+0x1060] ;  /* 0x00106000010c7983 */ /* 0x000f280000100a00 */
[----:B------:R3:W4:Y:S04]  /*f990*/  LDG.E.U16 R134, desc[UR4][R22.64] ;  /* 0x0000000416867981 */ /* 0x000728000c1e1500 */
[----:B------:R0:W4:Y:S01]  /*f9a0*/  LDG.E.U16 R135, desc[UR4][R20.64] ;  /* 0x0000000414877981 */ /* 0x000122000c1e1500 */
[----:B------:R-:W-:-:S03]  /*f9b0*/  IMAD.WIDE R152, R2, 0x2, R4 ;  /* 0x0000000202987825 */ /* 0x000fc600078e0204 */
        /* <DEDUP_REMOVED lines=80> */
[----:B------:R-:W3:Y:S04]  /*fec0*/  LDG.E.U16 R144, desc[UR4][R20.64] ;  /* 0x0000000414907981 */ /* 0x000ee8000c1e1500 */
[----:B------:R-:W3:Y:S01]  /*fed0*/  LDG.E.U16 R34, desc[UR4][R154.64] ;  /* 0x000000049a227981 */ /* 0x000ee2000c1e1500 */
[----:B0-----:R-:W-:-:S03]  /*fee0*/  IMAD.WIDE R16, R2, 0x2, R32 ;  /* 0x0000000202107825 */ /* 0x001fc600078e0220 */
[----:B------:R4:W3:Y:S04]  /*fef0*/  LDG.E.U16 R33, desc[UR4][R152.64] ;  /* 0x0000000498217981 */ /* 0x0008e8000c1e1500 */
[----:B------:R0:W3:Y:S04]  /*ff00*/  LDG.E.U16 R32, desc[UR4][R22.64] ;  /* 0x0000000416207981 */ /* 0x0000e8000c1e1500 */
[----:B------:R-:W3:Y:S01]  /*ff10*/  LDG.E.U16 R145, desc[UR4][R16.64] ;  /* 0x0000000410917981 */ /* 0x000ee2000c1e1500 */
[----:B----4-:R-:W-:-:S03]  /*ff20*/  IMAD.WIDE R152, R2, 0x2, R26 ;  /* 0x0000000202987825 */ /* 0x010fc600078e021a */
[----:B------:R-:W4:Y:S01]  /*ff30*/  LDL.64 R26, [R1+0x11b8] ;  /* 0x0011b800011a7983 */ /* 0x000f220000100a00 */
[----:B------:R-:W-:-:S04]  /*ff40*/  IMAD.WIDE R20, R2, 0x2, R10 ;  /* 0x0000000202147825 */ /* 0x000fc800078e020a */
[C---:B------:R-:W-:Y:S01]  /*ff50*/  IMAD.WIDE R154, R2.reuse, 0x2, R30 ;  /* 0x00000002029a7825 */ /* 0x040fe200078e021e */
[----:B------:R2:W4:Y:S04]  /*ff60*/  LDG.E.U16 R11, desc[UR4][R20.64] ;  /* 0x00000004140b7981 */ /* 0x000528000c1e1500 */
[----:B------:R-:W4:Y:S01]  /*ff70*/  LDL.64 R30, [R1+0x11c0] ;  /* 0x0011c000011e7983 */ /* 0x000f220000100a00 */
[----:B0-----:R-:W-:-:S03]  /*ff80*/  IMAD.WIDE R22, R2, 0x2, R12 ;  /* 0x0000000202167825 */ /* 0x001fc600078e020c */
[----:B------:R3:W4:Y:S04]  /*ff90*/  LDG.E.U16 R146, desc[UR4][R154.64] ;  /* 0x000000049a927981 */ /* 0x000728000c1e1500 */
[----:B------:R0:W4:Y:S01]  /*ffa0*/  LDG.E.U16 R12, desc[UR4][R22.64] ;  /* 0x00000004160c7981 */ /* 0x000122000c1e1500 */
[----:B--2---:R-:W-:-:S03]  /*ffb0*/  IMAD.WIDE R20, R2, 0x2, R24 ;  /* 0x0000000202147825 */ /* 0x004fc600078e0218 */
[----:B------:R-:W2:Y:S01]  /*ffc0*/  LDL.64 R24, [R1+0x1010] ;  /* 0x0010100001187983 */ /* 0x000ea20000100a00 */
[----:B------:R-:W-:-:S03]  /*ffd0*/  IMAD.WIDE R16, R2, 0x2, R4 ;  /* 0x0000000202107825 */ /* 0x000fc600078e0204 */
[----:B------:R1:W2:Y:S01]  /*ffe0*/  LDG.E.U16 R5, desc[UR4][R152.64] ;  /* 0x0000000498057981 */ /* 0x0002a2000c1e1500 */
[----:B---3--:R-:W-:-:S03]  /*fff0*/  IMAD.WIDE R154, R2, 0x2, R18 ;  /* 0x00000002029a7825 */ /* 0x008fc600078e0212 */
[----:B------:R-:W3:Y:S01]  /*10000*/  LDL.64 R18, [R1+0x1018] ;  /* 0x0010180001127983 */ /* 0x000ee20000100a00 */
[----:B0-----:R-:W-:-:S03]  /*10010*/  IMAD.WIDE R22, R2, 0x2, R28 ;  /* 0x0000000202167825 */ /* 0x001fc600078e021c */
[----:B------:R0:W3:Y:S01]  /*10020*/  LDG.E.U16 R10, desc[UR4][R16.64] ;  /* 0x00000004100a7981 */ /* 0x0000e2000c1e1500 */
[----:B-1----:R-:W-:-:S03]  /*10030*/  IMAD.WIDE R152, R2, 0x2, R6 ;  /* 0x0000000202987825 */ /* 0x002fc600078e0206 */
[----:B------:R-:W3:Y:S04]  /*10040*/  LDL.64 R6, [R1+0xee8] ;  /* 0x000ee80001067983 */ /* 0x000ee80000100a00 */
[----:B------:R-:W3:Y:S01]  /*10050*/  LDL.64 R28, [R1+0x11b0] ;  /* 0x0011b000011c7983 */ /* 0x000ee20000100a00 */
[----:B0-----:R-:W-:-:S03]  /*10060*/  IMAD.WIDE R16, R2, 0x2, R8 ;  /* 0x0000000202107825 */ /* 0x001fc600078e0208 */
[----:B------:R0:W3:Y:S04]  /*10070*/  LDG.E.U16 R9, desc[UR4][R154.64] ;  /* 0x000000049a097981 */ /* 0x0000e8000c1e1500 */
[----:B------:R1:W3:Y:S04]  /*10080*/  LDG.E.U16 R125, desc[UR4][R20.64] ;  /* 0x00000004147d7981 */ /* 0x0002e8000c1e1500 */
[----:B------:R-:W3:Y:S01]  /*10090*/  LDG.E.U16 R124, desc[UR4][R16.64] ;  /* 0x00000004107c7981 */ /* 0x000ee2000c1e1500 */
[----:B0-----:R-:W-:-:S03]  /*100a0*/  IMAD.WIDE R154, R2, 0x2, R42 ;  /* 0x00000002029a7825 */ /* 0x001fc600078e022a */
[----:B------:R-:W3:Y:S01]  /*100b0*/  LDL.64 R42, [R1+0xee0] ;  /* 0x000ee000012a7983 */ /* 0x000ee20000100a00 */
[----:B-1----:R-:W-:-:S03]  /*100c0*/  IMAD.WIDE R20, R2, 0x2, R40 ;  /* 0x0000000202147825 */ /* 0x002fc600078e0228 */
[----:B------:R4:W3:Y:S04]  /*100d0*/  LDG.E.U16 R107, desc[UR4][R154.64] ;  /* 0x000000049a6b7981 */ /* 0x0008e8000c1e1500 */
[----:B------:R-:W3:Y:S04]  /*100e0*/  LDL.64 R40, [R1+0x1008] ;  /* 0x0010080001287983 */ /* 0x000ee80000100a00 */
[----:B------:R0:W3:Y:S01]  /*100f0*/  LDG.E.U16 R127, desc[UR4][R152.64] ;  /* 0x00000004987f7981 */ /* 0x0000e2000c1e1500 */
[----:B----4-:R-:W-:-:S03]  /*10100*/  IMAD.WIDE R154, R2, 0x2, R26 ;  /* 0x00000002029a7825 */ /* 0x010fc600078e021a */
[----:B------:R1:W4:Y:S04]  /*10110*/  LDG.E.U16 R126, desc[UR4][R22.64] ;  /* 0x00000004167e7981 */ /* 0x000328000c1e1500 */
[----:B------:R-:W4:Y:S04]  /*10120*/  LDL.64 R26, [R1+0x1190] ;  /* 0x00119000011a7983 */ /* 0x000f280000100a00 */
[----:B------:R2:W4:Y:S01]  /*10130*/  LDG.E.U16 R86, desc[UR4][R154.64] ;  /* 0x000000049a567981 */ /* 0x000522000c1e1500 */
[----:B------:R-:W-:-:S03]  /*10140*/  IMAD.WIDE R16, R2, 0x2, R30 ;  /* 0x0000000202107825 */ /* 0x000fc600078e021e */
[----:B------:R-:W4:Y:S01]  /*10150*/  LDL.64 R30, [R1+0xed8] ;  /* 0x000ed800011e7983 */ /* 0x000f220000100a00 */
[----:B0-----:R-:W-:-:S03]  /*10160*/  IMAD.WIDE R152, R2, 0x2, R46 ;  /* 0x0000000202987825 */ /* 0x001fc600078e022e */
[----:B------:R-:W4:Y:S01]  /*10170*/  LDL.64 R46, [R1+0x11a0] ;  /* 0x0011a000012e7983 */ /* 0x000f220000100a00 */
[----:B-1----:R-:W-:-:S03]  /*10180*/  IMAD.WIDE R22, R2, 0x2, R44 ;  /* 0x0000000202167825 */ /* 0x002fc600078e022c */
[----:B------:R-:W4:Y:S04]  /*10190*/  LDL.64 R44, [R1+0x1198] ;  /* 0x00119800012c7983 */ /* 0x000f280000100a00 */
[----:B------:R3:W4:Y:S04]  /*101a0*/  LDG.E.U16 R106, desc[UR4][R152.64] ;  /* 0x00000004986a7981 */ /* 0x000728000c1e1500 */
[----:B------:R0:W4:Y:S04]  /*101b0*/  LDG.E.U16 R105, desc[UR4][R22.64] ;  /* 0x0000000416697981 */ /* 0x000128000c1e1500 */
[----:B------:R1:W4:Y:S04]  /*101c0*/  LDG.E.U16 R104, desc[UR4][R20.64] ;  /* 0x0000000414687981 */ /* 0x000328000c1e1500 */
[----:B------:R1:W4:Y:S01]  /*101d0*/  LDG.E.U16 R87, desc[UR4][R16.64] ;  /* 0x0000000410577981 */ /* 0x000322000c1e1500 */
[----:B--2---:R-:W-:-:S03]  /*101e0*/  IMAD.WIDE R154, R2, 0x2, R24 ;  /* 0x00000002029a7825 */ /* 0x004fc600078e0218 */
[----:B------:R-:W2:Y:S01]  /*101f0*/  LDL.64 R24, [R1+0x1178] ;  /* 0x0011780001187983 */ /* 0x000ea20000100a00 */
[----:B---3--:R-:W-:-:S03]  /*10200*/  IMAD.WIDE R152, R2, 0x2, R18 ;  /* 0x0000000202987825 */ /* 0x008fc600078e0212 */
[----:B------:R-:W3:Y:S04]  /*10210*/  LDG.E.U16 R65, desc[UR4][R154.64] ;  /* 0x000000049a417981 */ /* 0x000ee8000c1e1500 */
[----:B------:R-:W3:Y:S01]  /*10220*/  LDL.64 R18, [R1+0x1188] ;  /* 0x0011880001127983 */ /* 0x000ee20000100a00 */
[----:B0-----:R-:W-:-:S03]  /*10230*/  IMAD.WIDE R22, R2, 0x2, R6 ;  /* 0x0000000202167825 */ /* 0x001fc600078e0206 */
[----:B------:R0:W3:Y:S01]  /*10240*/  LDG.E.U16 R85, desc[UR4][R152.64] ;  /* 0x0000000498557981 */ /* 0x0000e2000c1e1500 */
[----:B-1----:R-:W-:-:S03]  /*10250*/  IMAD.WIDE R20, R2, 0x2, R28 ;  /* 0x0000000202147825 */ /* 0x002fc600078e021c */
[----:B------:R-:W3:Y:S04]  /*10260*/  LDL.64 R6, [R1+0x1000] ;  /* 0x0010000001067983 */ /* 0x000ee80000100a00 */
[----:B------:R-:W3:Y:S01]  /*10270*/  LDL.64 R28, [R1+0xed0] ;  /* 0x000ed000011c7983 */ /* 0x000ee20000100a00 */
[----:B------:R-:W-:-:S03]  /*10280*/  IMAD.WIDE R16, R2, 0x2, R56 ;  /* 0x0000000202107825 */ /* 0x000fc600078e0238 */
[----:B------:R-:W3:Y:S04]  /*10290*/  LDL.64 R56, [R1+0x1168] ;  /* 0x0011680001387983 */ /* 0x000ee80000100a00 */
[----:B------:R1:W3:Y:S01]  /*102a0*/  LDG.E.U16 R66, desc[UR4][R16.64] ;  /* 0x0000000410427981 */ /* 0x0002e2000c1e1500 */
[----:B0-----:R-:W-:-:S03]  /*102b0*/  IMAD.WIDE R152, R2, 0x2, R42 ;  /* 0x0000000202987825 */ /* 0x001fc600078e022a */
[----:B------:R-:W3:Y:S04]  /*102c0*/  LDG.E.U16 R84, desc[UR4][R22.64] ;  /* 0x0000000416547981 */ /* 0x000ee8000c1e1500 */
[----:B------:R-:W3:Y:S01]  /*102d0*/  LDL.64 R42, [R1+0xff8] ;  /* 0x000ff800012a7983 */ /* 0x000ee20000100a00 */
[----:B-1----:R-:W-:-:S03]  /*102e0*/  IMAD.WIDE R16, R2, 0x2, R40 ;  /* 0x0000000202107825 */ /* 0x002fc600078e0228 */
[----:B------:R4:W3:Y:S04]  /*102f0*/  LDG.E.U16 R64, desc[UR4][R152.64] ;  /* 0x0000000498407981 */ /* 0x0008e8000c1e1500 */
[----:B------:R-:W3:Y:S04]  /*10300*/  LDL.64 R40, [R1+0xff0] ;  /* 0x000ff00001287983 */ /* 0x000ee80000100a00 */
[----:B------:R-:W3:Y:S01]  /*10310*/  LDG.E.U16 R67, desc[UR4][R20.64] ;  /* 0x0000000414437981 */ /* 0x000ee2000c1e1500 */
[----:B----4-:R-:W-:-:S03]  /*10320*/  IMAD.WIDE R152, R2, 0x2, R26 ;  /* 0x0000000202987825 */ /* 0x010fc600078e021a */
[----:B------:R-:W4:Y:S01]  /*10330*/  LDL.64 R26, [R1+0xec0] ;  /* 0x000ec000011a7983 */ /* 0x000f220000100a00 */
[----:B------:R-:W-:-:S03]  /*10340*/  IMAD.WIDE R154, R2, 0x2, R30 ;  /* 0x00000002029a7825 */ /* 0x000fc600078e021e */
[----:B------:R2:W4:Y:S02]  /*10350*/  LDG.E.U16 R31, desc[UR4][R152.64] ;  /* 0x00000004981f7981 */ /* 0x000524000c1e1500 */
[C---:B--2---:R-:W-:Y:S02]  /*10360*/  IMAD.WIDE R152, R2.reuse, 0x2, R24 ;  /* 0x0000000202987825 */ /* 0x044fe400078e0218 */
[----:B------:R-:W2:Y:S02]  /*10370*/  LDL.64 R24, [R1+0x1150] ;  /* 0x0011500001187983 */ /* 0x000ea40000100a00 */
[C---:B------:R-:W-:Y:S02]  /*10380*/  IMAD.WIDE R22, R2.reuse, 0x2, R46 ;  /* 0x0000000202167825 */ /* 0x040fe400078e022e */
[----:B------:R-:W2:Y:S02]  /*10390*/  LDG.E.U16 R3, desc[UR4][R152.64] ;  /* 0x0000000498037981 */ /* 0x000ea4000c1e1500 */
[----:B------:R-:W-:-:S02]  /*103a0*/  IMAD.WIDE R20, R2, 0x2, R44 ;  /* 0x0000000202147825 */ /* 0x000fc400078e022c */
[----:B------:R3:W2:Y:S04]  /*103b0*/  LDG.E.U16 R47, desc[UR4][R22.64] ;  /* 0x00000004162f7981 */ /* 0x0006a8000c1e1500 */
[----:B------:R0:W2:Y:S04]  /*103c0*/  LDG.E.U16 R46, desc[UR4][R20.64] ;  /* 0x00000004142e7981 */ /* 0x0000a8000c1e1500 */
[----:B------:R1:W2:Y:S01]  /*103d0*/  LDG.E.U16 R45, desc[UR4][R16.64] ;  /* 0x00000004102d7981 */ /* 0x0002a2000c1e1500 */
[----:B---3--:R-:W-:-:S03]  /*103e0*/  IMAD.WIDE R22, R2, 0x2, R18 ;  /* 0x0000000202167825 */ /* 0x008fc600078e0212 */
[----:B------:R-:W3:Y:S01]  /*103f0*/  LDL.64 R18, [R1+0x1160] ;  /* 0x0011600001127983 */ /* 0x000ee20000100a00 */
[----:B0-----:R-:W-:-:S03]  /*10400*/  IMAD.WIDE R20, R2, 0x2, R6 ;  /* 0x0000000202147825 */ /* 0x001fc600078e0206 */
[----:B------:R-:W3:Y:S01]  /*10410*/  LDL.64 R6, [R1+0x1158] ;  /* 0x0011580001067983 */ /* 0x000ee20000100a00 */
[----:B-1----:R-:W-:-:S03]  /*10420*/  IMAD.WIDE R16, R2, 0x2, R28 ;  /* 0x0000000202107825 */ /* 0x002fc600078e021c */
[----:B------:R0:W3:Y:S04]  /*10430*/  LDG.E.U16 R30, desc[UR4][R22.64] ;  /* 0x00000004161e7981 */ /* 0x0000e8000c1e1500 */
[----:B------:R1:W3:Y:S04]  /*10440*/  LDG.E.U16 R44, desc[UR4][R154.64] ;  /* 0x000000049a2c7981 */ /* 0x0002e8000c1e1500 */
[----:B------:R1:W3:Y:S01]  /*10450*/  LDG.E.U16 R29, desc[UR4][R20.64] ;  /* 0x00000004141d7981 */ /* 0x0002e2000c1e1500 */
[----:B0-----:R-:W-:-:S03]  /*10460*/  IMAD.WIDE R22, R2, 0x2, R42 ;  /* 0x0000000202167825 */ /* 0x001fc600078e022a */
[----:B------:R0:W3:Y:S01]  /*10470*/  LDG.E.U16 R28, desc[UR4][R16.64] ;  /* 0x00000004101c7981 */ /* 0x0000e2000c1e1500 */
[----:B-1----:R-:W-:-:S03]  /*10480*/  IMAD.WIDE R154, R2, 0x2, R78 ;  /* 0x00000002029a7825 */ /* 0x002fc600078e024e */
[----:B------:R-:W3:Y:S01]  /*10490*/  LDL.64 R42, [R1+0x1148] ;  /* 0x00114800012a7983 */ /* 0x000ee20000100a00 */
[----:B------:R-:W-:-:S03]  /*104a0*/  IMAD.WIDE R20, R2, 0x2, R76 ;  /* 0x0000000202147825 */ /* 0x000fc600078e024c */
[----:B------:R-:W3:Y:S01]  /*104b0*/  LDL.64 R76, [R1+0xfe0] ;  /* 0x000fe000014c7983 */ /* 0x000ee20000100a00 */
[----:B0-----:R-:W-:-:S03]  /*104c0*/  IMAD.WIDE R16, R2, 0x2, R58 ;  /* 0x0000000202107825 */ /* 0x001fc600078e023a */
[----:B------:R-:W3:Y:S01]  /*104d0*/  LDL.64 R58, [R1+0xeb0] ;  /* 0x000eb000013a7983 */ /* 0x000ee20000100a00 */
[----:B------:R-:W-:-:S03]  /*104e0*/  IMAD.WIDE R152, R2, 0x2, R40 ;  /* 0x0000000202987825 */ /* 0x000fc600078e0228 */
[----:B------:R4:W3:Y:S04]  /*104f0*/  LDG.E.U16 R151, desc[UR4][R22.64] ;  /* 0x0000000416977981 */ /* 0x0008e8000c1e1500 */
[----:B------:R0:W3:Y:S04]  /*10500*/  LDG.E.U16 R4, desc[UR4][R154.64] ;  /* 0x000000049a047981 */ /* 0x0000e8000c1e1500 */
[----:B------:R-:W3:Y:S01]  /*10510*/  LDL.64 R40, [R1+0x1138] ;  /* 0x0011380001287983 */ /* 0x000ee20000100a00 */
[----:B----4-:R-:W-:-:S03]  /*10520*/  IMAD.WIDE R22, R2, 0x2, R26 ;  /* 0x0000000202167825 */ /* 0x010fc600078e021a */
[----:B------:R-:W4:Y:S01]  /*10530*/  LDL.64 R26, [R1+0xfd8] ;  /* 0x000fd800011a7983 */ /* 0x000f220000100a00 */
[----:B0-----:R-:W-:-:S03]  /*10540*/  IMAD.WIDE R154, R2, 0x2, R56 ;  /* 0x00000002029a7825 */ /* 0x001fc600078e0238 */
[----:B------:R-:W4:Y:S04]  /*10550*/  LDL.64 R56, [R1+0x1130] ;  /* 0x0011300001387983 */ /* 0x000f280000100a00 */
[----:B------:R2:W4:Y:S04]  /*10560*/  LDG.E.U16 R0, desc[UR4][R22.64] ;  /* 0x0000000416007981 */ /* 0x000528000c1e1500 */
[----:B------:R3:W4:Y:S04]  /*10570*/  LDG.E.U16 R150, desc[UR4][R20.64] ;  /* 0x0000000414967981 */ /* 0x000728000c1e1500 */
[----:B------:R0:W4:Y:S04]  /*10580*/  LDG.E.U16 R8, desc[UR4][R16.64] ;  /* 0x0000000410087981 */ /* 0x000128000c1e1500 */
[----:B------:R-:W4:Y:S01]  /*10590*/  LDL.64 R78, [R1+0x1118] ;  /* 0x00111800014e7983 */ /* 0x000f220000100a00 */
[----:B--2---:R-:W-:-:S03]  /*105a0*/  IMAD.WIDE R22, R2, 0x2, R24 ;  /* 0x0000000202167825 */ /* 0x004fc600078e0218 */
[----:B------:R-:W2:Y:S04]  /*105b0*/  LDL.64 R24, [R1+0xea0] ;  /* 0x000ea00001187983 */ /* 0x000ea80000100a00 */
[----:B------:R-:W2:Y:S01]  /*105c0*/  LDG.E.U16 R103, desc[UR4][R22.64] ;  /* 0x0000000416677981 */ /* 0x000ea2000c1e1500 */
[----:B---3--:R-:W-:-:S03]  /*105d0*/  IMAD.WIDE R20, R2, 0x2, R18 ;  /* 0x0000000202147825 */ /* 0x008fc600078e0212 */
[----:B------:R1:W3:Y:S01]  /*105e0*/  LDG.E.U16 R19, desc[UR4][R152.64] ;  /* 0x0000000498137981 */ /* 0x0002e2000c1e1500 */
[----:B------:R-:W3:Y:S01]  /*105f0*/  LDC R18, c[0x0][0x258] ;  /* 0x00009600ff127b82 */ /* 0x000ee20000000800 */
[C---:B0-----:R-:W-:Y:S02]  /*10600*/  IMAD.WIDE R16, R2.reuse, 0x2, R6 ;  /* 0x0000000202107825 */ /* 0x041fe400078e0206 */
[----:B------:R0:W3:Y:S04]  /*10610*/  LDG.E.U16 R7, desc[UR4][R154.64] ;  /* 0x000000049a077981 */ /* 0x0000e8000c1e1500 */
[----:B------:R0:W3:Y:S01]  /*10620*/  LDG.E.U16 R123, desc[UR4][R20.64] ;  /* 0x00000004147b7981 */ /* 0x0000e2000c1e1500 */
[----:B-1----:R-:W-:-:S03]  /*10630*/  IMAD.WIDE R152, R2, 0x2, R60 ;  /* 0x0000000202987825 */ /* 0x002fc600078e023c */
[----:B------:R-:W3:Y:S01]  /*10640*/  LDL.64 R60, [R1+0xfd0] ;  /* 0x000fd000013c7983 */ /* 0x000ee20000100a00 */
[----:B0-----:R-:W-:-:S03]  /*10650*/  IMAD.WIDE R154, R2, 0x2, R62 ;  /* 0x00000002029a7825 */ /* 0x001fc600078e023e */
[----:B------:R-:W3:Y:S04]  /*10660*/  LDL.64 R62, [R1+0x1128] ;  /* 0x00112800013e7983 */ /* 0x000ee80000100a00 */
[----:B------:R0:W3:Y:S01]  /*10670*/  LDG.E.U16 R122, desc[UR4][R16.64] ;  /* 0x00000004107a7981 */ /* 0x0000e2000c1e1500 */
[----:B------:R-:W-:-:S03]  /*10680*/  IMAD.WIDE R20, R2, 0x2, R42 ;  /* 0x0000000202147825 */ /* 0x000fc600078e022a */
[----:B------:R-:W3:Y:S04]  /*10690*/  LDL.64 R42, [R1+0x1120] ;  /* 0x00112000012a7983 */ /* 0x000ee80000100a00 */
[----:B------:R1:W3:Y:S01]  /*106a0*/  LDG.E.U16 R121, desc[UR4][R154.64] ;  /* 0x000000049a797981 */ /* 0x0002e2000c1e1500 */
[----:B0-----:R-:W-:-:S03]  /*106b0*/  IMAD.WIDE R16, R2, 0x2, R76 ;  /* 0x0000000202107825 */ /* 0x001fc600078e024c */
[----:B------:R-:W3:Y:S04]  /*106c0*/  LDL.64 R76, [R1+0xfc8] ;  /* 0x000fc800014c7983 */ /* 0x000ee80000100a00 */
[----:B------:R4:W3:Y:S01]  /*106d0*/  LDG.E.U16 R102, desc[UR4][R20.64] ;  /* 0x0000000414667981 */ /* 0x0008e2000c1e1500 */
[----:B-1----:R-:W-:-:S03]  /*106e0*/  IMAD.WIDE R154, R2, 0x2, R58 ;  /* 0x00000002029a7825 */ /* 0x002fc600078e023a */
[----:B------:R-:W3:Y:S01]  /*106f0*/  LDL.64 R58, [R1+0xe98] ;  /* 0x000e9800013a7983 */ /* 0x000ee20000100a00 */
[----:B------:R-:W-:-:S03]  /*10700*/  IMAD.WIDE R22, R2, 0x2, R40 ;  /* 0x0000000202167825 */ /* 0x000fc600078e0228 */
[----:B------:R-:W3:Y:S01]  /*10710*/  LDL.64 R40, [R1+0x1110] ;  /* 0x0011100001287983 */ /* 0x000ee20000100a00 */
[----:B----4-:R-:W-:-:S03]  /*10720*/  IMAD.WIDE R20, R2, 0x2, R26 ;  /* 0x0000000202147825 */ /* 0x010fc600078e021a */
[----:B------:R-:W4:Y:S04]  /*10730*/  LDL.64 R26, [R1+0x1108] ;  /* 0x00110800011a7983 */ /* 0x000f280000100a00 */
[----:B------:R0:W4:Y:S04]  /*10740*/  LDG.E.U16 R100, desc[UR4][R154.64] ;  /* 0x000000049a647981 */ /* 0x000128000c1e1500 */
[----:B------:R1:W4:Y:S04]  /*10750*/  LDG.E.U16 R101, desc[UR4][R16.64] ;  /* 0x0000000410657981 */ /* 0x000328000c1e1500 */
[----:B------:R1:W4:Y:S01]  /*10760*/  LDG.E.U16 R120, desc[UR4][R152.64] ;  /* 0x0000000498787981 */ /* 0x000322000c1e1500 */
[----:B0-----:R-:W-:-:S03]  /*10770*/  IMAD.WIDE R154, R2, 0x2, R56 ;  /* 0x00000002029a7825 */ /* 0x001fc600078e0238 */
[----:B------:R-:W4:Y:S01]  /*10780*/  LDL.64 R56, [R1+0x1100] ;  /* 0x0011000001387983 */ /* 0x000f220000100a00 */
[----:B-1----:R-:W-:-:S03]  /*10790*/  IMAD.WIDE R16, R2, 0x2, R80 ;  /* 0x0000000202107825 */ /* 0x002fc600078e0250 */
[----:B------:R2:W4:Y:S01]  /*107a0*/  LDG.E.U16 R81, desc[UR4][R20.64] ;  /* 0x0000000414517981 */ /* 0x000522000c1e1500 */
[----:B------:R-:W-:-:S03]  /*107b0*/  IMAD.WIDE R152, R2, 0x2, R82 ;  /* 0x0000000202987825 */ /* 0x000fc600078e0252 */
[----:B------:R3:W4:Y:S04]  /*107c0*/  LDG.E.U16 R82, desc[UR4][R22.64] ;  /* 0x0000000416527981 */ /* 0x000728000c1e1500 */
[----:B------:R0:W4:Y:S04]  /*107d0*/  LDG.E.U16 R83, desc[UR4][R152.64] ;  /* 0x0000000498537981 */ /* 0x000128000c1e1500 */
[----:B------:R1:W4:Y:S01]  /*107e0*/  LDG.E.U16 R80, desc[UR4][R16.64] ;  /* 0x0000000410507981 */ /* 0x000322000c1e1500 */
[----:B--2---:R-:W-:-:S03]  /*107f0*/  IMAD.WIDE R20, R2, 0x2, R24 ;  /* 0x0000000202147825 */ /* 0x004fc600078e0218 */
[----:B------:R-:W2:Y:S01]  /*10800*/  LDL.64 R24, [R1+0xfb8] ;  /* 0x000fb80001187983 */ /* 0x000ea20000100a00 */
[----:B---3--:R-:W-:-:S03]  /*10810*/  IMAD.WIDE R22, R2, 0x2, R60 ;  /* 0x0000000202167825 */ /* 0x008fc600078e023c */
[----:B------:R-:W3:Y:S01]  /*10820*/  LDG.E.U16 R60, desc[UR4][R20.64] ;  /* 0x00000004143c7981 */ /* 0x000ee2000c1e1500 */
[----:B0-----:R-:W-:-:S03]  /*10830*/  IMAD.WIDE R152, R2, 0x2, R62 ;  /* 0x0000000202987825 */ /* 0x001fc600078e023e */
[----:B------:R0:W3:Y:S04]  /*10840*/  LDG.E.U16 R63, desc[UR4][R154.64] ;  /* 0x000000049a3f7981 */ /* 0x0000e8000c1e1500 */
[----:B------:R0:W3:Y:S01]  /*10850*/  LDG.E.U16 R62, desc[UR4][R152.64] ;  /* 0x00000004983e7981 */ /* 0x0000e2000c1e1500 */
[----:B-1----:R-:W-:-:S03]  /*10860*/  IMAD.WIDE R16, R2, 0x2, R42 ;  /* 0x0000000202107825 */ /* 0x002fc600078e022a */
[----:B------:R1:W3:Y:S01]  /*10870*/  LDG.E.U16 R61, desc[UR4][R22.64] ;  /* 0x00000004163d7981 */ /* 0x0002e2000c1e1500 */
[----:B0-----:R-:W-:-:S03]  /*10880*/  IMAD.WIDE R154, R2, 0x2, R78 ;  /* 0x00000002029a7825 */ /* 0x001fc600078e024e */
[----:B------:R-:W3:Y:S01]  /*10890*/  LDL.64 R78, [R1+0xfb0] ;  /* 0x000fb000014e7983 */ /* 0x000ee20000100a00 */
[----:B------:R-:W-:-:S03]  /*108a0*/  IMAD.WIDE R152, R2, 0x2, R76 ;  /* 0x0000000202987825 */ /* 0x000fc600078e024c */
[----:B------:R4:W3:Y:S04]  /*108b0*/  LDG.E.U16 R43, desc[UR4][R16.64] ;  /* 0x00000004102b7981 */ /* 0x0008e8000c1e1500 */
[----:B------:R0:W3:Y:S01]  /*108c0*/  LDG.E.U16 R42, desc[UR4][R154.64] ;  /* 0x000000049a2a7981 */ /* 0x0000e2000c1e1500 */
[----:B-1----:R-:W-:-:S03]  /*108d0*/  IMAD.WIDE R22, R2, 0x2, R58 ;  /* 0x0000000202167825 */ /* 0x002fc600078e023a */
[----:B------:R-:W3:Y:S01]  /*108e0*/  LDL.64 R76, [R1+0x10e0] ;  /* 0x0010e000014c7983 */ /* 0x000ee20000100a00 */
[----:B------:R-:W-:-:S03]  /*108f0*/  IMAD.WIDE R20, R2, 0x2, R40 ;  /* 0x0000000202147825 */ /* 0x000fc600078e0228 */
[----:B------:R1:W3:Y:S01]  /*10900*/  LDG.E.U16 R41, desc[UR4][R152.64] ;  /* 0x0000000498297981 */ /* 0x0002e2000c1e1500 */
[----:B----4-:R-:W-:-:S03]  /*10910*/  IMAD.WIDE R16, R2, 0x2, R26 ;  /* 0x0000000202107825 */ /* 0x010fc600078e021a */
[----:B------:R4:W3:Y:S01]  /*10920*/  LDG.E.U16 R40, desc[UR4][R22.64] ;  /* 0x0000000416287981 */ /* 0x0008e2000c1e1500 */
[----:B0-----:R-:W-:-:S03]  /*10930*/  IMAD.WIDE R154, R2, 0x2, R148 ;  /* 0x00000002029a7825 */ /* 0x001fc600078e0294 */
[----:B------:R2:W3:Y:S01]  /*10940*/  LDG.E.U16 R26, desc[UR4][R16.64] ;  /* 0x00000004101a7981 */ /* 0x0004e2000c1e1500 */
[----:B-1----:R-:W-:-:S03]  /*10950*/  IMAD.WIDE R152, R2, 0x2, R116 ;  /* 0x0000000202987825 */ /* 0x002fc600078e0274 */
[----:B------:R-:W3:Y:S04]  /*10960*/  LDL.64 R116, [R1+0xfa8] ;  /* 0x000fa80001747983 */ /* 0x000ee80000100a00 */
[----:B------:R-:W3:Y:S01]  /*10970*/  LDL.64 R58, [R1+0x10d8] ;  /* 0x0010d800013a7983 */ /* 0x000ee20000100a00 */
[----:B----4-:R-:W-:-:S03]  /*10980*/  IMAD.WIDE R22, R2, 0x2, R56 ;  /* 0x0000000202167825 */ /* 0x010fc600078e0238 */
[----:B------:R-:W4:Y:S04]  /*10990*/  LDL.64 R56, [R1+0xe78] ;  /* 0x000e780001387983 */ /* 0x000f280000100a00 */
[----:B------:R0:W4:Y:S04]  /*109a0*/  LDG.E.U16 R27, desc[UR4][R20.64] ;  /* 0x00000004141b7981 */ /* 0x000128000c1e1500 */
[----:B------:R1:W4:Y:S01]  /*109b0*/  LDG.E.U16 R149, desc[UR4][R22.64] ;  /* 0x0000000416957981 */ /* 0x000322000c1e1500 */
[----:B--2---:R-:W-:-:S03]  /*109c0*/  IMAD.WIDE R16, R2, 0x2, R24 ;  /* 0x0000000202107825 */ /* 0x004fc600078e0218 */
[----:B------:R2:W4:Y:S01]  /*109d0*/  LDG.E.U16 R25, desc[UR4][R154.64] ;  /* 0x000000049a197981 */ /* 0x000522000c1e1500 */
[----:B0-----:R-:W-:-:S03]  /*109e0*/  IMAD.WIDE R20, R2, 0x2, R98 ;  /* 0x0000000202147825 */ /* 0x001fc600078e0262 */
[----:B------:R-:W4:Y:S01]  /*109f0*/  LDL.64 R98, [R1+0x10d0] ;  /* 0x0010d00001627983 */ /* 0x000f220000100a00 */
[----:B-1----:R-:W-:-:S03]  /*10a00*/  IMAD.WIDE R22, R2, 0x2, R136 ;  /* 0x0000000202167825 */ /* 0x002fc600078e0288 */
[----:B------:R-:W4:Y:S01]  /*10a10*/  LDG.E.U16 R148, desc[UR4][R20.64] ;  /* 0x0000000414947981 */ /* 0x000f22000c1e1500 */
[----:B--2---:R-:W-:-:S03]  /*10a20*/  IMAD.WIDE R154, R2, 0x2, R156 ;  /* 0x00000002029a7825 */ /* 0x004fc600078e029c */
[----:B------:R-:W2:Y:S04]  /*10a30*/  LDL.64 R156, [R1+0xe70] ;  /* 0x000e7000019c7983 */ /* 0x000ea80000100a00 */
[----:B------:R0:W2:Y:S04]  /*10a40*/  LDG.E.U16 R24, desc[UR4][R152.64] ;  /* 0x0000000498187981 */ /* 0x0000a8000c1e1500 */
[----:B------:R-:W2:Y:S04]  /*10a50*/  LDG.E.U16 R138, desc[UR4][R22.64] ;  /* 0x00000004168a7981 */ /* 0x000ea8000c1e1500 */
[----:B------:R1:W2:Y:S01]  /*10a60*/  LDG.E.U16 R13, desc[UR4][R154.64] ;  /* 0x000000049a0d7981 */ /* 0x0002a2000c1e1500 */
[----:B0-----:R-:W-:-:S03]  /*10a70*/  IMAD.WIDE R152, R2, 0x2, R96 ;  /* 0x0000000202987825 */ /* 0x001fc600078e0260 */
[----:B------:R-:W2:Y:S04]  /*10a80*/  LDL.64 R96, [R1+0x10c0] ;  /* 0x0010c00001607983 */ /* 0x000ea80000100a00 */
[----:B------:R-:W2:Y:S04]  /*10a90*/  LDG.E.U16 R6, desc[UR4][R152.64] ;  /* 0x0000000498067981 */ /* 0x000ea8000c1e1500 */
[----:B------:R-:W2:Y:S01]  /*10aa0*/  LDG.E.U16 R147, desc[UR4][R16.64] ;  /* 0x0000000410937981 */ /* 0x000ea2000c1e1500 */
[----:B---3--:R-:W-:-:S03]  /*10ab0*/  IMAD.WIDE R20, R2, 0x2, R78 ;  /* 0x0000000202147825 */ /* 0x008fc600078e024e */
[----:B------:R-:W3:Y:S04]  /*10ac0*/  LDL.64 R78, [R1+0x10b8] ;  /* 0x0010b800014e7983 */ /* 0x000ee80000100a00 */
[----:B------:R4:W3:Y:S01]  /*10ad0*/  LDG.E.U16 R137, desc[UR4][R20.64] ;  /* 0x0000000414897981 */ /* 0x0008e2000c1e1500 */
[----:B-1----:R-:W-:-:S03]  /*10ae0*/  IMAD.WIDE R154, R2, 0x2, R76 ;  /* 0x00000002029a7825 */ /* 0x002fc600078e024c */
[----:B------:R-:W3:Y:S01]  /*10af0*/  LDL.64 R76, [R1+0x10b0] ;  /* 0x0010b000014c7983 */ /* 0x000ee20000100a00 */
[----:B------:R-:W-:-:S05]  /*10b00*/  IMAD.WIDE R22, R2, 0x2, R116 ;  /* 0x0000000202167825 */ /* 0x000fca00078e0274 */
[----:B------:R2:W3:Y:S01]  /*10b10*/  LDG.E.U16 R117, desc[UR4][R22.64] ;  /* 0x0000000416757981 */ /* 0x0004e2000c1e1500 */
[----:B----4-:R-:W-:-:S03]  /*10b20*/  IMAD.WIDE R20, R2, 0x2, R56 ;  /* 0x0000000202147825 */ /* 0x010fc600078e0238 */
[----:B------:R-:W4:Y:S01]  /*10b30*/  LDL.64 R56, [R1+0xf88] ;  /* 0x000f880001387983 */ /* 0x000f220000100a00 */
[----:B------:R-:W-:-:S03]  /*10b40*/  IMAD.WIDE R152, R2, 0x2, R58 ;  /* 0x0000000202987825 */ /* 0x000fc600078e023a */
[----:B------:R-:W4:Y:S01]  /*10b50*/  LDL.64 R58, [R1+0xf90] ;  /* 0x000f9000013a7983 */ /* 0x000f220000100a00 */
[----:B------:R-:W-:-:S03]  /*10b60*/  IMAD.WIDE R16, R2, 0x2, R118 ;  /* 0x0000000202107825 */ /* 0x000fc600078e0276 */
[----:B------:R0:W4:Y:S04]  /*10b70*/  LDG.E.U16 R119, desc[UR4][R154.64] ;  /* 0x000000049a777981 */ /* 0x000128000c1e1500 */
[----:B------:R1:W4:Y:S04]  /*10b80*/  LDG.E.U16 R118, desc[UR4][R152.64] ;  /* 0x0000000498767981 */ /* 0x000328000c1e1500 */
[----:B------:R1:W4:Y:S01]  /*10b90*/  LDG.E.U16 R136, desc[UR4][R16.64] ;  /* 0x0000000410887981 */ /* 0x000322000c1e1500 */
[----:B--2---:R-:W-:-:S03]  /*10ba0*/  IMAD.WIDE R22, R2, 0x2, R156 ;  /* 0x0000000202167825 */ /* 0x004fc600078e029c */
[----:B------:R2:W4:Y:S04]  /*10bb0*/  LDG.E.U16 R116, desc[UR4][R20.64] ;  /* 0x0000000414747981 */ /* 0x000528000c1e1500 */
[----:B------:R-:W4:Y:S01]  /*10bc0*/  LDL.64 R156, [R1+0xe48] ;  /* 0x000e4800019c7983 */ /* 0x000f220000100a00 */
[----:B0-----:R-:W-:-:S03]  /*10bd0*/  IMAD.WIDE R154, R2, 0x2, R166 ;  /* 0x00000002029a7825 */ /* 0x001fc600078e02a6 */
[----:B------:R-:W4:Y:S01]  /*10be0*/  LDL.64 R166, [R1+0xe30] ;  /* 0x000e300001a67983 */ /* 0x000f220000100a00 */
[----:B-1----:R-:W-:-:S03]  /*10bf0*/  IMAD.WIDE R152, R2, 0x2, R164 ;  /* 0x0000000202987825 */ /* 0x002fc600078e02a4 */
[----:B------:R-:W4:Y:S01]  /*10c00*/  LDL.64 R164, [R1+0xe28] ;  /* 0x000e280001a47983 */ /* 0x000f220000100a00 */
[----:B------:R-:W-:-:S03]  /*10c10*/  IMAD.WIDE R16, R2, 0x2, R98 ;  /* 0x0000000202107825 */ /* 0x000fc600078e0262 */
[----:B------:R0:W4:Y:S04]  /*10c20*/  LDG.E.U16 R98, desc[UR4][R154.64] ;  /* 0x000000049a627981 */ /* 0x000128000c1e1500 */
[----:B------:R3:W4:Y:S01]  /*10c30*/  LDG.E.U16 R99, desc[UR4][R16.64] ;  /* 0x0000000410637981 */ /* 0x000722000c1e1500 */
[----:B--2---:R-:W-:-:S03]  /*10c40*/  IMAD.WIDE R20, R2, 0x2, R96 ;  /* 0x0000000202147825 */ /* 0x004fc600078e0260 */
[----:B------:R1:W2:Y:S01]  /*10c50*/  LDG.E.U16 R97, desc[UR4][R152.64] ;  /* 0x0000000498617981 */ /* 0x0002a2000c1e1500 */
[----:B0-----:R-:W-:-:S03]  /*10c60*/  IMAD.WIDE R154, R2, 0x2, R162 ;  /* 0x00000002029a7825 */ /* 0x001fc600078e02a2 */
[----:B------:R0:W2:Y:S04]  /*10c70*/  LDG.E.U16 R96, desc[UR4][R22.64] ;  /* 0x0000000416607981 */ /* 0x0000a8000c1e1500 */
[----:B------:R-:W2:Y:S01]  /*10c80*/  LDL.64 R162, [R1+0xe20] ;  /* 0x000e200001a27983 */ /* 0x000ea20000100a00 */
[----:B---3--:R-:W-:-:S03]  /*10c90*/  IMAD.WIDE R16, R2, 0x2, R78 ;  /* 0x0000000202107825 */ /* 0x008fc600078e024e */
[----:B------:R-:W3:Y:S01]  /*10ca0*/  LDG.E.U16 R79, desc[UR4][R20.64] ;  /* 0x00000004144f7981 */ /* 0x000ee2000c1e1500 */
[----:B-1----:R-:W-:-:S03]  /*10cb0*/  IMAD.WIDE R152, R2, 0x2, R160 ;  /* 0x0000000202987825 */ /* 0x002fc600078e02a0 */
[----:B------:R-:W3:Y:S04]  /*10cc0*/  LDG.E.U16 R78, desc[UR4][R16.64] ;  /* 0x00000004104e7981 */ /* 0x000ee8000c1e1500 */
[----:B------:R-:W2:Y:S01]  /*10cd0*/  LDL.64 R160, [R1+0xe18] ;  /* 0x000e180001a07983 */ /* 0x000ea20000100a00 */
[----:B0-----:R-:W-:-:S03]  /*10ce0*/  IMAD.WIDE R22, R2, 0x2, R76 ;  /* 0x0000000202167825 */ /* 0x001fc600078e024c */
[----:B------:R0:W3:Y:S04]  /*10cf0*/  LDG.E.U16 R77, desc[UR4][R154.64] ;  /* 0x000000049a4d7981 */ /* 0x0000e8000c1e1500 */
[----:B------:R1:W3:Y:S01]  /*10d00*/  LDG.E.U16 R76, desc[UR4][R152.64] ;  /* 0x00000004984c7981 */ /* 0x0002e2000c1e1500 */
[----:B0-----:R-:W-:-:S03]  /*10d10*/  IMAD.WIDE R154, R2, 0x2, R176 ;  /* 0x00000002029a7825 */ /* 0x001fc600078e02b0 */
[----:B------:R-:W3:Y:S01]  /*10d20*/  LDL.64 R176, [R1+0xe08] ;  /* 0x000e080001b07983 */ /* 0x000ee20000100a00 */
[----:B-1----:R-:W-:-:S03]  /*10d30*/  IMAD.WIDE R152, R2, 0x2, R174 ;  /* 0x0000000202987825 */ /* 0x002fc600078e02ae */
[----:B------:R-:W3:Y:S04]  /*10d40*/  LDL.64 R174, [R1+0xe00] ;  /* 0x000e000001ae7983 */ /* 0x000ee80000100a00 */
[----:B------:R-:W3:Y:S01]  /*10d50*/  LDG.E.U16 R252, desc[UR4][R152.64] ;  /* 0x0000000498fc7981 */ /* 0x000ee2000c1e1500 */
[----:B----4-:R-:W-:-:S03]  /*10d60*/  IMAD.WIDE R16, R2, 0x2, R56 ;  /* 0x0000000202107825 */ /* 0x010fc600078e0238 */
[----:B------:R0:W4:Y:S04]  /*10d70*/  LDG.E.U16 R56, desc[UR4][R154.64] ;  /* 0x000000049a387981 */ /* 0x000128000c1e1500 */
[----:B------:R1:W4:Y:S01]  /*10d80*/  LDG.E.U16 R57, desc[UR4][R16.64] ;  /* 0x0000000410397981 */ /* 0x000322000c1e1500 */
[----:B0-----:R-:W-:-:S03]  /*10d90*/  IMAD.WIDE R154, R2, 0x2, R170 ;  /* 0x00000002029a7825 */ /* 0x001fc600078e02aa */
[----:B------:R-:W4:Y:S01]  /*10da0*/  LDL.64 R170, [R1+0xdd8] ;  /* 0x000dd80001aa7983 */ /* 0x000f220000100a00 */
[----:B------:R-:W-:-:S03]  /*10db0*/  IMAD.WIDE R20, R2, 0x2, R58 ;  /* 0x0000000202147825 */ /* 0x000fc600078e023a */
[----:B------:R0:W4:Y:S04]  /*10dc0*/  LDG.E.U16 R59, desc[UR4][R22.64] ;  /* 0x00000004163b7981 */ /* 0x000128000c1e1500 */
[----:B------:R0:W4:Y:S01]  /*10dd0*/  LDG.E.U16 R58, desc[UR4][R20.64] ;  /* 0x00000004143a7981 */ /* 0x000122000c1e1500 */
[----:B------:R-:W-:-:S03]  /*10de0*/  IMAD.WIDE R152, R2, 0x2, R168 ;  /* 0x0000000202987825 */ /* 0x000fc600078e02a8 */
[----:B------:R-:W4:Y:S01]  /*10df0*/  LDL.64 R168, [R1+0xdd0] ;  /* 0x000dd00001a87983 */ /* 0x000f220000100a00 */
[----:B-1----:R-:W-:-:S03]  /*10e00*/  IMAD.WIDE R16, R2, 0x2, R156 ;  /* 0x0000000202107825 */ /* 0x002fc600078e029c */
[----:B------:R-:W4:Y:S04]  /*10e10*/  LDG.E.U16 R248, desc[UR4][R154.64] ;  /* 0x000000049af87981 */ /* 0x000f28000c1e1500 */
[----:B------:R-:W4:Y:S01]  /*10e20*/  LDL.64 R156, [R1+0xdf0] ;  /* 0x000df000019c7983 */ /* 0x000f220000100a00 */
[----:B0-----:R-:W-:-:S03]  /*10e30*/  IMAD.WIDE R22, R2, 0x2, R158 ;  /* 0x0000000202167825 */ /* 0x001fc600078e029e */
[----:B------:R-:W4:Y:S01]  /*10e40*/  LDL.64 R158, [R1+0xdf8] ;  /* 0x000df800019e7983 */ /* 0x000f220000100a00 */
[----:B------:R-:W-:-:S03]  /*10e50*/  IMAD.WIDE R20, R2, 0x2, R172 ;  /* 0x0000000202147825 */ /* 0x000fc600078e02ac */
[----:B------:R-:W4:Y:S04]  /*10e60*/  LDL.64 R172, [R1+0xde8] ;  /* 0x000de80001ac7983 */ /* 0x000f280000100a00 */
[----:B------:R0:W4:Y:S04]  /*10e70*/  LDG.E.U16 R251, desc[UR4][R22.64] ;  /* 0x0000000416fb7981 */ /* 0x000128000c1e1500 */
[----:B------:R1:W4:Y:S04]  /*10e80*/  LDG.E.U16 R250, desc[UR4][R20.64] ;  /* 0x0000000414fa7981 */ /* 0x000328000c1e1500 */
[----:B------:R2:W4:Y:S01]  /*10e90*/  LDG.E.U16 R247, desc[UR4][R152.64] ;  /* 0x0000000498f77981 */ /* 0x000522000c1e1500 */
[----:B0-----:R-:W-:-:S03]  /*10ea0*/  IMAD.WIDE R22, R2, 0x2, R166 ;  /* 0x0000000202167825 */ /* 0x001fc600078e02a6 */
[----:B------:R-:W4:Y:S01]  /*10eb0*/  LDL.64 R166, [R1+0xdc8] ;  /* 0x000dc80001a67983 */ /* 0x000f220000100a00 */
[----:B-1----:R-:W-:-:S03]  /*10ec0*/  IMAD.WIDE R20, R2, 0x2, R164 ;  /* 0x0000000202147825 */ /* 0x002fc600078e02a4 */
[----:B------:R-:W4:Y:S04]  /*10ed0*/  LDL.64 R164, [R1+0xdc0] ;  /* 0x000dc00001a47983 */ /* 0x000f280000100a00 */
[----:B------:R3:W4:Y:S01]  /*10ee0*/  LDG.E.U16 R245, desc[UR4][R20.64] ;  /* 0x0000000414f57981 */ /* 0x000722000c1e1500 */
[----:B--2---:R-:W-:-:S03]  /*10ef0*/  IMAD.WIDE R154, R2, 0x2, R160 ;  /* 0x00000002029a7825 */ /* 0x004fc600078e02a0 */
[----:B------:R0:W2:Y:S04]  /*10f00*/  LDG.E.U16 R249, desc[UR4][R16.64] ;  /* 0x0000000410f97981 */ /* 0x0000a8000c1e1500 */
[----:B------:R4:W2:Y:S01]  /*10f10*/  LDG.E.U16 R243, desc[UR4][R154.64] ;  /* 0x000000049af37981 */ /* 0x0008a2000c1e1500 */
[----:B------:R-:W-:-:S03]  /*10f20*/  IMAD.WIDE R152, R2, 0x2, R180 ;  /* 0x0000000202987825 */ /* 0x000fc600078e02b4 */
[----:B------:R-:W2:Y:S04]  /*10f30*/  LDG.E.U16 R246, desc[UR4][R22.64] ;  /* 0x0000000416f67981 */ /* 0x000ea8000c1e1500 */
[----:B------:R-:W2:Y:S01]  /*10f40*/  LDG.E.U16 R242, desc[UR4][R152.64] ;  /* 0x0000000498f27981 */ /* 0x000ea2000c1e1500 */
[----:B---3--:R-:W-:-:S03]  /*10f50*/  IMAD.WIDE R20, R2, 0x2, R174 ;  /* 0x0000000202147825 */ /* 0x008fc600078e02ae */
[----:B------:R-:W3:Y:S04]  /*10f60*/  LDL.64 R160, [R1+0xdb0] ;  /* 0x000db00001a07983 */ /* 0x000ee80000100a00 */
[----:B------:R1:W2:Y:S01]  /*10f70*/  LDG.E.U16 R240, desc[UR4][R20.64] ;  /* 0x0000000414f07981 */ /* 0x0002a2000c1e1500 */
[----:B0-----:R-:W-:-:S03]  /*10f80*/  IMAD.WIDE R16, R2, 0x2, R162 ;  /* 0x0000000202107825 */ /* 0x001fc600078e02a2 */
[----:B------:R-:W3:Y:S01]  /*10f90*/  LDL.64 R174, [R1+0xd90] ;  /* 0x000d900001ae7983 */ /* 0x000ee20000100a00 */
[----:B----4-:R-:W-:-:S03]  /*10fa0*/  IMAD.WIDE R154, R2, 0x2, R156 ;  /* 0x00000002029a7825 */ /* 0x010fc600078e029c */
[----:B------:R0:W4:Y:S04]  /*10fb0*/  LDG.E.U16 R244, desc[UR4][R16.64] ;  /* 0x0000000410f47981 */ /* 0x000128000c1e1500 */
[----:B------:R-:W2:Y:S01]  /*10fc0*/  LDL.64 R156, [R1+0xda0] ;  /* 0x000da000019c7983 */ /* 0x000ea20000100a00 */
[----:B-1----:R-:W-:-:S03]  /*10fd0*/  IMAD.WIDE R20, R2, 0x2, R170 ;  /* 0x0000000202147825 */ /* 0x002fc600078e02aa */
[----:B------:R-:W3:Y:S01]  /*10fe0*/  LDL.64 R170, [R1+0xd80] ;  /* 0x000d800001aa7983 */ /* 0x000ee20000100a00 */
[----:B------:R-:W-:-:S03]  /*10ff0*/  IMAD.WIDE R152, R2, 0x2, R172 ;  /* 0x0000000202987825 */ /* 0x000fc600078e02ac */
        /* <DEDUP_REMOVED lines=10> */
[----:B------:R-:W4:Y:S01]  /*110a0*/  LDL.64 R158, [R1+0xda8] ;  /* 0x000da800019e7983 */ /* 0x000f220000100a00 */
[----:B0-----:R-:W-:-:S03]  /*110b0*/  IMAD.WIDE R16, R2, 0x2, R168 ;  /* 0x0000000202107825 */ /* 0x001fc600078e02a8 */
[----:B------:R-:W4:Y:S01]  /*110c0*/  LDL.64 R168, [R1+0xd78] ;  /* 0x000d780001a87983 */ /* 0x000f220000100a00 */
[----:B-1----:R-:W-:-:S03]  /*110d0*/  IMAD.WIDE R22, R2, 0x2, R178 ;  /* 0x0000000202167825 */ /* 0x002fc600078e02b2 */
[----:B------:R-:W4:Y:S04]  /*110e0*/  LDG.E.U16 R233, desc[UR4][R152.64] ;  /* 0x0000000498e97981 */ /* 0x000f28000c1e1500 */
[----:B------:R0:W4:Y:S04]  /*110f0*/  LDG.E.U16 R236, desc[UR4][R22.64] ;  /* 0x0000000416ec7981 */ /* 0x000128000c1e1500 */
[----:B------:R-:W4:Y:S04]  /*11100*/  LDG.E.U16 R234, desc[UR4][R16.64] ;  /* 0x0000000410ea7981 */ /* 0x000f28000c1e1500 */
[----:B------:R-:W4:Y:S01]  /*11110*/  LDG.E.U16 R238, desc[UR4][R154.64] ;  /* 0x000000049aee7981 */ /* 0x000f22000c1e1500 */
[----:B0-----:R-:W-:-:S03]  /*11120*/  IMAD.WIDE R22, R2, 0x2, R164 ;  /* 0x0000000202167825 */ /* 0x001fc600078e02a4 */
[----:B------:R-:W4:Y:S04]  /*11130*/  LDL.64 R164, [R1+0xd68] ;  /* 0x000d680001a47983 */ /* 0x000f280000100a00 */
[----:B------:R-:W4:Y:S01]  /*11140*/  LDG.E.U16 R232, desc[UR4][R22.64] ;  /* 0x0000000416e87981 */ /* 0x000f22000c1e1500 */
[----:B--2---:R-:W-:-:S03]  /*11150*/  IMAD.WIDE R156, R2, 0x2, R156 ;  /* 0x00000002029c7825 */ /* 0x004fc600078e029c */
[----:B------:R-:W2:Y:S04]  /*11160*/  LDG.E.U16 R235, desc[UR4][R20.64] ;  /* 0x0000000414eb7981 */ /* 0x000ea8000c1e1500 */
[----:B------:R3:W2:Y:S04]  /*11170*/  LDG.E.U16 R228, desc[UR4][R156.64] ;  /* 0x000000049ce47981 */ /* 0x0006a8000c1e1500 */
[----:B------:R-:W2:Y:S01]  /*11180*/  LDL.64 R178, [R1+0xd60] ;  /* 0x000d600001b27983 */ /* 0x000ea20000100a00 */
[----:B---3--:R-:W-:-:S03]  /*11190*/  IMAD.WIDE R156, R2, 0x2, R170 ;  /* 0x00000002029c7825 */ /* 0x008fc600078e02aa */
[----:B------:R-:W3:Y:S01]  /*111a0*/  LDL.64 R170, [R1+0xd58] ;  /* 0x000d580001aa7983 */ /* 0x000ee20000100a00 */
[----:B----4-:R-:W-:-:S03]  /*111b0*/  IMAD.WIDE R22, R2, 0x2, R172 ;  /* 0x0000000202167825 */ /* 0x010fc600078e02ac */
[----:B------:R-:W4:Y:S01]  /*111c0*/  LDL.64 R172, [R1+0xd40] ;  /* 0x000d400001ac7983 */ /* 0x000f220000100a00 */
[----:B------:R-:W-:-:S03]  /*111d0*/  IMAD.WIDE R152, R2, 0x2, R174 ;  /* 0x0000000202987825 */ /* 0x000fc600078e02ae */
[----:B------:R0:W4:Y:S01]  /*111e0*/  LDG.E.U16 R225, desc[UR4][R22.64] ;  /* 0x0000000416e17981 */ /* 0x000122000c1e1500 */
[----:B------:R-:W1:Y:S01]  /*111f0*/  S2R R174, SR_CTAID.Y ;  /* 0x0000000000ae7919 */ /* 0x000e620000002600 */
[C---:B------:R-:W-:Y:S02]  /*11200*/  IMAD.WIDE R16, R2.reuse, 0x2, R160 ;  /* 0x0000000202107825 */ /* 0x040fe400078e02a0 */
[----:B------:R-:W1:Y:S01]  /*11210*/  LDC R161, c[0x0][0x258] ;  /* 0x00009600ffa17b82 */ /* 0x000e620000000800 */
[----:B------:R-:W4:Y:S01]  /*11220*/  LDG.E.U16 R226, desc[UR4][R152.64] ;  /* 0x0000000498e27981 */ /* 0x000f22000c1e1500 */
[C---:B0-----:R-:W-:Y:S02]  /*11230*/  IMAD.WIDE R22, R2.reuse, 0x2, R166 ;  /* 0x0000000202167825 */ /* 0x041fe400078e02a6 */
[----:B------:R-:W0:Y:S02]  /*11240*/  S2R R166, SR_TID.X ;  /* 0x0000000000a67919 */ /* 0x000e240000002100 */
[----:B------:R-:W-:-:S02]  /*11250*/  IMAD.WIDE R154, R2, 0x2, R176 ;  /* 0x00000002029a7825 */ /* 0x000fc400078e02b0 */
[----:B------:R-:W1:Y:S01]  /*11260*/  LDC R160, c[0x0][0x258] ;  /* 0x00009600ffa07b82 */ /* 0x000e620000000800 */
[----:B------:R-:W2:Y:S01]  /*11270*/  LDL.64 R176, [R1+0xd50] ;  /* 0x000d500001b07983 */ /* 0x000ea20000100a00 */
[----:B------:R-:W-:-:S03]  /*11280*/  IMAD.WIDE R20, R2, 0x2, R162 ;  /* 0x0000000202147825 */ /* 0x000fc600078e02a2 */
[----:B------:R0:W4:Y:S03]  /*11290*/  LDG.E.U16 R230, desc[UR4][R16.64] ;  /* 0x0000000410e67981 */ /* 0x000126000c1e1500 */
[----:B------:R-:W1:Y:S01]  /*112a0*/  LDC R162, c[0x0][0x250] ;  /* 0x00009400ffa27b82 */ /* 0x000e620000000800 */
[----:B------:R0:W4:Y:S04]  /*112b0*/  LDG.E.U16 R227, desc[UR4][R154.64] ;  /* 0x000000049ae37981 */ /* 0x000128000c1e1500 */
[----:B------:R0:W4:Y:S03]  /*112c0*/  LDG.E.U16 R231, desc[UR4][R20.64] ;  /* 0x0000000414e77981 */ /* 0x000126000c1e1500 */
[----:B0-----:R-:W0:Y:S01]  /*112d0*/  LDC.64 R16, c[0x0][0x218] ;  /* 0x00008600ff107b82 */ /* 0x001e220000000a00 */
[C---:B------:R-:W-:Y:S01]  /*112e0*/  IMAD.WIDE R158, R2.reuse, 0x2, R158 ;  /* 0x00000002029e7825 */ /* 0x040fe200078e029e */
[----:B------:R1:W4:Y:S03]  /*112f0*/  LDG.E.U16 R222, desc[UR4][R22.64] ;  /* 0x0000000416de7981 */ /* 0x000326000c1e1500 */
[C---:B------:R-:W-:Y:S01]  /*11300*/  IMAD.WIDE R154, R2.reuse, 0x2, R168 ;  /* 0x00000002029a7825 */ /* 0x040fe200078e02a8 */
[----:B------:R1:W4:Y:S02]  /*11310*/  LDG.E.U16 R229, desc[UR4][R158.64] ;  /* 0x000000049ee57981 */ /* 0x000324000c1e1500 */
[----:B------:R-:W0:Y:S02]  /*11320*/  LDC.64 R20, c[0x0][0x218] ;  /* 0x00008600ff147b82 */ /* 0x000e240000000a00 */
[----:B------:R-:W4:Y:S01]  /*11330*/  LDL.64 R168, [R1+0xd48] ;  /* 0x000d480001a87983 */ /* 0x000f220000100a00 */
[----:B-1----:R-:W-:-:S03]  /*11340*/  IMAD.WIDE R22, R2, 0x2, R164 ;  /* 0x0000000202167825 */ /* 0x002fc600078e02a4 */
[----:B------:R-:W4:Y:S01]  /*11350*/  LDL.64 R164, [R1+0xd38] ;  /* 0x000d380001a47983 */ /* 0x000f220000100a00 */
[----:B------:R-:W-:Y:S01]  /*11360*/  LOP3.LUT R166, R166, 0x7f, RZ, 0xc0, !PT ;  /* 0x0000007fa6a67812 */ /* 0x000fe200078ec0ff */
[----:B------:R-:W-:Y:S01]  /*11370*/  IMAD R158, R174, R15, RZ ;  /* 0x0000000fae9e7224 */ /* 0x000fe200078e02ff */
[----:B------:R-:W1:Y:S01]  /*11380*/  LDC R159, c[0x0][0x258] ;  /* 0x00009600ff9f7b82 */ /* 0x000e620000000800 */
[----:B------:R0:W4:Y:S02]  /*11390*/  LDG.E.U16 R223, desc[UR4][R154.64] ;  /* 0x000000049adf7981 */ /* 0x000124000c1e1500 */
[----:B------:R-:W-:Y:S02]  /*113a0*/  IMAD R15, R166, R18, RZ ;  /* 0x00000012a60f7224 */ /* 0x000fe400078e02ff */
[----:B------:R-:W-:Y:S01]  /*113b0*/  IMAD R18, R174, R162, RZ ;  /* 0x000000a2ae127224 */ /* 0x000fe200078e02ff */
[----:B------:R1:W4:Y:S01]  /*113c0*/  LDG.E.U16 R221, desc[UR4][R22.64] ;  /* 0x0000000416dd7981 */ /* 0x000322000c1e1500 */
[C---:B0-----:R-:W-:Y:S01]  /*113d0*/  LEA R16, P0, R158.reuse, R16, 0x1 ;  /* 0x000000109e107211 */ /* 0x041fe200078008ff */
[----:B------:R-:W0:Y:S02]  /*113e0*/  LDC R163, c[0x0][0x250] ;  /* 0x00009400ffa37b82 */ /* 0x000e240000000800 */
[----:B------:R0:W4:Y:S01]  /*113f0*/  LDG.E.U16 R224, desc[UR4][R156.64] ;  /* 0x000000049ce07981 */ /* 0x000122000c1e1500 */
[----:B------:R-:W-:-:S02]  /*11400*/  LEA.HI.X.SX32 R17, R158, R17, 0x1, P0 ;  /* 0x000000119e117211 */ /* 0x000fc400000f0eff */
[C---:B------:R-:W-:Y:S02]  /*11410*/  LEA R16, P0, R15.reuse, R16, 0x1 ;  /* 0x000000100f107211 */ /* 0x040fe400078008ff */
[----:B------:R-:W-:Y:S01]  /*11420*/  LEA R154, P1, R18, R20, 0x1 ;  /* 0x00000014129a7211 */ /* 0x000fe200078208ff */
[----:B------:R-:W0:Y:S01]  /*11430*/  LDC.64 R152, c[0x0][0x218] ;  /* 0x00008600ff987b82 */ /* 0x000e220000000a00 */
[----:B------:R-:W-:Y:S01]  /*11440*/  IMAD R20, R166, R161, RZ ;  /* 0x000000a1a6147224 */ /* 0x000fe200078e02ff */
[----:B------:R-:W-:-:S03]  /*11450*/  LEA.HI.X.SX32 R17, R15, R17, 0x1, P0 ;  /* 0x000000110f117211 */ /* 0x000fc600000f0eff */
[----:B------:R-:W-:Y:S01]  /*11460*/  IMAD R15, R161, 0x80, R20 ;  /* 0x00000080a10f7824 */ /* 0x000fe200078e0214 */
[----:B------:R-:W-:Y:S02]  /*11470*/  LEA.HI.X.SX32 R18, R18, R21, 0x1, P1 ;  /* 0x0000001512127211 */ /* 0x000fe400008f0eff */
[----:B------:R-:W4:Y:S02]  /*11480*/  LDC R162, c[0x0][0x250] ;  /* 0x00009400ffa27b82 */ /* 0x000f240000000800 */
[----:B-1----:R-:W-:Y:S01]  /*11490*/  LEA R22, P0, R15, R154, 0x1 ;  /* 0x0000009a0f167211 */ /* 0x002fe200078008ff */
[----:B------:R-:W-:-:S03]  /*114a0*/  IMAD.WIDE R20, R2, 0x2, R16 ;  /* 0x0000000202147825 */ /* 0x000fc600078e0210 */
[----:B------:R-:W-:Y:S01]  /*114b0*/  LEA.HI.X.SX32 R23, R15, R18, 0x1, P0 ;  /* 0x000000120f177211 */ /* 0x000fe200000f0eff */
[C---:B------:R-:W-:Y:S01]  /*114c0*/  IMAD R158, R166.reuse, R160, RZ ;  /* 0x000000a0a69e7224 */ /* 0x040fe200078e02ff */
[----:B------:R3:W4:Y:S01]  /*114d0*/  LDG.E.U16 R220, desc[UR4][R20.64] ;  /* 0x0000000414dc7981 */ /* 0x000722000c1e1500 */
[----:B------:R-:W-:Y:S01]  /*114e0*/  IMAD R18, R166, R159, RZ ;  /* 0x0000009fa6127224 */ /* 0x000fe200078e02ff */
[----:B------:R-:W1:Y:S02]  /*114f0*/  LDC.64 R16, c[0x0][0x218] ;  /* 0x00008600ff107b82 */ /* 0x000e640000000a00 */
[----:B------:R-:W4:Y:S01]  /*11500*/  LDL.64 R166, [R1+0xd28] ;  /* 0x000d280001a67983 */ /* 0x000f220000100a00 */
[----:B0-----:R-:W-:Y:S02]  /*11510*/  IMAD R156, R174, R163, RZ ;  /* 0x000000a3ae9c7224 */ /* 0x001fe400078e02ff */
[----:B------:R-:W-:-:S03]  /*11520*/  IMAD R15, R160, 0x80, R158 ;  /* 0x00000080a00f7824 */ /* 0x000fc600078e029e */
[----:B------:R-:W-:Y:S02]  /*11530*/  LEA R157, P1, R156, R152, 0x1 ;  /* 0x000000989c9d7211 */ /* 0x000fe400078208ff */
[----:B------:R-:W-:Y:S02]  /*11540*/  LEA R15, R160, R15, 0x7 ;  /* 0x0000000fa00f7211 */ /* 0x000fe400078e38ff */
[----:B------:R-:W-:Y:S01]  /*11550*/  LEA.HI.X.SX32 R156, R156, R153, 0x1, P1 ;  /* 0x000000999c9c7211 */ /* 0x000fe200008f0eff */
[----:B------:R-:W4:Y:S01]  /*11560*/  LDL.64 R160, [R1+0xd20] ;  /* 0x000d200001a07983 */ /* 0x000f220000100a00 */
[----:B---3--:R-:W-:-:S03]  /*11570*/  IMAD.WIDE R20, R2, 0x2, R170 ;  /* 0x0000000202147825 */ /* 0x008fc600078e02aa */
[----:B------:R-:W3:Y:S04]  /*11580*/  LDL.64 R170, [R1+0xd30] ;  /* 0x000d300001aa7983 */ /* 0x000ee80000100a00 */
[----:B------:R0:W3:Y:S02]  /*11590*/  LDG.E.U16 R218, desc[UR4][R20.64] ;  /* 0x0000000414da7981 */ /* 0x0000e4000c1e1500 */
[----:B0-----:R-:W-:-:S04]  /*115a0*/  LEA R20, P0, R15, R157, 0x1 ;  /* 0x0000009d0f147211 */ /* 0x001fc800078008ff */
[----:B------:R-:W-:Y:S02]  /*115b0*/  LEA.HI.X.SX32 R21, R15, R156, 0x1, P0 ;  /* 0x0000009c0f157211 */ /* 0x000fe400000f0eff */
[----:B------:R-:W3:Y:S01]  /*115c0*/  LDL.64 R156, [R1+0xd18] ;  /* 0x000d1800019c7983 */ /* 0x000ee20000100a00 */
[----:B--2---:R-:W-:-:S03]  /*115d0*/  IMAD.WIDE R152, R2, 0x2, R176 ;  /* 0x0000000202987825 */ /* 0x004fc600078e02b0 */
[----:B------:R-:W2:Y:S01]  /*115e0*/  LDL.64 R176, [R1+0xcf8] ;  /* 0x000cf80001b07983 */ /* 0x000ea20000100a00 */
[----:B------:R-:W-:-:S03]  /*115f0*/  IMAD R18, R159, 0x80, R18 ;  /* 0x000000809f127824 */ /* 0x000fc600078e0212 */
[----:B------:R4:W2:Y:S01]  /*11600*/  LDG.E.U16 R217, desc[UR4][R152.64] ;  /* 0x0000000498d97981 */ /* 0x0008a2000c1e1500 */
[----:B------:R-:W-:-:S04]  /*11610*/  IMAD R15, R159, 0x80, R18 ;  /* 0x000000809f0f7824 */ /* 0x000fc800078e0212 */
[----:B------:R-:W-:Y:S02]  /*11620*/  IMAD R15, R159, 0x80, R15 ;  /* 0x000000809f0f7824 */ /* 0x000fe400078e020f */
[----:B------:R-:W2:Y:S01]  /*11630*/  LDL.64 R158, [R1+0xd08] ;  /* 0x000d0800019e7983 */ /* 0x000ea20000100a00 */
[----:B----4-:R-:W-:-:S03]  /*11640*/  IMAD.WIDE R152, R2, 0x2, R168 ;  /* 0x0000000202987825 */ /* 0x010fc600078e02a8 */
[----:B------:R-:W4:Y:S04]  /*11650*/  LDL.64 R168, [R1+0xd10] ;  /* 0x000d100001a87983 */ /* 0x000f280000100a00 */
[----:B------:R0:W2:Y:S01]  /*11660*/  LDG.E.U16 R216, desc[UR4][R152.64] ;  /* 0x0000000498d87981 */ /* 0x0000a2000c1e1500 */
[----:B------:R-:W-:-:S05]  /*11670*/  IMAD.WIDE R154, R2, 0x2, R178 ;  /* 0x00000002029a7825 */ /* 0x000fca00078e02b2 */
[----:B------:R1:W2:Y:S01]  /*11680*/  LDG.E.U16 R219, desc[UR4][R154.64] ;  /* 0x000000049adb7981 */ /* 0x0002a2000c1e1500 */
[----:B0-----:R-:W-:-:S04]  /*11690*/  IMAD.WIDE R152, R2, 0x2, R22 ;  /* 0x0000000202987825 */ /* 0x001fc800078e0216 */
[----:B------:R-:W-:Y:S01]  /*116a0*/  IMAD.WIDE R22, R2, 0x2, R164 ;  /* 0x0000000202167825 */ /* 0x000fe200078e02a4 */
[----:B------:R-:W2:Y:S04]  /*116b0*/  LDG.E.U16 R213, desc[UR4][R152.64] ;  /* 0x0000000498d57981 */ /* 0x000ea8000c1e1500 */
[----:B------:R-:W2:Y:S01]  /*116c0*/  LDL.64 R164, [R1+0xd00] ;  /* 0x000d000001a47983 */ /* 0x000ea20000100a00 */
[----:B-1----:R-:W-:-:S03]  /*116d0*/  IMAD R154, R174, R162, RZ ;  /* 0x000000a2ae9a7224 */ /* 0x002fc600078e02ff */
[----:B------:R-:W2:Y:S02]  /*116e0*/  LDL.64 R174, [R1+0xcf0] ;  /* 0x000cf00001ae7983 */ /* 0x000ea40000100a00 */
[C---:B------:R-:W-:Y:S02]  /*116f0*/  LEA R16, P0, R154.reuse, R16, 0x1 ;  /* 0x000000109a107211 */ /* 0x040fe400078008ff */
[----:B------:R-:W2:Y:S02]  /*11700*/  LDL.64 R162, [R1+0xce8] ;  /* 0x000ce80001a27983 */ /* 0x000ea40000100a00 */
[----:B------:R-:W-:Y:S02]  /*11710*/  LEA.HI.X.SX32 R17, R154, R17, 0x1, P0 ;  /* 0x000000119a117211 */ /* 0x000fe400000f0eff */
[C---:B------:R-:W-:Y:S01]  /*11720*/  LEA R16, P0, R15.reuse, R16, 0x1 ;  /* 0x000000100f107211 */ /* 0x040fe200078008ff */
[----:B------:R-:W-:Y:S01]  /*11730*/  IMAD.WIDE R154, R2, 0x2, R172 ;  /* 0x00000002029a7825 */ /* 0x000fe200078e02ac */
[----:B------:R0:W2:Y:S02]  /*11740*/  LDG.E.U16 R214, desc[UR4][R22.64] ;  /* 0x0000000416d67981 */ /* 0x0000a4000c1e1500 */
[----:B------:R-:W-:-:S02]  /*11750*/  LEA.HI.X.SX32 R17, R15, R17, 0x1, P0 ;  /* 0x000000110f117211 */ /* 0x000fc400000f0eff */
[----:B------:R-:W2:Y:S04]  /*11760*/  LDL.64 R172, [R1+0xce0] ;  /* 0x000ce00001ac7983 */ /* 0x000ea80000100a00 */
[----:B------:R-:W2:Y:S01]  /*11770*/  LDG.E.U16 R215, desc[UR4][R154.64] ;  /* 0x000000049ad77981 */ /* 0x000ea2000c1e1500 */
[----:B0-----:R-:W-:-:S04]  /*11780*/  IMAD.WIDE R22, R2, 0x2, R20 ;  /* 0x0000000202167825 */ /* 0x001fc800078e0214 */
[C---:B------:R-:W-:Y:S01]  /*11790*/  IMAD.WIDE R20, R2.reuse, 0x2, R16 ;  /* 0x0000000202147825 */ /* 0x040fe200078e0210 */
[----:B------:R-:W2:Y:S03]  /*117a0*/  LDG.E.U16 R210, desc[UR4][R22.64] ;  /* 0x0000000416d27981 */ /* 0x000ea6000c1e1500 */
[C---:B------:R-:W-:Y:S01]  /*117b0*/  IMAD.WIDE R16, R2.reuse, 0x2, R166 ;  /* 0x0000000202107825 */ /* 0x040fe200078e02a6 */
[----:B------:R0:W2:Y:S04]  /*117c0*/  LDG.E.U16 R209, desc[UR4][R20.64] ;  /* 0x0000000414d17981 */ /* 0x0000a8000c1e1500 */
[----:B------:R-:W2:Y:S04]  /*117d0*/  LDL.64 R166, [R1+0xcd8] ;  /* 0x000cd80001a67983 */ /* 0x000ea80000100a00 */
[----:B------:R1:W2:Y:S01]  /*117e0*/  LDG.E.U16 R211, desc[UR4][R16.64] ;  /* 0x0000000410d37981 */ /* 0x0002a2000c1e1500 */
[----:B0-----:R-:W-:-:S03]  /*117f0*/  IMAD.WIDE R20, R2, 0x2, R160 ;  /* 0x0000000202147825 */ /* 0x001fc600078e02a0 */
[----:B------:R-:W2:Y:S04]  /*11800*/  LDL.64 R160, [R1+0xcc8] ;  /* 0x000cc80001a07983 */ /* 0x000ea80000100a00 */
[----:B------:R-:W2:Y:S04]  /*11810*/  LDL.64 R154, [R1+0xca0] ;  /* 0x000ca000019a7983 */ /* 0x000ea80000100a00 */
[----:B------:R-:W2:Y:S04]  /*11820*/  LDL.64 R22, [R1+0xc88] ;  /* 0x000c880001167983 */ /* 0x000ea80000100a00 */
[----:B------:R-:W2:Y:S04]  /*11830*/  LDG.E.U16 R208, desc[UR4][R20.64] ;  /* 0x0000000414d07981 */ /* 0x000ea8000c1e1500 */
[----:B------:R-:W2:Y:S01]  /*11840*/  LDL.64 R20, [R1+0xc78] ;  /* 0x000c780001147983 */ /* 0x000ea20000100a00 */
[----:B---3--:R-:W-:-:S03]  /*11850*/  IMAD.WIDE R152, R2, 0x2, R170 ;  /* 0x0000000202987825 */ /* 0x008fc600078e02aa */
[----:B------:R-:W3:Y:S04]  /*11860*/  LDL.64 R170, [R1+0xcd0] ;  /* 0x000cd00001aa7983 */ /* 0x000ee80000100a00 */
[----:B------:R-:W3:Y:S04]  /*11870*/  LDG.E.U16 R212, desc[UR4][R152.64] ;  /* 0x0000000498d47981 */ /* 0x000ee8000c1e1500 */
[----:B------:R-:W3:Y:S01]  /*11880*/  LDL.64 R152, [R1+0xc98] ;  /* 0x000c980001987983 */ /* 0x000ee20000100a00 */
[----:B-1----:R-:W-:-:S03]  /*11890*/  IMAD.WIDE R16, R2, 0x2, R156 ;  /* 0x0000000202107825 */ /* 0x002fc600078e029c */
[----:B------:R-:W3:Y:S04]  /*118a0*/  LDL.64 R156, [R1+0xcc0] ;  /* 0x000cc000019c7983 */ /* 0x000ee80000100a00 */
[----:B------:R4:W3:Y:S02]  /*118b0*/  LDG.E.U16 R207, desc[UR4][R16.64] ;  /* 0x0000000410cf7981 */ /* 0x0008e4000c1e1500 */
[C---:B----4-:R-:W-:Y:S02]  /*118c0*/  IMAD.WIDE R16, R2.reuse, 0x2, R168 ;  /* 0x0000000202107825 */ /* 0x050fe400078e02a8 */
[----:B------:R-:W4:Y:S04]  /*118d0*/  LDL.64 R168, [R1+0xcb8] ;  /* 0x000cb80001a87983 */ /* 0x000f280000100a00 */
[----:B------:R2:W4:Y:S02]  /*118e0*/  LDG.E.U16 R206, desc[UR4][R16.64] ;  /* 0x0000000410ce7981 */ /* 0x000524000c1e1500 */
[----:B--2---:R-:W-:-:S02]  /*118f0*/  IMAD.WIDE R16, R2, 0x2, R158 ;  /* 0x0000000202107825 */ /* 0x004fc400078e029e */
[----:B------:R-:W2:Y:S04]  /*11900*/  LDL.64 R158, [R1+0xcb0] ;  /* 0x000cb000019e7983 */ /* 0x000ea80000100a00 */
[----:B------:R0:W2:Y:S02]  /*11910*/  LDG.E.U16 R205, desc[UR4][R16.64] ;  /* 0x0000000410cd7981 */ /* 0x0000a4000c1e1500 */
[C---:B0-----:R-:W-:Y:S02]  /*11920*/  IMAD.WIDE R16, R2.reuse, 0x2, R164 ;  /* 0x0000000202107825 */ /* 0x041fe400078e02a4 */
[----:B------:R-:W2:Y:S04]  /*11930*/  LDL.64 R164, [R1+0xca8] ;  /* 0x000ca80001a47983 */ /* 0x000ea80000100a00 */
[----:B------:R0:W2:Y:S02]  /*11940*/  LDG.E.U16 R204, desc[UR4][R16.64] ;  /* 0x0000000410cc7981 */ /* 0x0000a4000c1e1500 */
[----:B0-----:R-:W-:-:S05]  /*11950*/  IMAD.WIDE R16, R2, 0x2, R176 ;  /* 0x0000000202107825 */ /* 0x001fca00078e02b0 */
[----:B------:R0:W2:Y:S02]  /*11960*/  LDG.E.U16 R203, desc[UR4][R16.64] ;  /* 0x0000000410cb7981 */ /* 0x0000a4000c1e1500 */
[----:B0-----:R-:W-:-:S05]  /*11970*/  IMAD.WIDE R16, R2, 0x2, R174 ;  /* 0x0000000202107825 */ /* 0x001fca00078e02ae */
[----:B------:R0:W2:Y:S02]  /*11980*/  LDG.E.U16 R202, desc[UR4][R16.64] ;  /* 0x0000000410ca7981 */ /* 0x0000a4000c1e1500 */
[C---:B0-----:R-:W-:Y:S02]  /*11990*/  IMAD.WIDE R16, R2.reuse, 0x2, R162 ;  /* 0x0000000202107825 */ /* 0x041fe400078e02a2 */
[----:B------:R-:W2:Y:S04]  /*119a0*/  LDL.64 R162, [R1+0xc90] ;  /* 0x000c900001a27983 */ /* 0x000ea80000100a00 */
[----:B------:R0:W2:Y:S02]  /*119b0*/  LDG.E.U16 R201, desc[UR4][R16.64] ;  /* 0x0000000410c97981 */ /* 0x0000a4000c1e1500 */
[----:B0-----:R-:W-:-:S05]  /*119c0*/  IMAD.WIDE R16, R2, 0x2, R172 ;  /* 0x0000000202107825 */ /* 0x001fca00078e02ac */
[----:B------:R0:W2:Y:S02]  /*119d0*/  LDG.E.U16 R200, desc[UR4][R16.64] ;  /* 0x0000000410c87981 */ /* 0x0000a4000c1e1500 */
[C---:B0-----:R-:W-:Y:S02]  /*119e0*/  IMAD.WIDE R16, R2.reuse, 0x2, R166 ;  /* 0x0000000202107825 */ /* 0x041fe400078e02a6 */
[----:B------:R-:W2:Y:S04]  /*119f0*/  LDL.64 R166, [R1+0xc80] ;  /* 0x000c800001a67983 */ /* 0x000ea80000100a00 */
[----:B------:R3:W2:Y:S02]  /*11a00*/  LDG.E.U16 R199, desc[UR4][R16.64] ;  /* 0x0000000410c77981 */ /* 0x0006a4000c1e1500 */
[----:B---3--:R-:W-:-:S05]  /*11a10*/  IMAD.WIDE R16, R2, 0x2, R170 ;  /* 0x0000000202107825 */ /* 0x008fca00078e02aa */
[----:B------:R0:W3:Y:S02]  /*11a20*/  LDG.E.U16 R198, desc[UR4][R16.64] ;  /* 0x0000000410c67981 */ /* 0x0000e4000c1e1500 */
[C---:B0-----:R-:W-:Y:S02]  /*11a30*/  IMAD.WIDE R16, R2.reuse, 0x2, R160 ;  /* 0x0000000202107825 */ /* 0x041fe400078e02a0 */
[----:B------:R-:W3:Y:S04]  /*11a40*/  LDL.64 R160, [R1+0xc20] ;  /* 0x000c200001a07983 */ /* 0x000ee80000100a00 */
[----:B------:R0:W3:Y:S02]  /*11a50*/  LDG.E.U16 R197, desc[UR4][R16.64] ;  /* 0x0000000410c57981 */ /* 0x0000e4000c1e1500 */
[----:B0-----:R-:W-:-:S02]  /*11a60*/  IMAD.WIDE R16, R2, 0x2, R156 ;  /* 0x0000000202107825 */ /* 0x001fc400078e029c */
[----:B------:R-:W3:Y:S04]  /*11a70*/  LDL.64 R156, [R1+0xc18] ;  /* 0x000c1800019c7983 */ /* 0x000ee80000100a00 */
[----:B------:R4:W3:Y:S02]  /*11a80*/  LDG.E.U16 R196, desc[UR4][R16.64] ;  /* 0x0000000410c47981 */ /* 0x0008e4000c1e1500 */
[----:B----4-:R-:W-:-:S05]  /*11a90*/  IMAD.WIDE R16, R2, 0x2, R168 ;  /* 0x0000000202107825 */ /* 0x010fca00078e02a8 */
[----:B------:R2:W4:Y:S02]  /*11aa0*/  LDG.E.U16 R195, desc[UR4][R16.64] ;  /* 0x0000000410c37981 */ /* 0x000524000c1e1500 */
[C---:B--2---:R-:W-:Y:S02]  /*11ab0*/  IMAD.WIDE R16, R2.reuse, 0x2, R158 ;  /* 0x0000000202107825 */ /* 0x044fe400078e029e */
[----:B------:R-:W2:Y:S04]  /*11ac0*/  LDL.64 R158, [R1+0xc10] ;  /* 0x000c1000019e7983 */ /* 0x000ea80000100a00 */
[----:B------:R0:W4:Y:S02]  /*11ad0*/  LDG.E.U16 R194, desc[UR4][R16.64] ;  /* 0x0000000410c27981 */ /* 0x000124000c1e1500 */
[----:B0-----:R-:W-:-:S02]  /*11ae0*/  IMAD.WIDE R16, R2, 0x2, R164 ;  /* 0x0000000202107825 */ /* 0x001fc400078e02a4 */
[----:B------:R-:W4:Y:S04]  /*11af0*/  LDL.64 R164, [R1+0xc08] ;  /* 0x000c080001a47983 */ /* 0x000f280000100a00 */
[----:B------:R0:W4:Y:S02]  /*11b00*/  LDG.E.U16 R193, desc[UR4][R16.64] ;  /* 0x0000000410c17981 */ /* 0x000124000c1e1500 */
[C---:B0-----:R-:W-:Y:S02]  /*11b10*/  IMAD.WIDE R16, R2.reuse, 0x2, R154 ;  /* 0x0000000202107825 */ /* 0x041fe400078e029a */
[----:B------:R-:W4:Y:S04]  /*11b20*/  LDL.64 R154, [R1+0xc70] ;  /* 0x000c7000019a7983 */ /* 0x000f280000100a00 */
        /* <DEDUP_REMOVED lines=10> */
[----:B0-----:R-:W-:-:S05]  /*11bd0*/  IMAD.WIDE R16, R2, 0x2, R166 ;  /* 0x0000000202107825 */ /* 0x001fca00078e02a6 */
[----:B------:R0:W4:Y:S02]  /*11be0*/  LDG.E.U16 R188, desc[UR4][R16.64] ;  /* 0x0000000410bc7981 */ /* 0x000124000c1e1500 */
[C---:B0-----:R-:W-:Y:S02]  /*11bf0*/  IMAD.WIDE R16, R2.reuse, 0x2, R20 ;  /* 0x0000000202107825 */ /* 0x041fe400078e0214 */
[----:B------:R-:W4:Y:S04]  /*11c00*/  LDL.64 R20, [R1+0xbf0] ;  /* 0x000bf00001147983 */ /* 0x000f280000100a00 */
[----:B------:R3:W4:Y:S02]  /*11c10*/  LDG.E.U16 R187, desc[UR4][R16.64] ;  /* 0x0000000410bb7981 */ /* 0x000724000c1e1500 */
[----:B---3--:R-:W-:-:S02]  /*11c20*/  IMAD.WIDE R16, R2, 0x2, R160 ;  /* 0x0000000202107825 */ /* 0x008fc400078e02a0 */
[----:B------:R-:W3:Y:S04]  /*11c30*/  LDL.64 R160, [R1+0xbe8] ;  /* 0x000be80001a07983 */ /* 0x000ee80000100a00 */
[----:B------:R0:W3:Y:S02]  /*11c40*/  LDG.E.U16 R186, desc[UR4][R16.64] ;  /* 0x0000000410ba7981 */ /* 0x0000e4000c1e1500 */
[C---:B0-----:R-:W-:Y:S02]  /*11c50*/  IMAD.WIDE R16, R2.reuse, 0x2, R156 ;  /* 0x0000000202107825 */ /* 0x041fe400078e029c */
[----:B------:R-:W3:Y:S04]  /*11c60*/  LDL.64 R156, [R1+0xc60] ;  /* 0x000c6000019c7983 */ /* 0x000ee80000100a00 */
[----:B------:R2:W3:Y:S02]  /*11c70*/  LDG.E.U16 R185, desc[UR4][R16.64] ;  /* 0x0000000410b97981 */ /* 0x0004e4000c1e1500 */
[----:B--2---:R-:W-:-:S02]  /*11c80*/  IMAD.WIDE R16, R2, 0x2, R158 ;  /* 0x0000000202107825 */ /* 0x004fc400078e029e */
[----:B------:R-:W2:Y:S04]  /*11c90*/  LDL.64 R158, [R1+0xbe0] ;  /* 0x000be000019e7983 */ /* 0x000ea80000100a00 */
[----:B------:R4:W2:Y:S02]  /*11ca0*/  LDG.E.U16 R184, desc[UR4][R16.64] ;  /* 0x0000000410b87981 */ /* 0x0008a4000c1e1500 */
[----:B----4-:R-:W-:-:S05]  /*11cb0*/  IMAD.WIDE R16, R2, 0x2, R164 ;  /* 0x0000000202107825 */ /* 0x010fca00078e02a4 */
        /* <DEDUP_REMOVED lines=12> */
[----:B0-----:R-:W-:-:S02]  /*11d80*/  IMAD.WIDE R16, R2, 0x2, R20 ;  /* 0x0000000202107825 */ /* 0x001fc400078e0214 */
[----:B------:R-:W4:Y:S04]  /*11d90*/  LDL.64 R20, [R1+0xc58] ;  /* 0x000c580001147983 */ /* 0x000f280000100a00 */
[----:B------:R3:W4:Y:S02]  /*11da0*/  LDG.E.U16 R178, desc[UR4][R16.64] ;  /* 0x0000000410b27981 */ /* 0x000724000c1e1500 */
[C---:B---3--:R-:W-:Y:S02]  /*11db0*/  IMAD.WIDE R16, R2.reuse, 0x2, R160 ;  /* 0x0000000202107825 */ /* 0x048fe400078e02a0 */
[----:B------:R-:W3:Y:S04]  /*11dc0*/  LDL.64 R160, [R1+0xb98] ;  /* 0x000b980001a07983 */ /* 0x000ee80000100a00 */
[----:B------:R0:W3:Y:S02]  /*11dd0*/  LDG.E.U16 R177, desc[UR4][R16.64] ;  /* 0x0000000410b17981 */ /* 0x0000e4000c1e1500 */
[----:B0-----:R-:W-:-:S02]  /*11de0*/  IMAD.WIDE R16, R2, 0x2, R156 ;  /* 0x0000000202107825 */ /* 0x001fc400078e029c */
[----:B------:R-:W3:Y:S04]  /*11df0*/  LDL.64 R156, [R1+0xbc0] ;  /* 0x000bc000019c7983 */ /* 0x000ee80000100a00 */
[----:B------:R2:W3:Y:S02]  /*11e00*/  LDG.E.U16 R176, desc[UR4][R16.64] ;  /* 0x0000000410b07981 */ /* 0x0004e4000c1e1500 */
[C---:B--2---:R-:W-:Y:S02]  /*11e10*/  IMAD.WIDE R16, R2.reuse, 0x2, R158 ;  /* 0x0000000202107825 */ /* 0x044fe400078e029e */
[----:B------:R-:W2:Y:S04]  /*11e20*/  LDL.64 R158, [R1+0xbb8] ;  /* 0x000bb800019e7983 */ /* 0x000ea80000100a00 */
[----:B------:R4:W2:Y:S02]  /*11e30*/  LDG.E.U16 R175, desc[UR4][R16.64] ;  /* 0x0000000410af7981 */ /* 0x0008a4000c1e1500 */
[----:B----4-:R-:W-:-:S02]  /*11e40*/  IMAD.WIDE R16, R2, 0x2, R154 ;  /* 0x0000000202107825 */ /* 0x010fc400078e029a */
        /* <DEDUP_REMOVED lines=11> */
[----:B---3--:R-:W-:-:S02]  /*11f00*/  IMAD.WIDE R16, R2, 0x2, R156 ;  /* 0x0000000202107825 */ /* 0x008fc400078e029c */
[----:B------:R-:W3:Y:S04]  /*11f10*/  LDL.64 R156, [R1+0xba0] ;  /* 0x000ba000019c7983 */ /* 0x000ee80000100a00 */
[----:B------:R2:W3:Y:S02]  /*11f20*/  LDG.E.U16 R170, desc[UR4][R16.64] ;  /* 0x0000000410aa7981 */ /* 0x0004e4000c1e1500 */
[C---:B--2---:R-:W-:Y:S02]  /*11f30*/  IMAD.WIDE R16, R2.reuse, 0x2, R158 ;  /* 0x0000000202107825 */ /* 0x044fe400078e029e */
[----:B------:R-:W2:Y:S04]  /*11f40*/  LDL.64 R158, [R1+0xc40] ;  /* 0x000c4000019e7983 */ /* 0x000ea80000100a00 */
[----:B------:R4:W2:Y:S02]  /*11f50*/  LDG.E.U16 R169, desc[UR4][R16.64] ;  /* 0x0000000410a97981 */ /* 0x0008a4000c1e1500 */
[----:B----4-:R-:W-:-:S02]  /*11f60*/  IMAD.WIDE R16, R2, 0x2, R154 ;  /* 0x0000000202107825 */ /* 0x010fc400078e029a */
[----:B------:R-:W4:Y:S04]  /*11f70*/  LDL.64 R154, [R1+0xb90] ;  /* 0x000b9000019a7983 */ /* 0x000f280000100a00 */
[----:B------:R0:W2:Y:S02]  /*11f80*/  LDG.E.U16 R168, desc[UR4][R16.64] ;  /* 0x0000000410a87981 */ /* 0x0000a4000c1e1500 */
[C---:B0-----:R-:W-:Y:S02]  /*11f90*/  IMAD.WIDE R16, R2.reuse, 0x2, R152 ;  /* 0x0000000202107825 */ /* 0x041fe400078e0298 */
[----:B------:R-:W2:Y:S04]  /*11fa0*/  LDL.64 R152, [R1+0xb88] ;  /* 0x000b880001987983 */ /* 0x000ea80000100a00 */
[----:B------:R0:W2:Y:S02]  /*11fb0*/  LDG.E.U16 R167, desc[UR4][R16.64] ;  /* 0x0000000410a77981 */ /* 0x0000a4000c1e1500 */
[----:B0-----:R-:W-:-:S02]  /*11fc0*/  IMAD.WIDE R16, R2, 0x2, R22 ;  /* 0x0000000202107825 */ /* 0x001fc400078e0216 */
[----:B------:R-:W2:Y:S04]  /*11fd0*/  LDL.64 R22, [R1+0xb80] ;  /* 0x000b800001167983 */ /* 0x000ea80000100a00 */
[----:B------:R0:W2:Y:S02]  /*11fe0*/  LDG.E.U16 R166, desc[UR4][R16.64] ;  /* 0x0000000410a67981 */ /* 0x0000a4000c1e1500 */
[C---:B0-----:R-:W-:Y:S02]  /*11ff0*/  IMAD.WIDE R16, R2.reuse, 0x2, R20 ;  /* 0x0000000202107825 */ /* 0x041fe400078e0214 */
[----:B------:R-:W2:Y:S04]  /*12000*/  LDL.64 R20, [R1+0xb78] ;  /* 0x000b780001147983 */ /* 0x000ea80000100a00 */
[----:B------:R3:W2:Y:S02]  /*12010*/  LDG.E.U16 R165, desc[UR4][R16.64] ;  /* 0x0000000410a57981 */ /* 0x0006a4000c1e1500 */
[----:B---3--:R-:W-:-:S02]  /*12020*/  IMAD.WIDE R16, R2, 0x2, R156 ;  /* 0x0000000202107825 */ /* 0x008fc400078e029c */
[----:B------:R-:W3:Y:S04]  /*12030*/  LDL.64 R156, [R1+0xb70] ;  /* 0x000b7000019c7983 */ /* 0x000ee80000100a00 */
[----:B------:R0:W3:Y:S02]  /*12040*/  LDG.E.U16 R164, desc[UR4][R16.64] ;  /* 0x0000000410a47981 */ /* 0x0000e4000c1e1500 */
[----:B0-----:R-:W-:-:S05]  /*12050*/  IMAD.WIDE R16, R2, 0x2, R160 ;  /* 0x0000000202107825 */ /* 0x001fca00078e02a0 */
[----:B------:R4:W3:Y:S02]  /*12060*/  LDG.E.U16 R163, desc[UR4][R16.64] ;  /* 0x0000000410a37981 */ /* 0x0008e4000c1e1500 */
[C---:B----4-:R-:W-:Y:S02]  /*12070*/  IMAD.WIDE R16, R2.reuse, 0x2, R154 ;  /* 0x0000000202107825 */ /* 0x050fe400078e029a */
[----:B------:R-:W4:Y:S04]  /*12080*/  LDL.64 R154, [R1+0xc38] ;  /* 0x000c3800019a7983 */ /* 0x000f280000100a00 */
[----:B------:R2:W4:Y:S02]  /*12090*/  LDG.E.U16 R162, desc[UR4][R16.64] ;  /* 0x0000000410a27981 */ /* 0x000524000c1e1500 */
[----:B--2---:R-:W-:-:S02]  /*120a0*/  IMAD.WIDE R16, R2, 0x2, R152 ;  /* 0x0000000202107825 */ /* 0x004fc400078e0298 */
[----:B------:R-:W2:Y:S04]  /*120b0*/  LDL.64 R152, [R1+0xb58] ;  /* 0x000b580001987983 */ /* 0x000ea80000100a00 */
[----:B------:R0:W2:Y:S02]  /*120c0*/  LDG.E.U16 R161, desc[UR4][R16.64] ;  /* 0x0000000410a17981 */ /* 0x0000a4000c1e1500 */
[----:B0-----:R-:W-:-:S05]  /*120d0*/  IMAD.WIDE R16, R2, 0x2, R158 ;  /* 0x0000000202107825 */ /* 0x001fca00078e029e */
[----:B------:R0:W2:Y:S02]  /*120e0*/  LDG.E.U16 R160, desc[UR4][R16.64] ;  /* 0x0000000410a07981 */ /* 0x0000a4000c1e1500 */
[C---:B0-----:R-:W-:Y:S02]  /*120f0*/  IMAD.WIDE R16, R2.reuse, 0x2, R22 ;  /* 0x0000000202107825 */ /* 0x041fe400078e0216 */
[----:B------:R-:W2:Y:S04]  /*12100*/  LDL.64 R22, [R1+0xb48] ;  /* 0x000b480001167983 */ /* 0x000ea80000100a00 */
[----:B------:R0:W2:Y:S02]  /*12110*/  LDG.E.U16 R159, desc[UR4][R16.64] ;  /* 0x00000004109f7981 */ /* 0x0000a4000c1e1500 */
[----:B0-----:R-:W-:-:S02]  /*12120*/  IMAD.WIDE R16, R2, 0x2, R20 ;  /* 0x0000000202107825 */ /* 0x001fc400078e0214 */
[----:B------:R-:W2:Y:S04]  /*12130*/  LDL.64 R20, [R1+0xc28] ;  /* 0x000c280001147983 */ /* 0x000ea80000100a00 */
[----:B------:R3:W2:Y:S02]  /*12140*/  LDG.E.U16 R158, desc[UR4][R16.64] ;  /* 0x00000004109e7981 */ /* 0x0006a4000c1e1500 */
[----:B---3--:R-:W-:-:S05]  /*12150*/  IMAD.WIDE R16, R2, 0x2, R156 ;  /* 0x0000000202107825 */ /* 0x008fca00078e029c */
[----:B------:R0:W3:Y:S04]  /*12160*/  LDG.E.U16 R157, desc[UR4][R16.64] ;  /* 0x00000004109d7981 */ /* 0x0000e8000c1e1500 */
[----:B------:R-:W0:Y:S02]  /*12170*/  LDL.64 R16, [R1+0xb68] ;  /* 0x000b680001107983 */ /* 0x000e240000100a00 */
[----:B0-----:R-:W-:-:S05]  /*12180*/  IMAD.WIDE R16, R2, 0x2, R16 ;  /* 0x0000000202107825 */ /* 0x001fca00078e0210 */
[----:B------:R4:W3:Y:S02]  /*12190*/  LDG.E.U16 R156, desc[UR4][R16.64] ;  /* 0x00000004109c7981 */ /* 0x0008e4000c1e1500 */
[----:B----4-:R-:W-:-:S05]  /*121a0*/  IMAD.WIDE R16, R2, 0x2, R154 ;  /* 0x0000000202107825 */ /* 0x010fca00078e029a */
[----:B------:R0:W4:Y:S04]  /*121b0*/  LDG.E.U16 R155, desc[UR4][R16.64] ;  /* 0x00000004109b7981 */ /* 0x000128000c1e1500 */
[----:B------:R-:W0:Y:S02]  /*121c0*/  LDL.64 R16, [R1+0xb60] ;  /* 0x000b600001107983 */ /* 0x000e240000100a00 */
[----:B0-----:R-:W-:-:S05]  /*121d0*/  IMAD.WIDE R16, R2, 0x2, R16 ;  /* 0x0000000202107825 */ /* 0x001fca00078e0210 */
[----:B------:R2:W4:Y:S02]  /*121e0*/  LDG.E.U16 R154, desc[UR4][R16.64] ;  /* 0x00000004109a7981 */ /* 0x000524000c1e1500 */
[----:B--2---:R-:W-:-:S05]  /*121f0*/  IMAD.WIDE R16, R2, 0x2, R152 ;  /* 0x0000000202107825 */ /* 0x004fca00078e0298 */
[----:B------:R0:W2:Y:S04]  /*12200*/  LDG.E.U16 R153, desc[UR4][R16.64] ;  /* 0x0000000410997981 */ /* 0x0000a8000c1e1500 */
[----:B------:R-:W0:Y:S02]  /*12210*/  LDL.64 R16, [R1+0xb50] ;  /* 0x000b500001107983 */ /* 0x000e240000100a00 */
[----:B0-----:R-:W-:-:S05]  /*12220*/  IMAD.WIDE R16, R2, 0x2, R16 ;  /* 0x0000000202107825 */ /* 0x001fca00078e0210 */
[----:B------:R0:W2:Y:S02]  /*12230*/  LDG.E.U16 R152, desc[UR4][R16.64] ;  /* 0x0000000410987981 */ /* 0x0000a4000c1e1500 */
[----:B0-----:R-:W-:-:S05]  /*12240*/  IMAD.WIDE R16, R2, 0x2, R22 ;  /* 0x0000000202107825 */ /* 0x001fca00078e0216 */
        /* <DEDUP_REMOVED lines=15> */
[----:B------:R-:W0:Y:S04]  /*12340*/  LDL.64 R16, [R1+0xb28] ;  /* 0x000b280001107983 */ /* 0x000e280000100a00 */
[----:B------:R-:W-:Y:S01]  /*12350*/  STL [R1+0x1520], R2 ;  /* 0x0015200201007387 */ /* 0x000fe20000100800 */
[----:B0-----:R-:W-:-:S06]  /*12360*/  IMAD.WIDE R16, R2, 0x2, R16 ;  /* 0x0000000202107825 */ /* 0x001fcc00078e0210 */
[----:B------:R-:W2:Y:S01]  /*12370*/  LDG.E.U16 R16, desc[UR4][R16.64] ;  /* 0x0000000410107981 */ /* 0x000ea2000c1e1500 */
[----:B------:R-:W-:Y:S06]  /*12380*/  BAR.SYNC.DEFER_BLOCKING 0x0 ;  /* 0x0000000000007b1d */ /* 0x000fec0000010000 */
[----:B------:R0:W-:Y:S04]  /*12390*/  STS.U16 [R14+0x10400], R133 ;  /* 0x010400850e007388 */ /* 0x0001e80000000400 */
[----:B------:R1:W-:Y:S04]  /*123a0*/  STS.U16 [R14+0x14400], R134 ;  /* 0x014400860e007388 */ /* 0x0003e80000000400 */
[----:B------:R3:W-:Y:S04]  /*123b0*/  STS.U16 [R14+0x18400], R135 ;  /* 0x018400870e007388 */ /* 0x0007e80000000400 */
[----:B0-----:R-:W4:Y:S04]  /*123c0*/  LDL.LU R133, [R1+0x1680] ;  /* 0x0016800001857983 */ /* 0x001f280000300800 */
[----:B-1----:R-:W2:Y:S04]  /*123d0*/  LDL.LU R134, [R1+0x167c] ;  /* 0x00167c0001867983 */ /* 0x002ea80000300800 */
[----:B---3--:R-:W3:Y:S04]  /*123e0*/  LDL.LU R135, [R1+0x1678] ;  /* 0x0016780001877983 */ /* 0x008ee80000300800 */
[----:B------:R0:W-:Y:S04]  /*123f0*/  STS.U16 [R14+0x1c400], R143 ;  /* 0x01c4008f0e007388 */ /* 0x0001e80000000400 */
[----:B------:R1:W-:Y:S04]  /*12400*/  STS.U16 [R14+0x10800], R144 ;  /* 0x010800900e007388 */ /* 0x0003e80000000400 */
[----:B------:R1:W-:Y:S04]  /*12410*/  STS.U16 [R14+0x14800], R145 ;  /* 0x014800910e007388 */ /* 0x0003e80000000400 */
[----:B0-----:R-:W4:Y:S04]  /*12420*/  LDL.LU R143, [R1+0x1674] ;  /* 0x00167400018f7983 */ /* 0x001f280000300800 */
[----:B-1----:R-:W2:Y:S04]  /*12430*/  LDL.LU R144, [R1+0x1670] ;  /* 0x0016700001907983 */ /* 0x002ea80000300800 */
[----:B------:R-:W3:Y:S04]  /*12440*/  LDL.LU R145, [R1+0x166c] ;  /* 0x00166c0001917983 */ /* 0x000ee80000300800 */
[----:B------:R0:W-:Y:S04]  /*12450*/  STS.U16 [R14+0x18800], R146 ;  /* 0x018800920e007388 */ /* 0x0001e80000000400 */
[----:B------:R1:W-:Y:S04]  /*12460*/  STS.U16 [R14+0x1c800], R5 ;  /* 0x01c800050e007388 */ /* 0x0003e80000000400 */
[----:B------:R1:W-:Y:S04]  /*12470*/  STS.U16 [R14+0x10c00], R4 ;  /* 0x010c00040e007388 */ /* 0x0003e80000000400 */
[----:B0-----:R-:W4:Y:S04]  /*12480*/  LDL.LU R146, [R1+0x1668] ;  /* 0x0016680001927983 */ /* 0x001f280000300800 */
[----:B-1----:R-:W2:Y:S04]  /*12490*/  LDL.LU R5, [R1+0x1664] ;  /* 0x0016640001057983 */ /* 0x002ea80000300800 */
[----:B------:R-:W2:Y:S04]  /*124a0*/  LDL.LU R4, [R1+0x1660] ;  /* 0x0016600001047983 */ /* 0x000ea80000300800 */
[----:B------:R0:W-:Y:S04]  /*124b0*/  STS.U16 [R14+0x14c00], R3 ;  /* 0x014c00030e007388 */ /* 0x0001e80000000400 */
[----:B------:R1:W-:Y:S04]  /*124c0*/  STS.U16 [R14+0x18c00], R151 ;  /* 0x018c00970e007388 */ /* 0x0003e80000000400 */
[----:B------:R1:W-:Y:S04]  /*124d0*/  STS.U16 [R14+0x1cc00], R150 ;  /* 0x01cc00960e007388 */ /* 0x0003e80000000400 */
[----:B0-----:R-:W2:Y:S04]  /*124e0*/  LDL.LU R3, [R1+0x165c] ;  /* 0x00165c0001037983 */ /* 0x001ea80000300800 */
        /* <DEDUP_REMOVED lines=9> */
[----:B0-----:R-:W4:Y:S04]  /*12580*/  LDL.LU R13, [R1+0x1644] ;  /* 0x00164400010d7983 */ /* 0x001f280000300800 */
        /* <DEDUP_REMOVED lines=16> */
[----:B------:R-:W-:Y:S04]  /*12690*/  STL [R1+0x1524], R14 ;  /* 0x0015240e01007387 */ /* 0x000fe80000100800 */
[----:B----4-:R0:W-:Y:S04]  /*126a0*/  STS.U16 [R13+0x10080], R146 ;  /* 0x010080920d007388 */ /* 0x0101e80000000400 */
[----:B---3--:R1:W-:Y:S04]  /*126b0*/  STS.U16 [R13+0x14080], R145 ;  /* 0x014080910d007388 */ /* 0x0083e80000000400 */
[----:B--2---:R2:W-:Y:S04]  /*126c0*/  STS.U16 [R13+0x18080], R144 ;  /* 0x018080900d007388 */ /* 0x0045e80000000400 */
[----:B0-----:R-:W3:Y:S04]  /*126d0*/  LDL.LU R146, [R1+0x1640] ;  /* 0x0016400001927983 */ /* 0x001ee80000300800 */
[----:B-1----:R-:W4:Y:S04]  /*126e0*/  LDL.LU R145, [R1+0x163c] ;  /* 0x00163c0001917983 */ /* 0x002f280000300800 */
[----:B--2---:R-:W2:Y:S04]  /*126f0*/  LDL.LU R144, [R1+0x1638] ;  /* 0x0016380001907983 */ /* 0x004ea80000300800 */
[----:B------:R0:W-:Y:S04]  /*12700*/  STS.U16 [R13+0x1c080], R143 ;  /* 0x01c0808f0d007388 */ /* 0x0001e80000000400 */
[----:B------:R1:W-:Y:S04]  /*12710*/  STS.U16 [R13+0x10480], R142 ;  /* 0x0104808e0d007388 */ /* 0x0003e80000000400 */
[----:B------:R1:W-:Y:S04]  /*12720*/  STS.U16 [R13+0x14480], R141 ;  /* 0x0144808d0d007388 */ /* 0x0003e80000000400 */
[----:B0-----:R-:W3:Y:S04]  /*12730*/  LDL.LU R143, [R1+0x1634] ;  /* 0x00163400018f7983 */ /* 0x001ee80000300800 */
[----:B-1----:R-:W4:Y:S04]  /*12740*/  LDL.LU R142, [R1+0x1630] ;  /* 0x00163000018e7983 */ /* 0x002f280000300800 */
[----:B------:R-:W2:Y:S04]  /*12750*/  LDL.LU R141, [R1+0x162c] ;  /* 0x00162c00018d7983 */ /* 0x000ea80000300800 */
        /* <DEDUP_REMOVED lines=11> */
[----:B------:R-:W4:Y:S04]  /*12810*/  LDL.LU R9, [R1+0x1614] ;  /* 0x0016140001097983 */ /* 0x000f280000300800 */
[----:B------:R0:W-:Y:S04]  /*12820*/  STS.U16 [R13+0x10c80], R8 ;  /* 0x010c80080d007388 */ /* 0x0001e80000000400 */
[----:B------:R1:W-:Y:S04]  /*12830*/  STS.U16 [R13+0x14c80], R7 ;  /* 0x014c80070d007388 */ /* 0x0003e80000000400 */
[----:B0-----:R-:W4:Y:S04]  /*12840*/  LDL.LU R8, [R1+0x1610] ;  /* 0x0016100001087983 */ /* 0x001f280000300800 */
[----:B-1----:R-:W4:Y:S04]  /*12850*/  LDL.LU R7, [R1+0x160c] ;  /* 0x00160c0001077983 */ /* 0x002f280000300800 */
[----:B------:R0:W-:Y:S04]  /*12860*/  STS.U16 [R13+0x18c80], R19 ;  /* 0x018c80130d007388 */ /* 0x0001e80000000400 */
[----:B------:R1:W-:Y:S04]  /*12870*/  STS.U16 [R13+0x1cc80], R0 ;  /* 0x01cc80000d007388 */ /* 0x0003e80000000400 */
[----:B------:R1:W-:Y:S04]  /*12880*/  STS.U16 [R13+0x11080], R6 ;  /* 0x011080060d007388 */ /* 0x0003e80000000400 */
[----:B0-----:R-:W4:Y:S04]  /*12890*/  LDL.LU R19, [R1+0x1608] ;  /* 0x0016080001137983 */ /* 0x001f280000300800 */
[----:B-1----:R-:W4:Y:S04]  /*128a0*/  LDL.LU R0, [R1+0x1604] ;  /* 0x0016040001007983 */ /* 0x002f280000300800 */
        /* <DEDUP_REMOVED lines=15> */
[----:B------:R-:W4:Y:S04]  /*129a0*/  LDL.LU R6, [R1+0x1600] ;  /* 0x0016000001067983 */ /* 0x000f280000300800 */
[----:B------:R-:W-:Y:S01]  /*129b0*/  STL [R1+0x1528], R13 ;  /* 0x0015280d01007387 */ /* 0x000fe20000100800 */
[----:B------:R-:W-:Y:S01]  /*129c0*/  MOV R2, 0x400 ;  /* 0x0000040000027802 */ /* 0x000fe20000000f00 */
[----:B------:R-:W-:-:S02]  /*129d0*/  UMOV UR57, 0x40000040 ;  /* 0x4000004000397882 */ /* 0x000fc40000000000 */
[----:B--2---:R-:W-:Y:S04]  /*129e0*/  STS.U16 [R12+0x10100], R135 ;  /* 0x010100870c007388 */ /* 0x004fe80000000400 */
        /* <DEDUP_REMOVED lines=31> */
[----:B---3--:R-:W-:Y:S04]  /*12be0*/  STS.U16 [R11+0x10180], R115 ;  /* 0x010180730b007388 */ /* 0x008fe80000000400 */
        /* <DEDUP_REMOVED lines=32> */
[----:B----4-:R-:W-:Y:S04]  /*12df0*/  STS.U16 [R10+0x10200], R95 ;  /* 0x0102005f0a007388 */ /* 0x010fe80000000400 */
        /* <DEDUP_REMOVED lines=98> */
[----:B------:R0:W-:Y:S04]  /*13420*/  STL [R1+0x153c], R8 ;  /* 0x00153c0801007387 */ /* 0x0001e80000100800 */
[----:B------:R-:W-:Y:S04]  /*13430*/  STS.U16 [R7+0x10380], R39 ;  /* 0x0103802707007388 */ /* 0x000fe80000000400 */
[----:B------:R-:W-:Y:S01]  /*13440*/  STS.U16 [R7+0x14380], R38 ;  /* 0x0143802607007388 */ /* 0x000fe20000000400 */
[----:B0-----:R-:W0:Y:S03]  /*13450*/  S2R R8, SR_CgaCtaId ;  /* 0x0000000000087919 */ /* 0x001e260000008800 */
        /* <DEDUP_REMOVED lines=28> */
[----:B------:R3:W-:Y:S04]  /*13620*/  STS.U16 [R7+0x19f80], R15 ;  /* 0x019f800f07007388 */ /* 0x0007e80000000400 */
[----:B------:R4:W-:Y:S01]  /*13630*/  STS.U16 [R7+0x1df80], R16 ;  /* 0x01df801007007388 */ /* 0x0009e20000000400 */
[----:B0-----:R-:W-:Y:S01]  /*13640*/  LEA R2, R8, R2, 0x18 ;  /* 0x0000000208027211 */ /* 0x001fe200078ec0ff */
[----:B------:R-:W-:Y:S01]  /*13650*/  UIADD3.64 UR52, UR8, 0x180, URZ ;  /* 0x0000018008347897 */ /* 0x000fe2000fffe03f */
[----:B-1----:R-:W0:Y:S01]  /*13660*/  LDC R32, c[0x0][0x238] ;  /* 0x00008e00ff207b82 */ /* 0x002e220000000800 */
[----:B------:R1:W-:Y:S06]  /*13670*/  MEMBAR.ALL.CTA ;  /* 0x0000000000007992 */ /* 0x0003ec0000008000 */
[----:B-1----:R-:W1:Y:S01]  /*13680*/  FENCE.VIEW.ASYNC.S ;  /* 0x00000000000073c6 */ /* 0x002e620000000000 */
[----:B------:R-:W-:-:S04]  /*13690*/  SHF.R.U32.HI R2, RZ, 0x4, R2 ;  /* 0x00000004ff027819 */ /* 0x000fc80000011602 */
[----:B------:R-:W-:Y:S01]  /*136a0*/  SGXT.U32 R2, R2, 0xe ;  /* 0x0000000e0202781a */ /* 0x000fe20000000000 */
[----:B-1----:R-:W-:Y:S03]  /*136b0*/  BAR.SYNC.DEFER_BLOCKING 0x0 ;  /* 0x0000000000007b1d */ /* 0x002fe60000010000 */
[----:B------:R-:W-:-:S03]  /*136c0*/  R2UR UR56, R2 ;  /* 0x00000000023872ca */ /* 0x000fc600000e0000 */
[----:B--2---:R-:W-:-:S10]  /*136d0*/  WARPGROUP.ARRIVE ;  /* 0x00000000000079c5 */ /* 0x004fd40000000000 */
[----:B------:R-:W-:Y:S03]  /*136e0*/  HGMMA.64x64x16.F32.BF16 R152, gdesc[UR56].tnspA, RZ, !UPT, gsb0 ;  /* 0x20e00000389879f0 */ /* 0x000fe6000c0018ff */
[----:B------:R-:W-:Y:S02]  /*136f0*/  WARPGROUP.DEPBAR.LE gsb0, 0x0 ;  /* 0x00008000000079c5 */ /* 0x000fe40000010000 */
[----:B------:R-:W-:-:S06]  /*13700*/  WARPGROUP.ARRIVE ;  /* 0x00000000000079c5 */ /* 0x000fcc0000000000 */
[----:B------:R-:W-:Y:S03]  /*13710*/  HGMMA.64x64x16.F32.BF16 R152, gdesc[UR8].tnspA, R152, gsb0 ;  /* 0x20e00000089879f0 */ /* 0x000fe60008001898 */
[----:B------:R-:W-:Y:S02]  /*13720*/  WARPGROUP.DEPBAR.LE gsb0, 0x0 ;  /* 0x00008000000079c5 */ /* 0x000fe40000010000 */
[----:B------:R-:W-:-:S06]  /*13730*/  WARPGROUP.ARRIVE ;  /* 0x00000000000079c5 */ /* 0x000fcc0000000000 */
[----:B------:R-:W-:Y:S03]  /*13740*/  HGMMA.64x64x16.F32.BF16 R152, gdesc[UR12].tnspA, R152, gsb0 ;  /* 0x20e000000c9879f0 */ /* 0x000fe60008001898 */
[----:B------:R-:W-:Y:S02]  /*13750*/  WARPGROUP.DEPBAR.LE gsb0, 0x0 ;  /* 0x00008000000079c5 */ /* 0x000fe40000010000 */
[----:B------:R-:W-:-:S06]  /*13760*/  WARPGROUP.ARRIVE ;  /* 0x00000000000079c5 */ /* 0x000fcc0000000000 */
[----:B------:R-:W-:Y:S01]  /*13770*/  HGMMA.64x64x16.F32.BF16 R152, gdesc[UR16].tnspA, R152, gsb0 ;  /* 0x20e00000109879f0 */ /* 0x000fe20008001898 */
[----:B------:R-:W-:Y:S02]  /*13780*/  UIADD3.64 UR54, UR10, 0x1fe, URZ ;  /* 0x000001fe0a367897 */ /* 0x000fe4000fffe03f */
[----:B------:R-:W-:Y:S02]  /*13790*/  WARPGROUP.DEPBAR.LE gsb0, 0x0 ;  /* 0x00008000000079c5 */ /* 0x000fe40000010000 */
[----:B------:R-:W-:-:S06]  /*137a0*/  WARPGROUP.ARRIVE ;  /* 0x00000000000079c5 */ /* 0x000fcc0000000000 */
[----:B------:R-:W-:Y:S01]  /*137b0*/  HGMMA.64x64x16.F32.BF16 R152, gdesc[UR52].tnspA, R152, gsb0 ;  /* 0x20e00000349879f0 */ /* 0x000fe20008001898 */
[----:B------:R-:W-:Y:S02]  /*137c0*/  UIADD3.64 UR48, UR8, 0x200, URZ ;  /* 0x0000020008307897 */ /* 0x000fe4000fffe03f */
[----:B------:R-:W-:Y:S01]  /*137d0*/  UIADD3.64 UR50, UR10, 0x200, URZ ;  /* 0x000002000a327897 */ /* 0x000fe2000fffe03f */
        /* <DEDUP_REMOVED lines=102> */
[----:B------:R-:W-:Y:S01]  /*13e40*/  HGMMA.64x64x16.F32.BF16 R152, gdesc[UR36].tnspA, R152, gsb0 ;  /* 0x20e00000249879f0 */ /* 0x000fe20008001898 */
[----:B------:R-:W-:Y:S02]  /*13e50*/  R2UR UR43, R139 ;  /* 0x000000008b2b72ca */ /* 0x000fe400000e0000 */
[----:B------:R-:W-:Y:S02]  /*13e60*/  R2UR UR42, R140 ;  /* 0x000000008c2a72ca */ /* 0x000fe400000e0000 */
[----:B------:R-:W-:Y:S02]  /*13e70*/  R2UR UR41, R141 ;  /* 0x000000008d2972ca */ /* 0x000fe400000e0000 */
[----:B------:R-:W-:Y:S01]  /*13e80*/  R2UR UR40, R142 ;  /* 0x000000008e2872ca */ /* 0x000fe200000e0000 */
[----:B------:R1:W-:Y:S04]  /*13e90*/  STL [R1+0x1540], R7 ;  /* 0x0015400701007387 */ /* 0x0003e80000100800 */
[----:B------:R-:W3:Y:S04]  /*13ea0*/  LDL.LU R24, [R1+0x2c0] ;  /* 0x0002c00001187983 */ /* 0x000ee80000300800 */
[----:B------:R-:W2:Y:S01]  /*13eb0*/  LDL.LU R25, [R1+0x2e8] ;  /* 0x0002e80001197983 */ /* 0x000ea20000300800 */
[----:B------:R-:W-:-:S02]  /*13ec0*/  WARPGROUP.DEPBAR.LE gsb0, 0x0 ;  /* 0x00008000000079c5 */ /* 0x000fc40000010000 */
[----:B------:R-:W-:-:S06]  /*13ed0*/  WARPGROUP.ARRIVE ;  /* 0x00000000000079c5 */ /* 0x000fcc0000000000 */
[----:B------:R-:W-:Y:S01]  /*13ee0*/  HGMMA.64x64x16.F32.BF16 R152, gdesc[UR40].tnspA, R152, gsb0 ;  /* 0x20e00000289879f0 */ /* 0x000fe20008001898 */
[----:B------:R-:W-:Y:S02]  /*13ef0*/  R2UR UR47, R143 ;  /* 0x000000008f2f72ca */ /* 0x000fe400000e0000 */
[----:B------:R-:W-:Y:S02]  /*13f00*/  R2UR UR46, R144 ;  /* 0x00000000902e72ca */ /* 0x000fe400000e0000 */
[----:B------:R-:W-:Y:S02]  /*13f10*/  R2UR UR45, R145 ;  /* 0x00000000912d72ca */ /* 0x000fe400000e0000 */
[----:B------:R-:W-:Y:S01]  /*13f20*/  R2UR UR44, R146 ;  /* 0x00000000922c72ca */ /* 0x000fe200000e0000 */
[----:B------:R-:W-:Y:S02]  /*13f30*/  WARPGROUP.DEPBAR.LE gsb0, 0x0 ;  /* 0x00008000000079c5 */ /* 0x000fe40000010000 */
[----:B------:R-:W-:-:S10]  /*13f40*/  WARPGROUP.ARRIVE ;  /* 0x00000000000079c5 */ /* 0x000fd40000000000 */
        /* <DEDUP_REMOVED lines=11> */
[----:B------:R-:W-:Y:S02]  /*14000*/  R2UR UR52, R5 ;  /* 0x00000000053472ca */ /* 0x000fe400000e0000 */
[----:B------:R-:W4:Y:S01]  /*14010*/  S2R R5, SR_TID.X ;  /* 0x0000000000057919 */ /* 0x000f220000002100 */
[----:B------:R-:W-:-:S02]  /*14020*/  WARPGROUP.DEPBAR.LE gsb0, 0x0 ;  /* 0x00008000000079c5 */ /* 0x000fc40000010000 */
[----:B------:R-:W-:-:S08]  /*14030*/  WARPGROUP.ARRIVE ;  /* 0x00000000000079c5 */ /* 0x000fd00000000000 */
[----:B------:R-:W-:Y:S01]  /*14040*/  HGMMA.64x64x16.F32.BF16 R152, gdesc[UR52].tnspA, R152, gsb0 ;  /* 0x20e00000349879f0 */ /* 0x000fe20008001898 */
[----:B----4-:R-:W-:-:S04]  /*14050*/  SHF.L.U32 R2, R5, 0x1, RZ ;  /* 0x0000000105027819 */ /* 0x010fc800000006ff */
[----:B------:R-:W-:-:S04]  /*14060*/  LOP3.LUT R2, R2, 0x6, RZ, 0xc0, !PT ;  /* 0x0000000602027812 */ /* 0x000fc800078ec0ff */
[----:B---3--:R-:W-:Y:S02]  /*14070*/  IADD3 R15, P0, R2, R24, RZ ;  /* 0x00000018020f7210 */ /* 0x008fe40007f1e0ff */
[----:B------:R-:W-:Y:S02]  /*14080*/  LOP3.LUT R4, R19, 0x8, RZ, 0xfc, !PT ;  /* 0x0000000813047812 */ /* 0x000fe400078efcff */
[C---:B------:R-:W-:Y:S01]  /*14090*/  IADD3 R17, P5, R15.reuse, 0x10, RZ ;  /* 0x000000100f117810 */ /* 0x040fe20007fbe0ff */
[----:B--2---:R-:W-:Y:S01]  /*140a0*/  IMAD.X R18, RZ, RZ, R25, P0 ;  /* 0x000000ffff127224 */ /* 0x004fe200000e0619 */
[----:B------:R-:W-:Y:S02]  /*140b0*/  IADD3 R16, P4, R15, 0x9, RZ ;  /* 0x000000090f107810 */ /* 0x000fe40007f9e0ff */
[CC--:B------:R-:W-:Y:S01]  /*140c0*/  ISETP.GT.U32.AND P2, PT, R17.reuse, R19.reuse, PT ;  /* 0x000000131100720c */ /* 0x0c0fe20003f44070 */
[--C-:B------:R-:W-:Y:S01]  /*140d0*/  IMAD.X R20, RZ, RZ, R18.reuse, P5 ;  /* 0x000000ffff147224 */ /* 0x100fe200028e0612 */
[----:B------:R-:W-:Y:S01]  /*140e0*/  ISETP.GT.U32.AND P0, PT, R17, R4, PT ;  /* 0x000000041100720c */ /* 0x000fe20003f04070 */
[----:B------:R-:W-:Y:S01]  /*140f0*/  IMAD.X R17, RZ, RZ, R18, P4 ;  /* 0x000000ffff117224 */ /* 0x000fe200020e0612 */
[----:B------:R-:W-:-:S02]  /*14100*/  ISETP.GT.U32.AND P6, PT, R16, R19, PT ;  /* 0x000000131000720c */ /* 0x000fc40003fc4070 */
[----:B------:R-:W-:Y:S02]  /*14110*/  ISETP.GT.U32.AND P3, PT, R16, R4, PT ;  /* 0x000000041000720c */ /* 0x000fe40003f64070 */
[----:B------:R-:W-:Y:S02]  /*14120*/  IADD3 R16, P1, R15, 0x11, RZ ;  /* 0x000000110f107810 */ /* 0x000fe40007f3e0ff */
[C---:B------:R-:W-:Y:S02]  /*14130*/  ISETP.GT.U32.AND.EX P2, PT, R20.reuse, RZ, PT, P2 ;  /* 0x000000ff1400720c */ /* 0x040fe40003f44120 */
[----:B------:R-:W-:Y:S02]  /*14140*/  ISETP.GT.U32.AND.EX P0, PT, R20, RZ, PT, P0 ;  /* 0x000000ff1400720c */ /* 0x000fe40003f04100 */
[----:B------:R-:W-:Y:S02]  /*14150*/  ISETP.GT.U32.AND P4, PT, R16, R19, PT ;  /* 0x000000131000720c */ /* 0x000fe40003f84070 */
[----:B------:R-:W-:-:S02]  /*14160*/  ISETP.GT.U32.AND.EX P6, PT, R17, RZ, PT, P6 ;  /* 0x000000ff1100720c */ /* 0x000fc40003fc4160 */
[----:B------:R-:W-:Y:S02]  /*14170*/  ISETP.GT.U32.AND.EX P3, PT, R17, RZ, PT, P3 ;  /* 0x000000ff1100720c */ /* 0x000fe40003f64130 */
[----:B------:R-:W-:Y:S02]  /*14180*/  IADD3.X R20, RZ, R18, RZ, P1, !PT ;  /* 0x00000012ff147210 */ /* 0x000fe40000ffe4ff */
[----:B------:R-:W-:Y:S02]  /*14190*/  ISETP.GT.U32.AND P5, PT, R16, R4, PT ;  /* 0x000000041000720c */ /* 0x000fe40003fa4070 */
[C---:B------:R-:W-:Y:S02]  /*141a0*/  ISETP.GT.U32.AND.EX P4, PT, R20.reuse, RZ, PT, P4 ;  /* 0x000000ff1400720c */ /* 0x040fe40003f84140 */
[----:B------:R-:W-:Y:S01]  /*141b0*/  ISETP.GT.U32.AND.EX P5, PT, R20, RZ, PT, P5 ;  /* 0x000000ff1400720c */ /* 0x000fe20003fa4150 */
[----:B------:R-:W-:Y:S02]  /*141c0*/  WARPGROUP.DEPBAR.LE gsb0, 0x0 ;  /* 0x00008000000079c5 */ /* 0x000fe40000010000 */
[-C--:B0-----:R-:W-:Y:S01]  /*141d0*/  FMUL R157, R157, R32.reuse ;  /* 0x000000209d9d7220 */ /* 0x081fe20000400000 */
[-C--:B------:R-:W-:Y:S01]  /*141e0*/  FMUL R159, R159, R32.reuse ;  /* 0x000000209f9f7220 */ /* 0x080fe20000400000 */
[-C--:B------:R-:W-:Y:S01]  /*141f0*/  FMUL R162, R162, R32.reuse ;  /* 0x00000020a2a27220 */ /* 0x080fe20000400000 */
[-C--:B------:R-:W-:Y:S01]  /*14200*/  FMUL R161, R161, R32.reuse ;  /* 0x00000020a1a17220 */ /* 0x080fe20000400000 */
[----:B------:R-:W-:Y:S01]  /*14210*/  FMUL R160, R160, R32 ;  /* 0x00000020a0a07220 */ /* 0x000fe20000400000 */
[----:B-1----:R-:W-:-:S02]  /*14220*/  FSEL R7, R157, -INF , !P6 ;  /* 0xff8000009d077808 */ /* 0x002fc40007000000 */
[----:B------:R-:W-:Y:S02]  /*14230*/  FSEL R37, R159, -INF , !P3 ;  /* 0xff8000009f257808 */ /* 0x000fe40005800000 */
[C---:B------:R-:W-:Y:S02]  /*14240*/  IADD3 R16, P6, R15.reuse, 0x18, RZ ;  /* 0x000000180f107810 */ /* 0x040fe40007fde0ff */
[----:B------:R-:W-:Y:S01]  /*14250*/  IADD3 R17, P3, R15, 0x19, RZ ;  /* 0x000000190f117810 */ /* 0x000fe20007f7e0ff */
[----:B------:R-:W-:Y:S01]  /*14260*/  FMUL R163, R163, R32 ;  /* 0x00000020a3a37220 */ /* 0x000fe20000400000 */
[----:B------:R-:W-:Y:S02]  /*14270*/  FSEL R8, R162, -INF , !P0 ;  /* 0xff800000a2087808 */ /* 0x000fe40004000000 */
[----:B------:R-:W-:Y:S02]  /*14280*/  FSEL R12, R161, -INF , !P4 ;  /* 0xff800000a10c7808 */ /* 0x000fe40006000000 */
[----:B------:R-:W-:-:S02]  /*14290*/  FSEL R11, R160, -INF , !P2 ;  /* 0xff800000a00b7808 */ /* 0x000fc40005000000 */
[CC--:B------:R-:W-:Y:S02]  /*142a0*/  ISETP.GT.U32.AND P0, PT, R17.reuse, R19.reuse, PT ;  /* 0x000000131100720c */ /* 0x0c0fe40003f04070 */
[-C--:B------:R-:W-:Y:S01]  /*142b0*/  ISETP.GT.U32.AND P4, PT, R17, R4.reuse, PT ;  /* 0x000000041100720c */ /* 0x080fe20003f84070 */
[----:B------:R-:W-:Y:S01]  /*142c0*/  IMAD.X R17, RZ, RZ, R18, P6 ;  /* 0x000000ffff117224 */ /* 0x000fe200030e0612 */
[C---:B------:R-:W-:Y:S02]  /*142d0*/  ISETP.GT.U32.AND P1, PT, R16.reuse, R19, PT ;  /* 0x000000131000720c */ /* 0x040fe40003f24070 */
[----:B------:R-:W-:Y:S02]  /*142e0*/  ISETP.GT.U32.AND P2, PT, R16, R4, PT ;  /* 0x000000041000720c */ /* 0x000fe40003f44070 */
[----:B------:R-:W-:Y:S02]  /*142f0*/  IADD3 R16, P6, R15, 0x8, RZ ;  /* 0x000000080f107810 */ /* 0x000fe40007fde0ff */
[----:B------:R-:W-:-:S02]  /*14300*/  FSEL R9, R163, -INF , !P5 ;  /* 0xff800000a3097808 */ /* 0x000fc40006800000 */
[----:B------:R-:W-:Y:S01]  /*14310*/  ISETP.GT.U32.AND P5, PT, R16, R19, PT ;  /* 0x000000131000720c */ /* 0x000fe20003fa4070 */
[----:B------:R-:W-:Y:S01]  /*14320*/  IMAD.X R16, RZ, RZ, R18, P3 ;  /* 0x000000ffff107224 */ /* 0x000fe200018e0612 */
[----:B------:R-:W-:Y:S01]  /*14330*/  STL [R1+0x1564], R168 ;  /* 0x001564a801007387 */ /* 0x000fe20000100800 */
[-C--:B------:R-:W-:Y:S01]  /*14340*/  FMUL R166, R166, R32.reuse ;  /* 0x00000020a6a67220 */ /* 0x080fe20000400000 */
[----:B------:R-:W-:Y:S02]  /*14350*/  FMUL R165, R165, R32 ;  /* 0x00000020a5a57220 */ /* 0x000fe40000400000 */
[----:B------:R-:W-:Y:S01]  /*14360*/  STL [R1+0x1560], R172 ;  /* 0x001560ac01007387 */ /* 0x000fe20000100800 */
[----:B------:R-:W-:-:S03]  /*14370*/  ISETP.GT.U32.AND.EX P2, PT, R17, RZ, PT, P2 ;  /* 0x000000ff1100720c */ /* 0x000fc60003f44120 */
[----:B------:R-:W-:Y:S01]  /*14380*/  STL [R1+0x155c], R173 ;  /* 0x00155cad01007387 */ /* 0x000fe20000100800 */
[----:B------:R-:W-:Y:S01]  /*14390*/  ISETP.GT.U32.AND.EX P0, PT, R16, RZ, PT, P0 ;  /* 0x000000ff1000720c */ /* 0x000fe20003f04100 */
[----:B------:R-:W-:Y:S01]  /*143a0*/  FMUL R164, R164, R32 ;  /* 0x00000020a4a47220 */ /* 0x000fe20000400000 */
[----:B------:R-:W-:Y:S01]  /*143b0*/  ISETP.GT.U32.AND.EX P4, PT, R16, RZ, PT, P4 ;  /* 0x000000ff1000720c */ /* 0x000fe20003f84140 */
[----:B------:R-:W-:Y:S01]  /*143c0*/  STL [R1+0x1558], R176 ;  /* 0x001558b001007387 */ /* 0x000fe20000100800 */
[----:B------:R-:W-:-:S03]  /*143d0*/  LOP3.LUT R16, R15, 0x28, RZ, 0xfc, !PT ;  /* 0x000000280f107812 */ /* 0x000fc600078efcff */
[----:B------:R-:W-:Y:S01]  /*143e0*/  STL [R1+0x1554], R177 ;  /* 0x001554b101007387 */ /* 0x000fe20000100800 */
[----:B------:R-:W-:-:S03]  /*143f0*/  ISETP.GT.U32.AND.EX P1, PT, R17, RZ, PT, P1 ;  /* 0x000000ff1100720c */ /* 0x000fc60003f24110 */
[----:B------:R-:W-:Y:S01]  /*14400*/  STL [R1+0x1550], R180 ;  /* 0x001550b401007387 */ /* 0x000fe20000100800 */
[----:B------:R-:W-:Y:S01]  /*14410*/  FMUL R167, R167, R32 ;  /* 0x00000020a7a77220 */ /* 0x000fe20000400000 */
[----:B------:R-:W-:Y:S02]  /*14420*/  FSEL R10, R166, -INF , !P2 ;  /* 0xff800000a60a7808 */ /* 0x000fe40005000000 */
[----:B------:R-:W-:Y:S01]  /*14430*/  STL [R1+0x154c], R181 ;  /* 0x00154cb501007387 */ /* 0x000fe20000100800 */
[----:B------:R-:W-:-:S03]  /*14440*/  FSEL R14, R165, -INF , !P0 ;  /* 0xff800000a50e7808 */ /* 0x000fc60004000000 */
[----:B------:R-:W-:Y:S01]  /*14450*/  STL [R1+0x1568], R24 ;  /* 0x0015681801007387 */ /* 0x000fe20000100800 */
[C---:B------:R-:W-:Y:S02]  /*14460*/  ISETP.GT.U32.AND P2, PT, R16.reuse, R4, PT ;  /* 0x000000041000720c */ /* 0x040fe40003f44070 */
[----:B------:R-:W-:Y:S01]  /*14470*/  ISETP.GT.U32.AND P0, PT, R16, R19, PT ;  /* 0x000000131000720c */ /* 0x000fe20003f04070 */
[----:B------:R-:W-:Y:S01]  /*14480*/  STL [R1+0x156c], R25 ;  /* 0x00156c1901007387 */ /* 0x000fe20000100800 */
[----:B------:R-:W-:Y:S01]  /*14490*/  FSEL R13, R164, -INF , !P1 ;  /* 0xff800000a40d7808 */ /* 0x000fe20004800000 */
[----:B------:R-:W-:Y:S02]  /*144a0*/  IMAD.X R16, RZ, RZ, R18, P6 ;  /* 0x000000ffff107224 */ /* 0x000fe400030e0612 */
[----:B------:R-:W-:Y:S01]  /*144b0*/  STL [R1+0x1574], R7 ;  /* 0x0015740701007387 */ /* 0x000fe20000100800 */
[----:B------:R-:W-:-:S03]  /*144c0*/  FSEL R2, R167, -INF , !P4 ;  /* 0xff800000a7027808 */ /* 0x000fc60006000000 */
[----:B------:R-:W-:Y:S01]  /*144d0*/  STL [R1+0x1578], R37 ;  /* 0x0015782501007387 */ /* 0x000fe20000100800 */
[----:B------:R-:W-:-:S03]  /*144e0*/  FMUL R156, R156, R32 ;  /* 0x000000209c9c7220 */ /* 0x000fc60000400000 */
[----:B------:R-:W-:Y:S01]  /*144f0*/  STL [R1+0x157c], R11 ;  /* 0x00157c0b01007387 */ /* 0x000fe20000100800 */
[----:B------:R-:W-:-:S03]  /*14500*/  ISETP.GT.U32.AND.EX P5, PT, R16, RZ, PT, P5 ;  /* 0x000000ff1000720c */ /* 0x000fc60003fa4150 */
[----:B------:R-:W-:Y:S04]  /*14510*/  STL [R1+0x1580], R8 ;  /* 0x0015800801007387 */ /* 0x000fe80000100800 */
[----:B------:R-:W-:Y:S01]  /*14520*/  STL [R1+0x1584], R12 ;  /* 0x0015840c01007387 */ /* 0x000fe20000100800 */
[----:B------:R-:W-:-:S03]  /*14530*/  LOP3.LUT R20, R15, 0x21, RZ, 0xfc, !PT ;  /* 0x000000210f147812 */ /* 0x000fc600078efcff */
[----:B------:R-:W-:Y:S04]  /*14540*/  STL [R1+0x1588], R9 ;  /* 0x0015880901007387 */ /* 0x000fe80000100800 */
[----:B------:R-:W-:Y:S04]  /*14550*/  STL [R1+0x158c], R13 ;  /* 0x00158c0d01007387 */ /* 0x000fe80000100800 */
[----:B------:R-:W-:Y:S04]  /*14560*/  STL [R1+0x1590], R10 ;  /* 0x0015900a01007387 */ /* 0x000fe80000100800 */
[----:B------:R-:W-:Y:S04]  /*14570*/  STL [R1+0x1594], R14 ;  /* 0x0015940e01007387 */ /* 0x000fe80000100800 */
[----:B------:R0:W-:Y:S01]  /*14580*/  STL [R1+0x1598], R2 ;  /* 0x0015980201007387 */ /* 0x0001e20000100800 */
[----:B------:R-:W-:-:S02]  /*14590*/  ISETP.GT.U32.AND P1, PT, R20, R4, PT ;  /* 0x000000041400720c */ /* 0x000fc40003f24070 */
[----:B------:R-:W-:Y:S01]  /*145a0*/  ISETP.GT.U32.AND P3, PT, R20, R19, PT ;  /* 0x000000131400720c */ /* 0x000fe20003f64070 */
[----:B------:R-:W2:Y:S04]  /*145b0*/  LDL.64 R22, [R1+0xb20] ;  /* 0x000b200001167983 */ /* 0x000ea80000100a00 */
[----:B------:R-:W3:Y:S01]  /*145c0*/  LDL.64 R20, [R1+0xb18] ;  /* 0x000b180001147983 */ /* 0x000ee20000100a00 */
[----:B0-----:R-:W-:-:S05]  /*145d0*/  FSEL R2, R156, -INF , !P5 ;  /* 0xff8000009c027808 */ /* 0x001fca0006800000 */
[----:B------:R0:W-:Y:S04]  /*145e0*/  STL [R1+0x214], R2 ;  /* 0x0002140201007387 */ /* 0x0001e80000100800 */
[----:B------:R-:W4:Y:S04]  /*145f0*/  LDL.64 R10, [R1+0xb10] ;  /* 0x000b1000010a7983 */ /* 0x000f280000100a00 */
[----:B------:R-:W4:Y:S01]  /*14600*/  LDL.64 R8, [R1+0xb08] ;  /* 0x000b080001087983 */ /* 0x000f220000100a00 */
[----:B------:R-:W-:Y:S01]  /*14610*/  LOP3.LUT R16, R15, 0x30, RZ, 0xfc, !PT ;  /* 0x000000300f107812 */ /* 0x000fe200078efcff */
[-C--:B------:R-:W-:Y:S01]  /*14620*/  FMUL R169, R169, R32.reuse ;  /* 0x00000020a9a97220 */ /* 0x080fe20000400000 */
[----:B------:R-:W-:Y:S01]  /*14630*/  ISETP.GT.U32.AND.EX P3, PT, R18, RZ, PT, P3 ;  /* 0x000000ff1200720c */ /* 0x000fe20003f64130 */
[-C--:B------:R-:W-:Y:S01]  /*14640*/  FMUL R174, R174, R32.reuse ;  /* 0x00000020aeae7220 */ /* 0x080fe20000400000 */
[----:B------:R-:W-:Y:S01]  /*14650*/  LOP3.LUT R17, R15, 0x29, RZ, 0xfc, !PT ;  /* 0x000000290f117812 */ /* 0x000fe200078efcff */
[----:B------:R-:W-:Y:S01]  /*14660*/  FMUL R178, R178, R32 ;  /* 0x00000020b2b27220 */ /* 0x000fe20000400000 */
[C---:B------:R-:W-:Y:S01]  /*14670*/  ISETP.GT.U32.AND P5, PT, R16.reuse, R4, PT ;  /* 0x000000041000720c */ /* 0x040fe20003fa4070 */
[-C--:B------:R-:W-:Y:S01]  /*14680*/  FMUL R171, R171, R32.reuse ;  /* 0x00000020abab7220 */ /* 0x080fe20000400000 */
[----:B------:R-:W-:Y:S01]  /*14690*/  FSEL R75, R169, -INF , !P3 ;  /* 0xff800000a94b7808 */ /* 0x000fe20005800000 */
[-C--:B------:R-:W-:Y:S01]  /*146a0*/  FMUL R179, R179, R32.reuse ;  /* 0x00000020b3b37220 */ /* 0x080fe20000400000 */
[-C--:B------:R-:W-:Y:S01]  /*146b0*/  ISETP.GT.U32.AND P3, PT, R16, R19.reuse, PT ;  /* 0x000000131000720c */ /* 0x080fe20003f64070 */
[-C--:B------:R-:W-:Y:S01]  /*146c0*/  FMUL R182, R182, R32.reuse ;  /* 0x00000020b6b67220 */ /* 0x080fe20000400000 */
[----:B------:R-:W-:Y:S01]  /*146d0*/  ISETP.GT.U32.AND.EX P2, PT, R18, RZ, PT, P2 ;  /* 0x000000ff1200720c */ /* 0x000fe20003f44120 */
[----:B------:R-:W-:Y:S01]  /*146e0*/  FMUL R175, R175, R32 ;  /* 0x00000020afaf7220 */ /* 0x000fe20000400000 */
[C---:B------:R-:W-:Y:S01]  /*146f0*/  ISETP.GT.U32.AND P6, PT, R17.reuse, R4, PT ;  /* 0x000000041100720c */ /* 0x040fe20003fc4070 */
[-C--:B------:R-:W-:Y:S01]  /*14700*/  FMUL R152, R152, R32.reuse ;  /* 0x0000002098987220 */ /* 0x080fe20000400000 */
[----:B------:R-:W-:Y:S01]  /*14710*/  ISETP.GT.U32.AND P4, PT, R17, R19, PT ;  /* 0x000000131100720c */ /* 0x000fe20003f84070 */
[----:B------:R-:W-:Y:S01]  /*14720*/  FMUL R158, R158, R32 ;  /* 0x000000209e9e7220 */ /* 0x000fe20000400000 */
[----:B------:R-:W-:Y:S01]  /*14730*/  LOP3.LUT R16, R15, 0x31, RZ, 0xfc, !PT ;  /* 0x000000310f107812 */ /* 0x000fe200078efcff */
[----:B0-----:R-:W4:Y:S01]  /*14740*/  LDL.64 R2, [R1+0xb00] ;  /* 0x000b000001027983 */ /* 0x001f220000100a00 */
[----:B------:R-:W-:-:S02]  /*14750*/  ISETP.GT.U32.AND.EX P5, PT, R18, RZ, PT, P5 ;  /* 0x000000ff1200720c */ /* 0x000fc40003fa4150 */
[----:B------:R-:W-:Y:S02]  /*14760*/  LOP3.LUT R17, R15, 0x38, RZ, 0xfc, !PT ;  /* 0x000000380f117812 */ /* 0x000fe400078efcff */
[----:B------:R-:W-:Y:S02]  /*14770*/  FSEL R102, R174, -INF , !P2 ;  /* 0xff800000ae667808 */ /* 0x000fe40005000000 */
[----:B------:R-:W-:Y:S02]  /*14780*/  ISETP.GT.U32.AND.EX P1, PT, R18, RZ, PT, P1 ;  /* 0x000000ff1200720c */ /* 0x000fe40003f24110 */
[-C--:B------:R-:W-:Y:S02]  /*14790*/  ISETP.GT.U32.AND P2, PT, R16, R4.reuse, PT ;  /* 0x000000041000720c */ /* 0x080fe40003f44070 */
[----:B------:R-:W-:Y:S02]  /*147a0*/  FSEL R96, R178, -INF , !P5 ;  /* 0xff800000b2607808 */ /* 0x000fe40006800000 */
[----:B------:R-:W-:-:S02]  /*147b0*/  ISETP.GT.U32.AND P5, PT, R17, R4, PT ;  /* 0x000000041100720c */ /* 0x000fc40003fa4070 */
[----:B------:R-:W-:Y:S02]  /*147c0*/  FSEL R105, R171, -INF , !P1 ;  /* 0xff800000ab697808 */ /* 0x000fe40004800000 */
[C---:B------:R-:W-:Y:S02]  /*147d0*/  ISETP.GT.U32.AND.EX P2, PT, R18.reuse, RZ, PT, P2 ;  /* 0x000000ff1200720c */ /* 0x040fe40003f44120 */
[----:B------:R-:W-:Y:S02]  /*147e0*/  ISETP.GT.U32.AND P1, PT, R15, R19, PT ;  /* 0x000000130f00720c */ /* 0x000fe40003f24070 */
[C---:B------:R-:W-:Y:S02]  /*147f0*/  ISETP.GT.U32.AND.EX P5, PT, R18.reuse, RZ, PT, P5 ;  /* 0x000000ff1200720c */ /* 0x040fe40003fa4150 */
[----:B------:R-:W-:Y:S02]  /*14800*/  ISETP.GT.U32.AND.EX P6, PT, R18, RZ, PT, P6 ;  /* 0x000000ff1200720c */ /* 0x000fe40003fc4160 */
[----:B------:R-:W-:-:S02]  /*14810*/  FSEL R92, R179, -INF , !P2 ;  /* 0xff800000b35c7808 */ /* 0x000fc40005000000 */
[----:B------:R-:W-:Y:S02]  /*14820*/  ISETP.GT.U32.AND.EX P1, PT, R18, RZ, PT, P1 ;  /* 0x000000ff1200720c */ /* 0x000fe40003f24110 */
[CC--:B------:R-:W-:Y:S02]  /*14830*/  ISETP.GE.U32.AND P2, PT, R15.reuse, R19.reuse, PT ;  /* 0x000000130f00720c */ /* 0x0c0fe40003f46070 */
[----:B------:R-:W-:Y:S02]  /*14840*/  FSEL R89, R182, -INF , !P5 ;  /* 0xff800000b6597808 */ /* 0x000fe40006800000 */
[----:B------:R-:W-:Y:S01]  /*14850*/  ISETP.GT.U32.AND P5, PT, R15, R4, PT ;  /* 0x000000040f00720c */ /* 0x000fe20003fa4070 */
[-C--:B------:R-:W-:Y:S01]  /*14860*/  FMUL R153, R153, R32.reuse ;  /* 0x0000002099997220 */ /* 0x080fe20000400000 */
[----:B------:R-:W-:Y:S01]  /*14870*/  FSEL R99, R175, -INF , !P6 ;  /* 0xff800000af637808 */ /* 0x000fe20007000000 */
[----:B------:R-:W-:Y:S01]  /*14880*/  STL [R1+0x159c], R75 ;  /* 0x00159c4b01007387 */ /* 0x000fe20000100800 */
[----:B------:R-:W-:Y:S01]  /*14890*/  ISETP.GT.U32.AND P6, PT, R16, R19, PT ;  /* 0x000000131000720c */ /* 0x000fe20003fc4070 */
[----:B------:R-:W-:Y:S01]  /*148a0*/  FMUL R154, R154, R32 ;  /* 0x000000209a9a7220 */ /* 0x000fe20000400000 */
[----:B------:R-:W-:Y:S01]  /*148b0*/  FSEL R27, R152, -INF , !P1 ;  /* 0xff800000981b7808 */ /* 0x000fe20004800000 */
[----:B------:R-:W-:Y:S01]  /*148c0*/  STL [R1+0x15a0], R105 ;  /* 0x0015a06901007387 */ /* 0x000fe20000100800 */
[----:B------:R-:W-:-:S02]  /*148d0*/  FSEL R43, R158, -INF , !P1 ;  /* 0xff8000009e2b7808 */ /* 0x000fc40004800000 */
[C---:B------:R-:W-:Y:S01]  /*148e0*/  ISETP.GE.U32.AND.EX P2, PT, R18.reuse, RZ, PT, P2 ;  /* 0x000000ff1200720c */ /* 0x040fe20003f46120 */
[----:B------:R-:W-:Y:S01]  /*148f0*/  STL [R1+0x15a4], R102 ;  /* 0x0015a46601007387 */ /* 0x000fe20000100800 */
[C---:B------:R-:W-:Y:S02]  /*14900*/  ISETP.GE.U32.AND P1, PT, R15.reuse, R4, PT ;  /* 0x000000040f00720c */ /* 0x040fe40003f26070 */
[C---:B------:R-:W-:Y:S02]  /*14910*/  LOP3.LUT R16, R15.reuse, 0x20, RZ, 0xfc, !PT ;  /* 0x000000200f107812 */ /* 0x040fe400078efcff */
[----:B------:R-:W-:Y:S01]  /*14920*/  ISETP.GT.U32.AND.EX P5, PT, R18, RZ, PT, P5 ;  /* 0x000000ff1200720c */ /* 0x000fe20003fa4150 */
[----:B------:R-:W-:Y:S01]  /*14930*/  STL [R1+0x15a8], R99 ;  /* 0x0015a86301007387 */ /* 0x000fe20000100800 */
[----:B------:R-:W-:Y:S02]  /*14940*/  LOP3.LUT R15, R15, 0x39, RZ, 0xfc, !PT ;  /* 0x000000390f0f7812 */ /* 0x000fe400078efcff */
[----:B------:R-:W-:Y:S01]  /*14950*/  FSEL R26, R153, -INF , !P2 ;  /* 0xff800000991a7808 */ /* 0x000fe20005000000 */
[----:B------:R-:W-:Y:S01]  /*14960*/  STL [R1+0x15ac], R96 ;  /* 0x0015ac6001007387 */ /* 0x000fe20000100800 */
[----:B------:R-:W-:-:S02]  /*14970*/  FSEL R53, R154, -INF , !P5 ;  /* 0xff8000009a357808 */ /* 0x000fc40006800000 */
[-C--:B------:R-:W-:Y:S01]  /*14980*/  ISETP.GT.U32.AND P2, PT, R15, R4.reuse, PT ;  /* 0x000000040f00720c */ /* 0x080fe20003f44070 */
[----:B------:R-:W-:Y:S01]  /*14990*/  STL [R1+0x15b0], R92 ;  /* 0x0015b05c01007387 */ /* 0x000fe20000100800 */
[----:B------:R-:W-:Y:S01]  /*149a0*/  ISETP.GT.U32.AND P5, PT, R16, R4, PT ;  /* 0x000000041000720c */ /* 0x000fe20003fa4070 */
[-C--:B------:R-:W-:Y:S02]  /*149b0*/  FMUL R155, R155, R32.reuse ;  /* 0x000000209b9b7220 */ /* 0x080fe40000400000 */
[----:B------:R-:W-:Y:S01]  /*149c0*/  STL [R1+0x15b4], R89 ;  /* 0x0015b45901007387 */ /* 0x000fe20000100800 */
[C---:B------:R-:W-:Y:S01]  /*149d0*/  ISETP.GE.U32.AND.EX P1, PT, R18.reuse, RZ, PT, P1 ;  /* 0x000000ff1200720c */ /* 0x040fe20003f26110 */
[-C--:B------:R-:W-:Y:S02]  /*149e0*/  FMUL R183, R183, R32.reuse ;  /* 0x00000020b7b77220 */ /* 0x080fe40000400000 */
[----:B------:R-:W-:Y:S01]  /*149f0*/  STL [R1+0x15b8], R27 ;  /* 0x0015b81b01007387 */ /* 0x000fe20000100800 */
[----:B------:R-:W-:Y:S01]  /*14a00*/  ISETP.GT.U32.AND.EX P2, PT, R18, RZ, PT, P2 ;  /* 0x000000ff1200720c */ /* 0x000fe20003f44120 */
[----:B------:R-:W-:-:S02]  /*14a10*/  FMUL R170, R170, R32 ;  /* 0x00000020aaaa7220 */ /* 0x000fc40000400000 */
[----:B------:R-:W-:Y:S01]  /*14a20*/  STL [R1+0x15bc], R43 ;  /* 0x0015bc2b01007387 */ /* 0x000fe20000100800 */
[----:B------:R-:W-:-:S03]  /*14a30*/  ISETP.GT.U32.AND.EX P5, PT, R18, RZ, PT, P5 ;  /* 0x000000ff1200720c */ /* 0x000fc60003fa4150 */
[----:B------:R0:W-:Y:S01]  /*14a40*/  STL [R1+0x15c0], R26 ;  /* 0x0015c01a01007387 */ /* 0x0001e20000100800 */
[----:B------:R-:W-:-:S03]  /*14a50*/  FSEL R49, R155, -INF , !P1 ;  /* 0xff8000009b317808 */ /* 0x000fc60004800000 */
[----:B------:R-:W-:Y:S01]  /*14a60*/  STL [R1+0x15c4], R53 ;  /* 0x0015c43501007387 */ /* 0x000fe20000100800 */
[----:B------:R-:W-:-:S03]  /*14a70*/  FSEL R86, R183, -INF , !P2 ;  /* 0xff800000b7567808 */ /* 0x000fc60005000000 */
[----:B------:R-:W4:Y:S01]  /*14a80*/  LDL.64 R34, [R1+0xaf8] ;  /* 0x000af80001227983 */ /* 0x000f220000100a00 */
[----:B------:R-:W-:-:S03]  /*14a90*/  FSEL R109, R170, -INF , !P5 ;  /* 0xff800000aa6d7808 */ /* 0x000fc60006800000 */
[----:B------:R-:W4:Y:S04]  /*14aa0*/  LDL.64 R30, [R1+0xaf0] ;  /* 0x000af000011e7983 */ /* 0x000f280000100a00 */
[----:B------:R-:W4:Y:S04]  /*14ab0*/  LDL.64 R28, [R1+0xae8] ;  /* 0x000ae800011c7983 */ /* 0x000f280000100a00 */
[----:B------:R-:W4:Y:S04]  /*14ac0*/  LDL.64 R4, [R1+0xad8] ;  /* 0x000ad80001047983 */ /* 0x000f280000100a00 */
[----:B------:R-:W4:Y:S04]  /*14ad0*/  LDL.64 R12, [R1+0xae0] ;  /* 0x000ae000010c7983 */ /* 0x000f280000100a00 */
[----:B------:R1:W-:Y:S04]  /*14ae0*/  STL [R1+0x15c8], R32 ;  /* 0x0015c82001007387 */ /* 0x0003e80000100800 */
[----:B------:R-:W-:Y:S01]  /*14af0*/  STL [R1+0x15cc], R49 ;  /* 0x0015cc3101007387 */ /* 0x000fe20000100800 */
[----:B------:R-:W-:-:S03]  /*14b00*/  ISETP.GT.U32.AND P2, PT, R15, R19, PT ;  /* 0x000000130f00720c */ /* 0x000fc60003f44070 */
[----:B------:R-:W-:Y:S04]  /*14b10*/  STL [R1+0x15d0], R86 ;  /* 0x0015d05601007387 */ /* 0x000fe80000100800 */
[----:B------:R-:W-:Y:S04]  /*14b20*/  STL [R1+0x15d4], R109 ;  /* 0x0015d46d01007387 */ /* 0x000fe80000100800 */
[----:B------:R4:W-:Y:S04]  /*14b30*/  STL [R1+0x15d8], R19 ;  /* 0x0015d81301007387 */ /* 0x0009e80000100800 */
[----:B0-----:R-:W4:Y:S04]  /*14b40*/  LDL.64 R26, [R1+0xad0] ;  /* 0x000ad000011a7983 */ /* 0x001f280000100a00 */
[----:B------:R-:W4:Y:S01]  /*14b50*/  LDL.64 R14, [R1+0xac8] ;  /* 0x000ac800010e7983 */ /* 0x000f220000100a00 */
[----:B--2---:R-:W-:-:S04]  /*14b60*/  IMAD.WIDE R154, R0, 0x2, R22 ;  /* 0x00000002009a7825 */ /* 0x004fc800078e0216 */
[C---:B---3--:R-:W-:Y:S01]  /*14b70*/  IMAD.WIDE R152, R0.reuse, 0x2, R20 ;  /* 0x0000000200987825 */ /* 0x048fe200078e0214 */
[-C--:B------:R-:W-:Y:S01]  /*14b80*/  ISETP.GT.U32.AND P1, PT, R17, R19.reuse, PT ;  /* 0x000000131100720c */ /* 0x080fe20003f24070 */
[----:B-1----:R0:W2:Y:S04]  /*14b90*/  LDG.E.U16 R32, desc[UR4][R154.64] ;  /* 0x000000049a207981 */ /* 0x0020a8000c1e1500 */
[----:B------:R1:W3:Y:S01]  /*14ba0*/  LDG.E.U16 R25, desc[UR4][R152.64] ;  /* 0x0000000498197981 */ /* 0x0002e2000c1e1500 */
[----:B----4-:R-:W-:Y:S01]  /*14bb0*/  IMAD.WIDE R22, R0, 0x2, R10 ;  /* 0x0000000200167825 */ /* 0x010fe200078e020a */
[----:B------:R-:W-:Y:S02]  /*14bc0*/  ISETP.GT.U32.AND P5, PT, R16, R19, PT ;  /* 0x000000131000720c */ /* 0x000fe40003fa4070 */
[----:B------:R-:W4:Y:S01]  /*14bd0*/  LDL.64 R10, [R1+0xac0] ;  /* 0x000ac000010a7983 */ /* 0x000f220000100a00 */
[----:B------:R-:W-:-:S03]  /*14be0*/  IMAD.WIDE R20, R0, 0x2, R8 ;  /* 0x0000000200147825 */ /* 0x000fc600078e0208 */
[----:B------:R1:W2:Y:S04]  /*14bf0*/  LDG.E.U16 R122, desc[UR4][R22.64] ;  /* 0x00000004167a7981 */ /* 0x0002a8000c1e1500 */
[----:B------:R-:W4:Y:S04]  /*14c00*/  LDG.E.U16 R72, desc[UR4][R20.64] ;  /* 0x0000000414487981 */ /* 0x000f28000c1e1500 */
[----:B------:R-:W4:Y:S01]  /*14c10*/  LDL.64 R8, [R1+0xab0] ;  /* 0x000ab00001087983 */ /* 0x000f220000100a00 */
[----:B------:R-:W-:-:S03]  /*14c20*/  IMAD.WIDE R16, R0, 0x2, R2 ;  /* 0x0000000200107825 */ /* 0x000fc600078e0202 */
[----:B------:R-:W4:Y:S04]  /*14c30*/  LDL.64 R2, [R1+0xab8] ;  /* 0x000ab80001027983 */ /* 0x000f280000100a00 */
[----:B------:R1:W4:Y:S01]  /*14c40*/  LDG.E.U16 R7, desc[UR4][R16.64] ;  /* 0x0000000410077981 */ /* 0x000322000c1e1500 */
[----:B0-----:R-:W-:-:S04]  /*14c50*/  IMAD.WIDE R154, R0, 0x2, R34 ;  /* 0x00000002009a7825 */ /* 0x001fc800078e0222 */
[C---:B-1----:R-:W-:Y:S01]  /*14c60*/  IMAD.WIDE R152, R0.reuse, 0x2, R30 ;  /* 0x0000000200987825 */ /* 0x042fe200078e021e */
[----:B------:R0:W4:Y:S03]  /*14c70*/  LDG.E.U16 R24, desc[UR4][R154.64] ;  /* 0x000000049a187981 */ /* 0x000126000c1e1500 */
[C---:B------:R-:W-:Y:S01]  /*14c80*/  IMAD.WIDE R22, R0.reuse, 0x2, R28 ;  /* 0x0000000200167825 */ /* 0x040fe200078e021c */
[----:B------:R1:W4:Y:S03]  /*14c90*/  LDG.E.U16 R121, desc[UR4][R152.64] ;  /* 0x0000000498797981 */ /* 0x000326000c1e1500 */
[C---:B------:R-:W-:Y:S01]  /*14ca0*/  IMAD.WIDE R16, R0.reuse, 0x2, R4 ;  /* 0x0000000200107825 */ /* 0x040fe200078e0204 */
[----:B------:R-:W4:Y:S04]  /*14cb0*/  LDG.E.U16 R71, desc[UR4][R22.64] ;  /* 0x0000000416477981 */ /* 0x000f28000c1e1500 */
[----:B------:R-:W4:Y:S01]  /*14cc0*/  LDG.E.U16 R168, desc[UR4][R16.64] ;  /* 0x0000000410a87981 */ /* 0x000f22000c1e1500 */
[----:B------:R-:W-:-:S05]  /*14cd0*/  IMAD.WIDE R20, R0, 0x2, R12 ;  /* 0x0000000200147825 */ /* 0x000fca00078e020c */
[----:B------:R4:W4:Y:S01]  /*14ce0*/  LDG.E.U16 R19, desc[UR4][R20.64] ;  /* 0x0000000414137981 */ /* 0x000922000c1e1500 */
[----:B0-----:R-:W-:-:S04]  /*14cf0*/  IMAD.WIDE R154, R0, 0x2, R26 ;  /* 0x00000002009a7825 */ /* 0x001fc800078e021a */
[C---:B-1----:R-:W-:Y:S01]  /*14d00*/  IMAD.WIDE R152, R0.reuse, 0x2, R14 ;  /* 0x0000000200987825 */ /* 0x042fe200078e020e */
[----:B------:R-:W4:Y:S04]  /*14d10*/  LDG.E.U16 R120, desc[UR4][R154.64] ;  /* 0x000000049a787981 */ /* 0x000f28000c1e1500 */
[----:B------:R-:W4:Y:S04]  /*14d20*/  LDG.E.U16 R70, desc[UR4][R152.64] ;  /* 0x0000000498467981 */ /* 0x000f28000c1e1500 */
[----:B---3--:R-:W-:Y:S04]  /*14d30*/  STL [R1+0x15dc], R25 ;  /* 0x0015dc1901007387 */ /* 0x008fe80000100800 */
[----:B--2---:R-:W-:Y:S04]  /*14d40*/  STL [R1+0x15e0], R122 ;  /* 0x0015e07a01007387 */ /* 0x004fe80000100800 */
[----:B----4-:R-:W-:Y:S04]  /*14d50*/  STL [R1+0x15e4], R72 ;  /* 0x0015e44801007387 */ /* 0x010fe80000100800 */
[----:B------:R-:W2:Y:S04]  /*14d60*/  LDL.64 R12, [R1+0xaa0] ;  /* 0x000aa000010c7983 */ /* 0x000ea80000100a00 */
[----:B------:R-:W3:Y:S04]  /*14d70*/  LDL.64 R28, [R1+0xa88] ;  /* 0x000a8800011c7983 */ /* 0x000ee80000100a00 */
[----:B------:R-:W4:Y:S04]  /*14d80*/  LDL.64 R30, [R1+0xa90] ;  /* 0x000a9000011e7983 */ /* 0x000f280000100a00 */
[----:B------:R-:W4:Y:S04]  /*14d90*/  LDL.64 R34, [R1+0xaa8] ;  /* 0x000aa80001227983 */ /* 0x000f280000100a00 */
[----:B------:R-:W4:Y:S01]  /*14da0*/  LDL.64 R4, [R1+0xa98] ;  /* 0x000a980001047983 */ /* 0x000f220000100a00 */
[----:B------:R-:W-:-:S04]  /*14db0*/  IMAD.WIDE R20, R0, 0x2, R2 ;  /* 0x0000000200147825 */ /* 0x000fc800078e0202 */
[C---:B------:R-:W-:Y:S01]  /*14dc0*/  IMAD.WIDE R16, R0.reuse, 0x2, R8 ;  /* 0x0000000200107825 */ /* 0x040fe200078e0208 */
[----:B------:R-:W4:Y:S03]  /*14dd0*/  LDG.E.U16 R172, desc[UR4][R20.64] ;  /* 0x0000000414ac7981 */ /* 0x000f26000c1e1500 */
[C---:B------:R-:W-:Y:S01]  /*14de0*/  IMAD.WIDE R22, R0.reuse, 0x2, R10 ;  /* 0x0000000200167825 */ /* 0x040fe200078e020a */
[----:B------:R3:W4:Y:S04]  /*14df0*/  LDG.E.U16 R119, desc[UR4][R16.64] ;  /* 0x0000000410777981 */ /* 0x000728000c1e1500 */
[----:B------:R-:W-:Y:S04]  /*14e00*/  STL [R1+0x15e8], R24 ;  /* 0x0015e81801007387 */ /* 0x000fe80000100800 */
[----:B------:R-:W-:Y:S04]  /*14e10*/  STL [R1+0x15ec], R121 ;  /* 0x0015ec7901007387 */ /* 0x000fe80000100800 */
[----:B------:R-:W-:Y:S04]  /*14e20*/  STL [R1+0x15f0], R71 ;  /* 0x0015f04701007387 */ /* 0x000fe80000100800 */
[----:B------:R-:W-:Y:S04]  /*14e30*/  STL [R1+0x2f4], R32 ;  /* 0x0002f42001007387 */ /* 0x000fe80000100800 */
[----:B------:R-:W-:Y:S04]  /*14e40*/  STL [R1+0x15f4], R168 ;  /* 0x0015f4a801007387 */ /* 0x000fe80000100800 */
[----:B------:R-:W4:Y:S04]  /*14e50*/  LDL.64 R14, [R1+0xa78] ;  /* 0x000a7800010e7983 */ /* 0x000f280000100a00 */
[----:B------:R-:W4:Y:S04]  /*14e60*/  LDL.64 R2, [R1+0xa70] ;  /* 0x000a700001027983 */ /* 0x000f280000100a00 */
[----:B------:R-:W4:Y:S04]  /*14e70*/  LDL.64 R8, [R1+0xa68] ;  /* 0x000a680001087983 */ /* 0x000f280000100a00 */
[----:B------:R-:W4:Y:S04]  /*14e80*/  LDL.64 R26, [R1+0xa80] ;  /* 0x000a8000011a7983 */ /* 0x000f280000100a00 */
[----:B------:R-:W4:Y:S04]  /*14e90*/  LDL.64 R10, [R1+0xa60] ;  /* 0x000a6000010a7983 */ /* 0x000f280000100a00 */
[----:B------:R0:W-:Y:S04]  /*14ea0*/  STL [R1+0x2e0], R7 ;  /* 0x0002e00701007387 */ /* 0x0001e80000100800 */
[----:B------:R-:W-:Y:S04]  /*14eb0*/  STL [R1+0x15f8], R120 ;  /* 0x0015f87801007387 */ /* 0x000fe80000100800 */
[----:B------:R1:W-:Y:S04]  /*14ec0*/  STL [R1+0x15fc], R70 ;  /* 0x0015fc4601007387 */ /* 0x0003e80000100800 */
[----:B0-----:R0:W4:Y:S04]  /*14ed0*/  LDG.E.U16 R7, desc[UR4][R22.64] ;  /* 0x0000000416077981 */ /* 0x001128000c1e1500 */
[----:B------:R-:W4:Y:S04]  /*14ee0*/  LDL.64 R32, [R1+0xa58] ;  /* 0x000a580001207983 */ /* 0x000f280000100a00 */
[----:B------:R-:W4:Y:S01]  /*14ef0*/  LDL.64 R24, [R1+0xa50] ;  /* 0x000a500001187983 */ /* 0x000f220000100a00 */
[----:B--2---:R-:W-:-:S03]  /*14f00*/  IMAD.WIDE R152, R0, 0x2, R12 ;  /* 0x0000000200987825 */ /* 0x004fc600078e020c */
[----:B------:R-:W2:Y:S01]  /*14f10*/  LDL.64 R12, [R1+0xa48] ;  /* 0x000a4800010c7983 */ /* 0x000ea20000100a00 */
[----:B---3--:R-:W-:-:S03]  /*14f20*/  IMAD.WIDE R16, R0, 0x2, R28 ;  /* 0x0000000200107825 */ /* 0x008fc600078e021c */
[----:B------:R-:W3:Y:S01]  /*14f30*/  LDL.64 R28, [R1+0xa30] ;  /* 0x000a3000011c7983 */ /* 0x000ee20000100a00 */
[----:B----4-:R-:W-:-:S03]  /*14f40*/  IMAD.WIDE R20, R0, 0x2, R30 ;  /* 0x0000000200147825 */ /* 0x010fc600078e021e */
[----:B------:R-:W4:Y:S01]  /*14f50*/  LDL.64 R30, [R1+0xa38] ;  /* 0x000a3800011e7983 */ /* 0x000f220000100a00 */
[----:B------:R-:W-:-:S03]  /*14f60*/  IMAD.WIDE R154, R0, 0x2, R34 ;  /* 0x00000002009a7825 */ /* 0x000fc600078e0222 */
[----:B-1----:R1:W4:Y:S01]  /*14f70*/  LDG.E.U16 R70, desc[UR4][R152.64] ;  /* 0x0000000498467981 */ /* 0x002322000c1e1500 */
[----:B0-----:R-:W-:-:S03]  /*14f80*/  IMAD.WIDE R22, R0, 0x2, R4 ;  /* 0x0000000200167825 */ /* 0x001fc600078e0204 */
[----:B------:R-:W4:Y:S04]  /*14f90*/  LDL.64 R4, [R1+0xa40] ;  /* 0x000a400001047983 */ /* 0x000f280000100a00 */
[----:B------:R0:W4:Y:S04]  /*14fa0*/  LDG.E.U16 R173, desc[UR4][R22.64] ;  /* 0x0000000416ad7981 */ /* 0x000128000c1e1500 */
[----:B------:R0:W4:Y:S04]  /*14fb0*/  LDG.E.U16 R118, desc[UR4][R20.64] ;  /* 0x0000000414767981 */ /* 0x000128000c1e1500 */
[----:B------:R4:W-:Y:S04]  /*14fc0*/  STL [R1+0x2d0], R19 ;  /* 0x0002d01301007387 */ /* 0x0009e80000100800 */
[----:B------:R0:W4:Y:S04]  /*14fd0*/  LDG.E.U16 R69, desc[UR4][R154.64] ;  /* 0x000000049a457981 */ /* 0x000128000c1e1500 */
[----:B------:R0:W4:Y:S01]  /*14fe0*/  LDG.E.U16 R68, desc[UR4][R16.64] ;  /* 0x0000000410447981 */ /* 0x000122000c1e1500 */
[----:B-1----:R-:W-:-:S03]  /*14ff0*/  IMAD.WIDE R152, R0, 0x2, R14 ;  /* 0x0000000200987825 */ /* 0x002fc600078e020e */
[----:B------:R-:W4:Y:S01]  /*15000*/  LDL.64 R14, [R1+0xa20] ;  /* 0x000a2000010e7983 */ /* 0x000f220000100a00 */
[----:B0-----:R-:W-:-:S03]  /*15010*/  IMAD.WIDE R22, R0, 0x2, R2 ;  /* 0x0000000200167825 */ /* 0x001fc600078e0202 */
[----:B------:R-:W4:Y:S01]  /*15020*/  LDL.64 R2, [R1+0xa18] ;  /* 0x000a180001027983 */ /* 0x000f220000100a00 */
[----:B------:R-:W-:-:S03]  /*15030*/  IMAD.WIDE R20, R0, 0x2, R8 ;  /* 0x0000000200147825 */ /* 0x000fc600078e0208 */
[----:B------:R-:W4:Y:S01]  /*15040*/  LDL.64 R8, [R1+0xa10] ;  /* 0x000a100001087983 */ /* 0x000f220000100a00 */
[----:B------:R-:W-:-:S03]  /*15050*/  IMAD.WIDE R154, R0, 0x2, R26 ;  /* 0x00000002009a7825 */ /* 0x000fc600078e021a */
[----:B------:R-:W4:Y:S01]  /*15060*/  LDL.64 R26, [R1+0xa28] ;  /* 0x000a2800011a7983 */ /* 0x000f220000100a00 */
[----:B------:R-:W-:-:S03]  /*15070*/  IMAD.WIDE R16, R0, 0x2, R10 ;  /* 0x0000000200107825 */ /* 0x000fc600078e020a */
[----:B------:R-:W4:Y:S04]  /*15080*/  LDL.64 R10, [R1+0xa08] ;  /* 0x000a0800010a7983 */ /* 0x000f280000100a00 */
[----:B------:R0:W4:Y:S04]  /*15090*/  LDG.E.U16 R120, desc[UR4][R154.64] ;  /* 0x000000049a787981 */ /* 0x000128000c1e1500 */
[----:B------:R1:W4:Y:S04]  /*150a0*/  LDG.E.U16 R176, desc[UR4][R152.64] ;  /* 0x0000000498b07981 */ /* 0x000328000c1e1500 */
[----:B------:R2:W4:Y:S04]  /*150b0*/  LDG.E.U16 R117, desc[UR4][R22.64] ;  /* 0x0000000416757981 */ /* 0x000528000c1e1500 */
[----:B------:R4:W-:Y:S01]  /*150c0*/  STL [R1+0x2bc], R7 ;  /* 0x0002bc0701007387 */ /* 0x0009e20000100800 */
[----:B0-----:R-:W-:-:S03]  /*150d0*/  IMAD.WIDE R154, R0, 0x2, R32 ;  /* 0x00000002009a7825 */ /* 0x001fc600078e0220 */
[----:B------:R-:W4:Y:S01]  /*150e0*/  LDL.64 R32, [R1+0xa00] ;  /* 0x000a000001207983 */ /* 0x000f220000100a00 */
[----:B-1----:R-:W-:-:S03]  /*150f0*/  IMAD.WIDE R152, R0, 0x2, R24 ;  /* 0x0000000200987825 */ /* 0x002fc600078e0218 */
[----:B------:R-:W4:Y:S04]  /*15100*/  LDL.64 R24, [R1+0x9f8] ;  /* 0x0009f80001187983 */ /* 0x000f280000100a00 */
[----:B------:R3:W4:Y:S04]  /*15110*/  LDG.E.U16 R177, desc[UR4][R154.64] ;  /* 0x000000049ab17981 */ /* 0x000728000c1e1500 */
[----:B------:R4:W4:Y:S04]  /*15120*/  LDG.E.U16 R168, desc[UR4][R16.64] ;  /* 0x0000000410a87981 */ /* 0x000928000c1e1500 */
[----:B------:R0:W4:Y:S04]  /*15130*/  LDG.E.U16 R67, desc[UR4][R20.64] ;  /* 0x0000000414437981 */ /* 0x000128000c1e1500 */
[----:B------:R-:W4:Y:S04]  /*15140*/  LDG.E.U16 R116, desc[UR4][R152.64] ;  /* 0x0000000498747981 */ /* 0x000f28000c1e1500 */
        /* <DEDUP_REMOVED lines=33> */
[----:B----4-:R-:W-:-:S03]  /*15360*/  IMAD.WIDE R16, R0, 0x2, R30 ;  /* 0x0000000200107825 */ /* 0x010fc600078e021e */
[----:B------:R-:W4:Y:S04]  /*15370*/  LDL.64 R30, [R1+0x9e0] ;  /* 0x0009e000011e7983 */ /* 0x000f280000100a00 */
[----:B------:R1:W4:Y:S01]  /*15380*/  LDG.E.U16 R66, desc[UR4][R22.64] ;  /* 0x0000000416427981 */ /* 0x000322000c1e1500 */
[----:B0-----:R-:W-:-:S03]  /*15390*/  IMAD.WIDE R20, R0, 0x2, R4 ;  /* 0x0000000200147825 */ /* 0x001fc600078e0204 */
[----:B------:R-:W4:Y:S04]  /*153a0*/  LDL.64 R4, [R1+0x9e8] ;  /* 0x0009e80001047983 */ /* 0x000f280000100a00 */
[----:B------:R0:W4:Y:S04]  /*153b0*/  LDG.E.U16 R71, desc[UR4][R20.64] ;  /* 0x0000000414477981 */ /* 0x000128000c1e1500 */
        /* <DEDUP_REMOVED lines=11> */
[----:B------:R0:W4:Y:S04]  /*15470*/  LDG.E.U16 R65, desc[UR4][R152.64] ;  /* 0x0000000498417981 */ /* 0x000128000c1e1500 */
[----:B------:R-:W4:Y:S04]  /*15480*/  LDL.64 R10, [R1+0x9b0] ;  /* 0x0009b000010a7983 */ /* 0x000f280000100a00 */
[----:B------:R1:W4:Y:S04]  /*15490*/  LDG.E.U16 R121, desc[UR4][R22.64] ;  /* 0x0000000416797981 */ /* 0x000328000c1e1500 */
[----:B------:R2:W4:Y:S04]  /*154a0*/  LDG.E.U16 R181, desc[UR4][R20.64] ;  /* 0x0000000414b57981 */ /* 0x000528000c1e1500 */
[----:B------:R-:W4:Y:S01]  /*154b0*/  LDG.E.U16 R64, desc[UR4][R154.64] ;  /* 0x000000049a407981 */ /* 0x000f22000c1e1500 */
[----:B0-----:R-:W-:-:S03]  /*154c0*/  IMAD.WIDE R152, R0, 0x2, R32 ;  /* 0x0000000200987825 */ /* 0x001fc600078e0220 */
[----:B------:R-:W4:Y:S01]  /*154d0*/  LDL.64 R32, [R1+0x9a8] ;  /* 0x0009a80001207983 */ /* 0x000f220000100a00 */
[----:B-1----:R-:W-:-:S03]  /*154e0*/  IMAD.WIDE R22, R0, 0x2, R24 ;  /* 0x0000000200167825 */ /* 0x002fc600078e0218 */
[----:B------:R3:W4:Y:S04]  /*154f0*/  LDG.E.U16 R24, desc[UR4][R152.64] ;  /* 0x0000000498187981 */ /* 0x000728000c1e1500 */
[----:B------:R0:W4:Y:S01]  /*15500*/  LDG.E.U16 R114, desc[UR4][R16.64] ;  /* 0x0000000410727981 */ /* 0x000122000c1e1500 */
        /* <DEDUP_REMOVED lines=8> */
[----:B------:R-:W4:Y:S04]  /*15590*/  LDG.E.U16 R72, desc[UR4][R154.64] ;  /* 0x000000049a487981 */ /* 0x000f28000c1e1500 */
[----:B------:R0:W4:Y:S04]  /*155a0*/  LDG.E.U16 R63, desc[UR4][R16.64] ;  /* 0x00000004103f7981 */ /* 0x000128000c1e1500 */
[----:B------:R0:W4:Y:S01]  /*155b0*/  LDG.E.U16 R4, desc[UR4][R22.64] ;  /* 0x0000000416047981 */ /* 0x000122000c1e1500 */
[----:B-1----:R-:W-:-:S03]  /*155c0*/  IMAD.WIDE R20, R0, 0x2, R14 ;  /* 0x0000000200147825 */ /* 0x002fc600078e020e */
[----:B------:R-:W4:Y:S01]  /*155d0*/  LDL.64 R14, [R1+0x968] ;  /* 0x00096800010e7983 */ /* 0x000f220000100a00 */
[----:B0-----:R-:W-:-:S03]  /*155e0*/  IMAD.WIDE R16, R0, 0x2, R2 ;  /* 0x0000000200107825 */ /* 0x001fc600078e0202 */
[----:B------:R0:W4:Y:S01]  /*155f0*/  LDG.E.U16 R3, desc[UR4][R152.64] ;  /* 0x0000000498037981 */ /* 0x000122000c1e1500 */
[----:B------:R-:W-:-:S03]  /*15600*/  IMAD.WIDE R154, R0, 0x2, R8 ;  /* 0x00000002009a7825 */ /* 0x000fc600078e0208 */
[----:B------:R-:W4:Y:S01]  /*15610*/  LDL.64 R8, [R1+0x960] ;  /* 0x0009600001087983 */ /* 0x000f220000100a00 */
[----:B------:R-:W-:-:S03]  /*15620*/  IMAD.WIDE R22, R0, 0x2, R26 ;  /* 0x0000000200167825 */ /* 0x000fc600078e021a */
[----:B------:R-:W4:Y:S04]  /*15630*/  LDL.64 R26, [R1+0x970] ;  /* 0x00097000011a7983 */ /* 0x000f280000100a00 */
[----:B------:R1:W4:Y:S01]  /*15640*/  LDG.E.U16 R122, desc[UR4][R16.64] ;  /* 0x00000004107a7981 */ /* 0x000322000c1e1500 */
[----:B0-----:R-:W-:-:S03]  /*15650*/  IMAD.WIDE R152, R0, 0x2, R10 ;  /* 0x0000000200987825 */ /* 0x001fc600078e020a */
[----:B------:R0:W4:Y:S04]  /*15660*/  LDG.E.U16 R62, desc[UR4][R20.64] ;  /* 0x00000004143e7981 */ /* 0x000128000c1e1500 */
[----:B------:R-:W4:Y:S01]  /*15670*/  LDL.64 R10, [R1+0x958] ;  /* 0x00095800010a7983 */ /* 0x000f220000100a00 */
[----:B-1----:R-:W-:-:S03]  /*15680*/  IMAD.WIDE R16, R0, 0x2, R34 ;  /* 0x0000000200107825 */ /* 0x002fc600078e0222 */
[----:B------:R-:W4:Y:S01]  /*15690*/  LDL.64 R34, [R1+0x940] ;  /* 0x0009400001227983 */ /* 0x000f220000100a00 */
[----:B0-----:R-:W-:-:S03]  /*156a0*/  IMAD.WIDE R20, R0, 0x2, R38 ;  /* 0x0000000200147825 */ /* 0x001fc600078e0226 */
[----:B------:R-:W4:Y:S04]  /*156b0*/  LDL.64 R38, [R1+0x948] ;  /* 0x0009480001267983 */ /* 0x000f280000100a00 */
[----:B------:R-:W4:Y:S04]  /*156c0*/  LDG.E.U16 R151, desc[UR4][R154.64] ;  /* 0x000000049a977981 */ /* 0x000f28000c1e1500 */
[----:B------:R-:W4:Y:S04]  /*156d0*/  LDG.E.U16 R25, desc[UR4][R20.64] ;  /* 0x0000000414197981 */ /* 0x000f28000c1e1500 */
[----:B------:R0:W4:Y:S04]  /*156e0*/  LDG.E.U16 R112, desc[UR4][R22.64] ;  /* 0x0000000416707981 */ /* 0x000128000c1e1500 */
[----:B------:R1:W4:Y:S04]  /*156f0*/  LDG.E.U16 R111, desc[UR4][R152.64] ;  /* 0x00000004986f7981 */ /* 0x000328000c1e1500 */
[----:B------:R-:W4:Y:S01]  /*15700*/  LDG.E.U16 R150, desc[UR4][R16.64] ;  /* 0x0000000410967981 */ /* 0x000f22000c1e1500 */
[----:B0-----:R-:W-:-:S03]  /*15710*/  IMAD.WIDE R22, R0, 0x2, R32 ;  /* 0x0000000200167825 */ /* 0x001fc600078e0220 */
[----:B------:R-:W4:Y:S01]  /*15720*/  LDL.64 R32, [R1+0x950] ;  /* 0x0009500001207983 */ /* 0x000f220000100a00 */
[----:B-1----:R-:W-:-:S03]  /*15730*/  IMAD.WIDE R152, R0, 0x2, R36 ;  /* 0x0000000200987825 */ /* 0x002fc600078e0224 */
[----:B------:R4:W4:Y:S04]  /*15740*/  LDG.E.U16 R61, desc[UR4][R22.64] ;  /* 0x00000004163d7981 */ /* 0x000928000c1e1500 */
[----:B------:R-:W4:Y:S04]  /*15750*/  LDL.64 R36, [R1+0x930] ;  /* 0x0009300001247983 */ /* 0x000f280000100a00 */
[----:B------:R-:W4:Y:S01]  /*15760*/  LDG.E.U16 R60, desc[UR4][R152.64] ;  /* 0x00000004983c7981 */ /* 0x000f22000c1e1500 */
[----:B--2---:R-:W-:-:S03]  /*15770*/  IMAD.WIDE R154, R0, 0x2, R12 ;  /* 0x00000002009a7825 */ /* 0x004fc600078e020c */
[----:B------:R-:W2:Y:S01]  /*15780*/  LDL.64 R12, [R1+0x938] ;  /* 0x00093800010c7983 */ /* 0x000ea20000100a00 */
[----:B---3--:R-:W-:-:S03]  /*15790*/  IMAD.WIDE R20, R0, 0x2, R28 ;  /* 0x0000000200147825 */ /* 0x008fc600078e021c */
[----:B------:R-:W3:Y:S01]  /*157a0*/  LDL.64 R28, [R1+0x920] ;  /* 0x00092000011c7983 */ /* 0x000ee20000100a00 */
[----:B----4-:R-:W-:-:S03]  /*157b0*/  IMAD.WIDE R22, R0, 0x2, R30 ;  /* 0x0000000200167825 */ /* 0x010fc600078e021e */
[----:B------:R-:W4:Y:S04]  /*157c0*/  LDL.64 R30, [R1+0x928] ;  /* 0x00092800011e7983 */ /* 0x000f280000100a00 */
[----:B------:R0:W4:Y:S04]  /*157d0*/  LDG.E.U16 R110, desc[UR4][R154.64] ;  /* 0x000000049a6e7981 */ /* 0x000128000c1e1500 */
[----:B------:R1:W4:Y:S04]  /*157e0*/  LDG.E.U16 R19, desc[UR4][R22.64] ;  /* 0x0000000416137981 */ /* 0x000328000c1e1500 */
[----:B------:R-:W4:Y:S01]  /*157f0*/  LDG.E.U16 R149, desc[UR4][R20.64] ;  /* 0x0000000414957981 */ /* 0x000f22000c1e1500 */
[----:B0-----:R-:W-:-:S03]  /*15800*/  IMAD.WIDE R154, R0, 0x2, R14 ;  /* 0x00000002009a7825 */ /* 0x001fc600078e020e */
[----:B------:R-:W4:Y:S04]  /*15810*/  LDL.64 R14, [R1+0x910] ;  /* 0x00091000010e7983 */ /* 0x000f280000100a00 */
[----:B------:R0:W4:Y:S01]  /*15820*/  LDG.E.U16 R59, desc[UR4][R154.64] ;  /* 0x000000049a3b7981 */ /* 0x000122000c1e1500 */
[----:B------:R-:W-:-:S03]  /*15830*/  IMAD.WIDE R152, R0, 0x2, R8 ;  /* 0x0000000200987825 */ /* 0x000fc600078e0208 */
[----:B------:R-:W4:Y:S01]  /*15840*/  LDL.64 R8, [R1+0x908] ;  /* 0x0009080001087983 */ /* 0x000f220000100a00 */
[----:B------:R-:W-:-:S03]  /*15850*/  IMAD.WIDE R16, R0, 0x2, R26 ;  /* 0x0000000200107825 */ /* 0x000fc600078e021a */
[----:B------:R-:W4:Y:S04]  /*15860*/  LDL.64 R26, [R1+0x918] ;  /* 0x00091800011a7983 */ /* 0x000f280000100a00 */
[----:B------:R0:W4:Y:S04]  /*15870*/  LDG.E.U16 R108, desc[UR4][R16.64] ;  /* 0x00000004106c7981 */ /* 0x000128000c1e1500 */
[----:B------:R-:W4:Y:S01]  /*15880*/  LDG.E.U16 R109, desc[UR4][R152.64] ;  /* 0x00000004986d7981 */ /* 0x000f22000c1e1500 */
[----:B-1----:R-:W-:-:S03]  /*15890*/  IMAD.WIDE R22, R0, 0x2, R10 ;  /* 0x0000000200167825 */ /* 0x002fc600078e020a */
[----:B------:R-:W4:Y:S01]  /*158a0*/  LDL.64 R10, [R1+0x900] ;  /* 0x00090000010a7983 */ /* 0x000f220000100a00 */
[----:B0-----:R-:W-:-:S03]  /*158b0*/  IMAD.WIDE R154, R0, 0x2, R34 ;  /* 0x00000002009a7825 */ /* 0x001fc600078e0222 */
[----:B------:R-:W4:Y:S01]  /*158c0*/  LDL.64 R34, [R1+0x8e8] ;  /* 0x0008e80001227983 */ /* 0x000f220000100a00 */
[----:B------:R-:W-:-:S03]  /*158d0*/  IMAD.WIDE R16, R0, 0x2, R38 ;  /* 0x0000000200107825 */ /* 0x000fc600078e0226 */
[----:B------:R-:W4:Y:S04]  /*158e0*/  LDL.64 R38, [R1+0x8f0] ;  /* 0x0008f00001267983 */ /* 0x000f280000100a00 */
[----:B------:R-:W4:Y:S04]  /*158f0*/  LDG.E.U16 R58, desc[UR4][R16.64] ;  /* 0x00000004103a7981 */ /* 0x000f28000c1e1500 */
[----:B------:R0:W4:Y:S04]  /*15900*/  LDG.E.U16 R148, desc[UR4][R22.64] ;  /* 0x0000000416947981 */ /* 0x000128000c1e1500 */
[----:B------:R-:W4:Y:S01]  /*15910*/  LDG.E.U16 R86, desc[UR4][R154.64] ;  /* 0x000000049a567981 */ /* 0x000f22000c1e1500 */
[----:B------:R-:W-:-:S03]  /*15920*/  IMAD.WIDE R20, R0, 0x2, R32 ;  /* 0x0000000200147825 */ /* 0x000fc600078e0220 */
[----:B------:R-:W4:Y:S04]  /*15930*/  LDL.64 R32, [R1+0x8f8] ;  /* 0x0008f80001207983 */ /* 0x000f280000100a00 */
[----:B------:R4:W4:Y:S01]  /*15940*/  LDG.E.U16 R107, desc[UR4][R20.64] ;  /* 0x00000004146b7981 */ /* 0x000922000c1e1500 */
[----:B0-----:R-:W-:-:S03]  /*15950*/  IMAD.WIDE R22, R0, 0x2, R36 ;  /* 0x0000000200167825 */ /* 0x001fc600078e0224 */
        /* <DEDUP_REMOVED lines=17> */
[----:B------:R-:W4:Y:S04]  /*15a70*/  LDG.E.U16 R56, desc[UR4][R22.64] ;  /* 0x0000000416387981 */ /* 0x000f28000c1e1500 */
[----:B------:R0:W4:Y:S04]  /*15a80*/  LDG.E.U16 R146, desc[UR4][R154.64] ;  /* 0x000000049a927981 */ /* 0x000128000c1e1500 */
[----:B------:R-:W4:Y:S01]  /*15a90*/  LDL.64 R26, [R1+0x8c0] ;  /* 0x0008c000011a7983 */ /* 0x000f220000100a00 */
[----:B-1----:R-:W-:-:S03]  /*15aa0*/  IMAD.WIDE R20, R0, 0x2, R10 ;  /* 0x0000000200147825 */ /* 0x002fc600078e020a */
[----:B------:R-:W4:Y:S01]  /*15ab0*/  LDL.64 R10, [R1+0x8a8] ;  /* 0x0008a800010a7983 */ /* 0x000f220000100a00 */
[----:B0-----:R-:W-:-:S03]  /*15ac0*/  IMAD.WIDE R152, R0, 0x2, R34 ;  /* 0x0000000200987825 */ /* 0x001fc600078e0222 */
[----:B------:R-:W4:Y:S01]  /*15ad0*/  LDL.64 R34, [R1+0x890] ;  /* 0x0008900001227983 */ /* 0x000f220000100a00 */
[----:B------:R-:W-:-:S03]  /*15ae0*/  IMAD.WIDE R154, R0, 0x2, R38 ;  /* 0x00000002009a7825 */ /* 0x000fc600078e0226 */
[----:B------:R-:W4:Y:S04]  /*15af0*/  LDL.64 R38, [R1+0x898] ;  /* 0x0008980001267983 */ /* 0x000f280000100a00 */
[----:B------:R-:W4:Y:S04]  /*15b00*/  LDG.E.U16 R103, desc[UR4][R154.64] ;  /* 0x000000049a677981 */ /* 0x000f28000c1e1500 */
[----:B------:R-:W4:Y:S01]  /*15b10*/  LDG.E.U16 R55, desc[UR4][R152.64] ;  /* 0x0000000498377981 */ /* 0x000f22000c1e1500 */
[----:B------:R-:W-:-:S03]  /*15b20*/  IMAD.WIDE R16, R0, 0x2, R32 ;  /* 0x0000000200107825 */ /* 0x000fc600078e0220 */
[----:B------:R0:W4:Y:S04]  /*15b30*/  LDG.E.U16 R32, desc[UR4][R20.64] ;  /* 0x0000000414207981 */ /* 0x000128000c1e1500 */
        /* <DEDUP_REMOVED lines=10> */
[----:B------:R-:W4:Y:S04]  /*15be0*/  LDG.E.U16 R53, desc[UR4][R22.64] ;  /* 0x0000000416357981 */ /* 0x000f28000c1e1500 */
[----:B------:R-:W4:Y:S04]  /*15bf0*/  LDG.E.U16 R101, desc[UR4][R16.64] ;  /* 0x0000000410657981 */ /* 0x000f28000c1e1500 */
[----:B------:R0:W4:Y:S02]  /*15c00*/  LDG.E.U16 R54, desc[UR4][R154.64] ;  /* 0x000000049a367981 */ /* 0x000124000c1e1500 */
[----:B0-----:R-:W-:-:S02]  /*15c10*/  IMAD.WIDE R154, R0, 0x2, R44 ;  /* 0x00000002009a7825 */ /* 0x001fc400078e022c */
[----:B------:R-:W4:Y:S02]  /*15c20*/  LDL.64 R44, [R1+0x7e8] ;  /* 0x0007e800012c7983 */ /* 0x000f240000100a00 */
[C---:B------:R-:W-:Y:S02]  /*15c30*/  IMAD.WIDE R22, R0.reuse, 0x2, R14 ;  /* 0x0000000200167825 */ /* 0x040fe400078e020e */
[----:B------:R-:W4:Y:S04]  /*15c40*/  LDL.64 R14, [R1+0x860] ;  /* 0x00086000010e7983 */ /* 0x000f280000100a00 */
[----:B------:R0:W4:Y:S01]  /*15c50*/  LDG.E.U16 R143, desc[UR4][R22.64] ;  /* 0x00000004168f7981 */ /* 0x000122000c1e1500 */
[----:B------:R-:W-:-:S03]  /*15c60*/  IMAD.WIDE R20, R0, 0x2, R8 ;  /* 0x0000000200147825 */ /* 0x000fc600078e0208 */
[----:B------:R-:W4:Y:S04]  /*15c70*/  LDL.64 R8, [R1+0x858] ;  /* 0x0008580001087983 */ /* 0x000f280000100a00 */
[----:B------:R-:W4:Y:S01]  /*15c80*/  LDG.E.U16 R100, desc[UR4][R20.64] ;  /* 0x0000000414647981 */ /* 0x000f22000c1e1500 */
[----:B------:R-:W-:-:S03]  /*15c90*/  IMAD.WIDE R16, R0, 0x2, R10 ;  /* 0x0000000200107825 */ /* 0x000fc600078e020a */
[----:B------:R-:W4:Y:S01]  /*15ca0*/  LDL.64 R10, [R1+0x848] ;  /* 0x00084800010a7983 */ /* 0x000f220000100a00 */
[----:B0-----:R-:W-:-:S03]  /*15cb0*/  IMAD.WIDE R22, R0, 0x2, R34 ;  /* 0x0000000200167825 */ /* 0x001fc600078e0222 */
[----:B------:R-:W4:Y:S01]  /*15cc0*/  LDL.64 R34, [R1+0x838] ;  /* 0x0008380001227983 */ /* 0x000f220000100a00 */
[----:B------:R-:W-:-:S03]  /*15cd0*/  IMAD.WIDE R152, R0, 0x2, R26 ;  /* 0x0000000200987825 */ /* 0x000fc600078e021a */
[----:B------:R-:W4:Y:S04]  /*15ce0*/  LDG.E.U16 R98, desc[UR4][R22.64] ;  /* 0x0000000416627981 */ /* 0x000f28000c1e1500 */
[----:B------:R0:W4:Y:S04]  /*15cf0*/  LDG.E.U16 R26, desc[UR4][R152.64] ;  /* 0x00000004981a7981 */ /* 0x000128000c1e1500 */
[----:B------:R1:W4:Y:S01]  /*15d00*/  LDG.E.U16 R52, desc[UR4][R16.64] ;  /* 0x0000000410347981 */ /* 0x000322000c1e1500 */
[----:B0-----:R-:W-:-:S03]  /*15d10*/  IMAD.WIDE R152, R0, 0x2, R38 ;  /* 0x0000000200987825 */ /* 0x001fc600078e0226 */
[----:B------:R-:W4:Y:S01]  /*15d20*/  LDL.64 R38, [R1+0x840] ;  /* 0x0008400001267983 */ /* 0x000f220000100a00 */
[----:B-1----:R-:W-:-:S03]  /*15d30*/  IMAD.WIDE R16, R0, 0x2, R42 ;  /* 0x0000000200107825 */ /* 0x002fc600078e022a */
[----:B------:R0:W4:Y:S04]  /*15d40*/  LDG.E.U16 R43, desc[UR4][R154.64] ;  /* 0x000000049a2b7981 */ /* 0x000128000c1e1500 */
[----:B------:R4:W4:Y:S04]  /*15d50*/  LDG.E.U16 R142, desc[UR4][R152.64] ;  /* 0x00000004988e7981 */ /* 0x000928000c1e1500 */
[----:B------:R-:W4:Y:S01]  /*15d60*/  LDG.E.U16 R27, desc[UR4][R16.64] ;  /* 0x00000004101b7981 */ /* 0x000f22000c1e1500 */
[----:B0-----:R-:W-:-:S03]  /*15d70*/  IMAD.WIDE R154, R0, 0x2, R36 ;  /* 0x00000002009a7825 */ /* 0x001fc600078e0224 */
[----:B------:R-:W4:Y:S04]  /*15d80*/  LDL.64 R36, [R1+0x820] ;  /* 0x0008200001247983 */ /* 0x000f280000100a00 */
        /* <DEDUP_REMOVED lines=9> */
[----:B------:R0:W4:Y:S04]  /*15e20*/  LDG.E.U16 R97, desc[UR4][R152.64] ;  /* 0x0000000498617981 */ /* 0x000128000c1e1500 */
[----:B------:R-:W4:Y:S04]  /*15e30*/  LDL.64 R40, [R1+0x7d8] ;  /* 0x0007d80001287983 */ /* 0x000f280000100a00 */
[----:B------:R-:W4:Y:S04]  /*15e40*/  LDG.E.U16 R50, desc[UR4][R22.64] ;  /* 0x0000000416327981 */ /* 0x000f28000c1e1500 */
[----:B------:R-:W4:Y:S01]  /*15e50*/  LDG.E.U16 R95, desc[UR4][R154.64] ;  /* 0x000000049a5f7981 */ /* 0x000f22000c1e1500 */
[----:B-1----:R-:W-:-:S03]  /*15e60*/  IMAD.WIDE R20, R0, 0x2, R14 ;  /* 0x0000000200147825 */ /* 0x002fc600078e020e */
[----:B------:R-:W4:Y:S04]  /*15e70*/  LDL.64 R14, [R1+0x808] ;  /* 0x00080800010e7983 */ /* 0x000f280000100a00 */
[----:B------:R1:W4:Y:S01]  /*15e80*/  LDG.E.U16 R89, desc[UR4][R20.64] ;  /* 0x0000000414597981 */ /* 0x000322000c1e1500 */
[----:B------:R-:W-:-:S03]  /*15e90*/  IMAD.WIDE R16, R0, 0x2, R8 ;  /* 0x0000000200107825 */ /* 0x000fc600078e0208 */
[----:B------:R-:W4:Y:S04]  /*15ea0*/  LDL.64 R8, [R1+0x800] ;  /* 0x0008000001087983 */ /* 0x000f280000100a00 */
[----:B------:R-:W4:Y:S01]  /*15eb0*/  LDG.E.U16 R140, desc[UR4][R16.64] ;  /* 0x00000004108c7981 */ /* 0x000f22000c1e1500 */
[----:B0-----:R-:W-:-:S03]  /*15ec0*/  IMAD.WIDE R152, R0, 0x2, R10 ;  /* 0x0000000200987825 */ /* 0x001fc600078e020a */
[----:B------:R-:W4:Y:S01]  /*15ed0*/  LDL.64 R10, [R1+0x7f0] ;  /* 0x0007f000010a7983 */ /* 0x000f220000100a00 */
[----:B-1----:R-:W-:-:S03]  /*15ee0*/  IMAD.WIDE R20, R0, 0x2, R34 ;  /* 0x0000000200147825 */ /* 0x002fc600078e0222 */
[----:B------:R-:W4:Y:S04]  /*15ef0*/  LDL.64 R34, [R1+0x7e0] ;  /* 0x0007e00001227983 */ /* 0x000f280000100a00 */
[----:B------:R-:W4:Y:S04]  /*15f00*/  LDG.E.U16 R139, desc[UR4][R20.64] ;  /* 0x00000004148b7981 */ /* 0x000f28000c1e1500 */
[----:B------:R0:W4:Y:S01]  /*15f10*/  LDG.E.U16 R48, desc[UR4][R152.64] ;  /* 0x0000000498307981 */ /* 0x000122000c1e1500 */
[----:B------:R-:W-:-:S03]  /*15f20*/  IMAD.WIDE R22, R0, 0x2, R38 ;  /* 0x0000000200167825 */ /* 0x000fc600078e0226 */
[----:B------:R-:W4:Y:S04]  /*15f30*/  LDL.64 R38, [R1+0x7d0] ;  /* 0x0007d00001267983 */ /* 0x000f280000100a00 */
[----:B------:R4:W4:Y:S01]  /*15f40*/  LDG.E.U16 R92, desc[UR4][R22.64] ;  /* 0x00000004165c7981 */ /* 0x000922000c1e1500 */
[----:B0-----:R-:W-:-:S03]  /*15f50*/  IMAD.WIDE R152, R0, 0x2, R36 ;  /* 0x0000000200987825 */ /* 0x001fc600078e0224 */
[----:B------:R-:W4:Y:S01]  /*15f60*/  LDL.64 R36, [R1+0x7c0] ;  /* 0x0007c00001247983 */ /* 0x000f220000100a00 */
[----:B------:R-:W-:-:S03]  /*15f70*/  IMAD.WIDE R154, R0, 0x2, R46 ;  /* 0x00000002009a7825 */ /* 0x000fc600078e022e */
[----:B------:R0:W4:Y:S04]  /*15f80*/  LDG.E.U16 R96, desc[UR4][R152.64] ;  /* 0x0000000498607981 */ /* 0x000128000c1e1500 */
        /* <DEDUP_REMOVED lines=8> */
[----:B------:R-:W4:Y:S01]  /*16010*/  LDG.E.U16 R138, desc[UR4][R22.64] ;  /* 0x00000004168a7981 */ /* 0x000f22000c1e1500 */
[----:B0-----:R-:W-:-:S03]  /*16020*/  IMAD.WIDE R152, R0, 0x2, R74 ;  /* 0x0000000200987825 */ /* 0x001fc600078e024a */
[----:B------:R0:W4:Y:S04]  /*16030*/  LDG.E.U16 R93, desc[UR4][R20.64] ;  /* 0x00000004145d7981 */ /* 0x000128000c1e1500 */
[----:B------:R-:W4:Y:S04]  /*16040*/  LDL.64 R74, [R1+0x790] ;  /* 0x00079000014a7983 */ /* 0x000f280000100a00 */
[----:B------:R-:W4:Y:S01]  /*16050*/  LDG.E.U16 R137, desc[UR4][R152.64] ;  /* 0x0000000498897981 */ /* 0x000f22000c1e1500 */
[----:B0-----:R-:W-:-:S05]  /*16060*/  IMAD.WIDE R20, R0, 0x2, R44 ;  /* 0x0000000200147825 */ /* 0x001fca00078e022c */
[----:B------:R-:W4:Y:S01]  /*16070*/  LDG.E.U16 R45, desc[UR4][R20.64] ;  /* 0x00000004142d7981 */ /* 0x000f22000c1e1500 */
[----:B------:R-:W-:-:S03]  /*16080*/  IMAD.WIDE R16, R0, 0x2, R14 ;  /* 0x0000000200107825 */ /* 0x000fc600078e020e */
[----:B------:R-:W4:Y:S04]  /*16090*/  LDL.64 R14, [R1+0x7a8] ;  /* 0x0007a800010e7983 */ /* 0x000f280000100a00 */
[----:B------:R0:W4:Y:S01]  /*160a0*/  LDG.E.U16 R46, desc[UR4][R16.64] ;  /* 0x00000004102e7981 */ /* 0x000122000c1e1500 */
        /* <DEDUP_REMOVED lines=11> */
[----:B------:R4:W4:Y:S01]  /*16160*/  LDG.E.U16 R102, desc[UR4][R16.64] ;  /* 0x0000000410667981 */ /* 0x000922000c1e1500 */
[----:B------:R-:W-:-:S03]  /*16170*/  IMAD.WIDE R20, R0, 0x2, R36 ;  /* 0x0000000200147825 */ /* 0x000fc600078e0224 */
[----:B------:R-:W4:Y:S01]  /*16180*/  LDL.64 R36, [R1+0x768] ;  /* 0x0007680001247983 */ /* 0x000f220000100a00 */
[----:B------:R-:W-:-:S03]  /*16190*/  IMAD.WIDE R152, R0, 0x2, R38 ;  /* 0x0000000200987825 */ /* 0x000fc600078e0226 */
[----:B------:R-:W4:Y:S04]  /*161a0*/  LDL.64 R38, [R1+0x778] ;  /* 0x0007780001267983 */ /* 0x000f280000100a00 */
[----:B------:R-:W4:Y:S04]  /*161b0*/  LDG.E.U16 R90, desc[UR4][R152.64] ;  /* 0x00000004985a7981 */ /* 0x000f28000c1e1500 */
        /* <DEDUP_REMOVED lines=20> */
[----:B------:R-:W-:-:S03]  /*16300*/  IMAD.WIDE R154, R0, 0x2, R34 ;  /* 0x00000002009a7825 */ /* 0x000fc600078e0222 */
[----:B------:R-:W4:Y:S01]  /*16310*/  LDL.64 R34, [R1+0x720] ;  /* 0x0007200001227983 */ /* 0x000f220000100a00 */
[----:B0-----:R-:W-:-:S03]  /*16320*/  IMAD.WIDE R152, R0, 0x2, R40 ;  /* 0x0000000200987825 */ /* 0x001fc600078e0228 */
[----:B------:R2:W4:Y:S04]  /*16330*/  LDG.E.U16 R134, desc[UR4][R20.64] ;  /* 0x0000000414867981 */ /* 0x000528000c1e1500 */
[----:B------:R3:W4:Y:S04]  /*16340*/  LDG.E.U16 R2, desc[UR4][R152.64] ;  /* 0x0000000498027981 */ /* 0x000728000c1e1500 */
[----:B------:R4:W4:Y:S01]  /*16350*/  LDG.E.U16 R41, desc[UR4][R154.64] ;  /* 0x000000049a297981 */ /* 0x000922000c1e1500 */
[----:B------:R-:W-:-:S03]  /*16360*/  IMAD.WIDE R16, R0, 0x2, R36 ;  /* 0x0000000200107825 */ /* 0x000fc600078e0224 */
[----:B------:R-:W4:Y:S01]  /*16370*/  LDL.64 R36, [R1+0x700] ;  /* 0x0007000001247983 */ /* 0x000f220000100a00 */
[----:B-1----:R-:W-:-:S03]  /*16380*/  IMAD.WIDE R22, R0, 0x2, R38 ;  /* 0x0000000200167825 */ /* 0x002fc600078e0226 */
        /* <DEDUP_REMOVED lines=9> */
[----:B------:R0:W4:Y:S02]  /*16420*/  LDG.E.U16 R132, desc[UR4][R152.64] ;  /* 0x0000000498847981 */ /* 0x000124000c1e1500 */
[----:B0-----:R-:W-:-:S05]  /*16430*/  IMAD.WIDE R152, R0, 0x2, R82 ;  /* 0x0000000200987825 */ /* 0x001fca00078e0252 */
[----:B------:R0:W4:Y:S02]  /*16440*/  LDG.E.U16 R83, desc[UR4][R152.64] ;  /* 0x0000000498537981 */ /* 0x000124000c1e1500 */
[C---:B0-----:R-:W-:Y:S02]  /*16450*/  IMAD.WIDE R152, R0.reuse, 0x2, R76 ;  /* 0x0000000200987825 */ /* 0x041fe400078e024c */
[----:B------:R-:W4:Y:S02]  /*16460*/  LDL.64 R76, [R1+0x6b0] ;  /* 0x0006b000014c7983 */ /* 0x000f240000100a00 */
[C---:B------:R-:W-:Y:S02]  /*16470*/  IMAD.WIDE R20, R0.reuse, 0x2, R8 ;  /* 0x0000000200147825 */ /* 0x040fe400078e0208 */
[----:B------:R-:W4:Y:S04]  /*16480*/  LDL.64 R8, [R1+0x6f0] ;  /* 0x0006f00001087983 */ /* 0x000f280000100a00 */
[----:B------:R0:W4:Y:S01]  /*16490*/  LDG.E.U16 R39, desc[UR4][R20.64] ;  /* 0x0000000414277981 */ /* 0x000122000c1e1500 */
[----:B------:R-:W-:-:S03]  /*164a0*/  IMAD.WIDE R22, R0, 0x2, R14 ;  /* 0x0000000200167825 */ /* 0x000fc600078e020e */
[----:B------:R1:W4:Y:S04]  /*164b0*/  LDG.E.U16 R14, desc[UR4][R154.64] ;  /* 0x000000049a0e7981 */ /* 0x000328000c1e1500 */
[----:B------:R1:W4:Y:S01]  /*164c0*/  LDG.E.U16 R84, desc[UR4][R22.64] ;  /* 0x0000000416547981 */ /* 0x000322000c1e1500 */
[----:B------:R-:W-:-:S04]  /*164d0*/  IMAD.WIDE R16, R0, 0x2, R10 ;  /* 0x0000000200107825 */ /* 0x000fc800078e020a */
[C---:B0-----:R-:W-:Y:S01]  /*164e0*/  IMAD.WIDE R20, R0.reuse, 0x2, R34 ;  /* 0x0000000200147825 */ /* 0x041fe200078e0222 */
[----:B------:R-:W4:Y:S04]  /*164f0*/  LDG.E.U16 R10, desc[UR4][R16.64] ;  /* 0x00000004100a7981 */ /* 0x000f28000c1e1500 */
[----:B------:R-:W4:Y:S01]  /*16500*/  LDL.64 R34, [R1+0x6c8] ;  /* 0x0006c80001227983 */ /* 0x000f220000100a00 */
[----:B-1----:R-:W-:-:S03]  /*16510*/  IMAD.WIDE R154, R0, 0x2, R126 ;  /* 0x00000002009a7825 */ /* 0x002fc600078e027e */
[----:B------:R-:W4:Y:S01]  /*16520*/  LDL.64 R126, [R1+0x6a8] ;  /* 0x0006a800017e7983 */ /* 0x000f220000100a00 */
[----:B------:R-:W-:-:S03]  /*16530*/  IMAD.WIDE R22, R0, 0x2, R80 ;  /* 0x0000000200167825 */ /* 0x000fc600078e0250 */
[----:B------:R0:W4:Y:S04]  /*16540*/  LDG.E.U16 R131, desc[UR4][R154.64] ;  /* 0x000000049a837981 */ /* 0x000128000c1e1500 */
[----:B------:R1:W4:Y:S01]  /*16550*/  LDG.E.U16 R38, desc[UR4][R22.64] ;  /* 0x0000000416267981 */ /* 0x000322000c1e1500 */
[----:B0-----:R-:W-:-:S03]  /*16560*/  IMAD.WIDE R154, R0, 0x2, R78 ;  /* 0x00000002009a7825 */ /* 0x001fc600078e024e */
[----:B------:R-:W4:Y:S04]  /*16570*/  LDL.64 R78, [R1+0x6a0] ;  /* 0x0006a000014e7983 */ /* 0x000f280000100a00 */
[----:B------:R0:W4:Y:S01]  /*16580*/  LDG.E.U16 R82, desc[UR4][R154.64] ;  /* 0x000000049a527981 */ /* 0x000122000c1e1500 */
[----:B-1----:R-:W-:-:S03]  /*16590*/  IMAD.WIDE R22, R0, 0x2, R36 ;  /* 0x0000000200167825 */ /* 0x002fc600078e0224 */
[----:B------:R-:W4:Y:S01]  /*165a0*/  LDG.E.U16 R36, desc[UR4][R152.64] ;  /* 0x0000000498247981 */ /* 0x000f22000c1e1500 */
[----:B0-----:R-:W-:-:S03]  /*165b0*/  IMAD.WIDE R154, R0, 0x2, R124 ;  /* 0x00000002009a7825 */ /* 0x001fc600078e027c */
[----:B------:R-:W4:Y:S01]  /*165c0*/  LDL.64 R124, [R1+0x680] ;  /* 0x00068000017c7983 */ /* 0x000f220000100a00 */
[----:B--2---:R-:W-:-:S03]  /*165d0*/  IMAD.WIDE R16, R0, 0x2, R12 ;  /* 0x0000000200107825 */ /* 0x004fc600078e020c */
[----:B------:R3:W2:Y:S04]  /*165e0*/  LDG.E.U16 R13, desc[UR4][R20.64] ;  /* 0x00000004140d7981 */ /* 0x0006a8000c1e1500 */
[----:B------:R-:W2:Y:S01]  /*165f0*/  LDG.E.U16 R130, desc[UR4][R16.64] ;  /* 0x0000000410827981 */ /* 0x000ea2000c1e1500 */
[----:B---3--:R-:W-:-:S03]  /*16600*/  IMAD.WIDE R20, R0, 0x2, R28 ;  /* 0x0000000200147825 */ /* 0x008fc600078e021c */
[----:B------:R-:W3:Y:S01]  /*16610*/  LDL.64 R28, [R1+0x698] ;  /* 0x00069800011c7983 */ /* 0x000ee20000100a00 */
[----:B----4-:R-:W-:-:S03]  /*16620*/  IMAD.WIDE R152, R0, 0x2, R30 ;  /* 0x0000000200987825 */ /* 0x010fc600078e021e */
[----:B------:R0:W4:Y:S04]  /*16630*/  LDG.E.U16 R129, desc[UR4][R20.64] ;  /* 0x0000000414817981 */ /* 0x000128000c1e1500 */
[----:B------:R-:W2:Y:S04]  /*16640*/  LDL.64 R30, [R1+0x678] ;  /* 0x00067800011e7983 */ /* 0x000ea80000100a00 */
[----:B------:R1:W4:Y:S01]  /*16650*/  LDG.E.U16 R12, desc[UR4][R152.64] ;  /* 0x00000004980c7981 */ /* 0x000322000c1e1500 */
[----:B0-----:R-:W-:-:S03]  /*16660*/  IMAD.WIDE R20, R0, 0x2, R162 ;  /* 0x0000000200147825 */ /* 0x001fc600078e02a2 */
[----:B------:R-:W4:Y:S04]  /*16670*/  LDL.64 R162, [R1+0x660] ;  /* 0x0006600001a27983 */ /* 0x000f280000100a00 */
[----:B------:R-:W4:Y:S01]  /*16680*/  LDG.E.U16 R80, desc[UR4][R20.64] ;  /* 0x0000000414507981 */ /* 0x000f22000c1e1500 */
        /* <DEDUP_REMOVED lines=9> */
[----:B------:R1:W4:Y:S01]  /*16720*/  LDG.E.U16 R35, desc[UR4][R154.64] ;  /* 0x000000049a237981 */ /* 0x000322000c1e1500 */
[----:B0-----:R-:W-:-:S03]  /*16730*/  IMAD.WIDE R22, R0, 0x2, R76 ;  /* 0x0000000200167825 */ /* 0x001fc600078e024c */
[----:B------:R0:W4:Y:S04]  /*16740*/  LDG.E.U16 R34, desc[UR4][R16.64] ;  /* 0x0000000410227981 */ /* 0x000128000c1e1500 */
[----:B------:R-:W4:Y:S01]  /*16750*/  LDL.64 R76, [R1+0x650] ;  /* 0x00065000014c7983 */ /* 0x000f220000100a00 */
[----:B-1----:R-:W-:-:S03]  /*16760*/  IMAD.WIDE R154, R0, 0x2, R164 ;  /* 0x00000002009a7825 */ /* 0x002fc600078e02a4 */
[----:B------:R-:W4:Y:S04]  /*16770*/  LDL.64 R164, [R1+0x640] ;  /* 0x0006400001a47983 */ /* 0x000f280000100a00 */
[----:B------:R-:W4:Y:S01]  /*16780*/  LDG.E.U16 R8, desc[UR4][R154.64] ;  /* 0x000000049a087981 */ /* 0x000f22000c1e1500 */
[----:B------:R-:W-:-:S03]  /*16790*/  IMAD.WIDE R20, R0, 0x2, R126 ;  /* 0x0000000200147825 */ /* 0x000fc600078e027e */
[----:B------:R1:W4:Y:S01]  /*167a0*/  LDG.E.U16 R127, desc[UR4][R152.64] ;  /* 0x00000004987f7981 */ /* 0x000322000c1e1500 */
[----:B0-----:R-:W-:-:S03]  /*167b0*/  IMAD.WIDE R16, R0, 0x2, R78 ;  /* 0x0000000200107825 */ /* 0x001fc600078e024e */
[----:B------:R0:W4:Y:S04]  /*167c0*/  LDG.E.U16 R79, desc[UR4][R22.64] ;  /* 0x00000004164f7981 */ /* 0x000128000c1e1500 */
[----:B------:R-:W4:Y:S01]  /*167d0*/  LDG.E.U16 R11, desc[UR4][R16.64] ;  /* 0x00000004100b7981 */ /* 0x000f22000c1e1500 */
[----:B-1----:R-:W-:-:S03]  /*167e0*/  IMAD.WIDE R152, R0, 0x2, R160 ;  /* 0x0000000200987825 */ /* 0x002fc600078e02a0 */
[----:B------:R-:W4:Y:S01]  /*167f0*/  LDL.64 R160, [R1+0x628] ;  /* 0x0006280001a07983 */ /* 0x000f220000100a00 */
[----:B0-----:R-:W-:-:S03]  /*16800*/  IMAD.WIDE R22, R0, 0x2, R156 ;  /* 0x0000000200167825 */ /* 0x001fc600078e029c */
[----:B------:R-:W4:Y:S04]  /*16810*/  LDL.64 R156, [R1+0x620] ;  /* 0x00062000019c7983 */ /* 0x000f280000100a00 */
[----:B------:R0:W4:Y:S04]  /*16820*/  LDG.E.U16 R33, desc[UR4][R20.64] ;  /* 0x0000000414217981 */ /* 0x000128000c1e1500 */
[----:B------:R-:W4:Y:S01]  /*16830*/  LDG.E.U16 R78, desc[UR4][R152.64] ;  /* 0x00000004984e7981 */ /* 0x000f22000c1e1500 */
[----:B0-----:R-:W-:-:S05]  /*16840*/  IMAD.WIDE R20, R0, 0x2, R124 ;  /* 0x0000000200147825 */ /* 0x001fca00078e027c */
[----:B------:R-:W4:Y:S01]  /*16850*/  LDG.E.U16 R37, desc[UR4][R20.64] ;  /* 0x0000000414257981 */ /* 0x000f22000c1e1500 */
[----:B---3--:R-:W-:-:S03]  /*16860*/  IMAD.WIDE R154, R0, 0x2, R28 ;  /* 0x00000002009a7825 */ /* 0x008fc600078e021c */
[----:B------:R-:W3:Y:S04]  /*16870*/  LDL.64 R28, [R1+0x638] ;  /* 0x00063800011c7983 */ /* 0x000ee80000100a00 */
[----:B------:R-:W3:Y:S01]  /*16880*/  LDG.E.U16 R126, desc[UR4][R154.64] ;  /* 0x000000049a7e7981 */ /* 0x000ee2000c1e1500 */
[----:B--2---:R-:W-:-:S03]  /*16890*/  IMAD.WIDE R16, R0, 0x2, R30 ;  /* 0x0000000200107825 */ /* 0x004fc600078e021e */
[----:B------:R4:W2:Y:S04]  /*168a0*/  LDG.E.U16 R31, desc[UR4][R22.64] ;  /* 0x00000004161f7981 */ /* 0x0008a8000c1e1500 */
[----:B------:R-:W2:Y:S01]  /*168b0*/  LDG.E.U16 R125, desc[UR4][R16.64] ;  /* 0x00000004107d7981 */ /* 0x000ea2000c1e1500 */
[----:B----4-:R-:W-:-:S03]  /*168c0*/  IMAD.WIDE R22, R0, 0x2, R162 ;  /* 0x0000000200167825 */ /* 0x010fc600078e02a2 */
[----:B------:R-:W4:Y:S01]  /*168d0*/  LDL.64 R162, [R1+0x600] ;  /* 0x0006000001a27983 */ /* 0x000f220000100a00 */
[----:B------:R-:W-:-:S03]  /*168e0*/  IMAD.WIDE R20, R0, 0x2, R158 ;  /* 0x0000000200147825 */ /* 0x000fc600078e029e */
[----:B------:R-:W2:Y:S01]  /*168f0*/  LDL.64 R158, [R1+0x5d8] ;  /* 0x0005d800019e7983 */ /* 0x000ea20000100a00 */
[----:B------:R-:W-:-:S03]  /*16900*/  IMAD.WIDE R154, R0, 0x2, R170 ;  /* 0x00000002009a7825 */ /* 0x000fc600078e02aa */
[----:B------:R-:W2:Y:S04]  /*16910*/  LDL.64 R170, [R1+0x5f8] ;  /* 0x0005f80001aa7983 */ /* 0x000ea80000100a00 */
[----:B------:R-:W2:Y:S04]  /*16920*/  LDG.E.U16 R124, desc[UR4][R20.64] ;  /* 0x00000004147c7981 */ /* 0x000ea8000c1e1500 */
[----:B------:R0:W2:Y:S02]  /*16930*/  LDG.E.U16 R7, desc[UR4][R22.64] ;  /* 0x0000000416077981 */ /* 0x0000a4000c1e1500 */
[----:B0-----:R-:W-:-:S02]  /*16940*/  IMAD.WIDE R22, R0, 0x2, R182 ;  /* 0x0000000200167825 */ /* 0x001fc400078e02b6 */
[----:B------:R-:W2:Y:S02]  /*16950*/  LDL.64 R182, [R1+0x5c0] ;  /* 0x0005c00001b67983 */ /* 0x000ea40000100a00 */
[C---:B------:R-:W-:Y:S02]  /*16960*/  IMAD.WIDE R152, R0.reuse, 0x2, R166 ;  /* 0x0000000200987825 */ /* 0x040fe400078e02a6 */
[----:B------:R-:W2:Y:S04]  /*16970*/  LDL.64 R166, [R1+0x5e0] ;  /* 0x0005e00001a67983 */ /* 0x000ea80000100a00 */
[----:B------:R-:W2:Y:S04]  /*16980*/  LDG.E.U16 R30, desc[UR4][R152.64] ;  /* 0x00000004981e7981 */ /* 0x000ea8000c1e1500 */
[----:B------:R-:W2:Y:S01]  /*16990*/  LDL.64 R152, [R1+0x5a0] ;  /* 0x0005a00001987983 */ /* 0x000ea20000100a00 */
[----:B------:R-:W-:-:S03]  /*169a0*/  IMAD.WIDE R16, R0, 0x2, R76 ;  /* 0x0000000200107825 */ /* 0x000fc600078e024c */
[----:B------:R-:W2:Y:S01]  /*169b0*/  LDG.E.U16 R77, desc[UR4][R154.64] ;  /* 0x000000049a4d7981 */ /* 0x000ea2000c1e1500 */
[----:B------:R-:W-:-:S03]  /*169c0*/  IMAD.WIDE R20, R0, 0x2, R164 ;  /* 0x0000000200147825 */ /* 0x000fc600078e02a4 */
[----:B------:R-:W2:Y:S04]  /*169d0*/  LDG.E.U16 R76, desc[UR4][R16.64] ;  /* 0x00000004104c7981 */ /* 0x000ea8000c1e1500 */
[----:B------:R-:W2:Y:S04]  /*169e0*/  LDL.64 R164, [R1+0x5b8] ;  /* 0x0005b80001a47983 */ /* 0x000ea80000100a00 */
[----:B------:R0:W2:Y:S04]  /*169f0*/  LDG.E.U16 R5, desc[UR4][R20.64] ;  /* 0x0000000414057981 */ /* 0x0000a8000c1e1500 */
[----:B------:R-:W2:Y:S01]  /*16a00*/  LDL.64 R154, [R1+0x540] ;  /* 0x00054000019a7983 */ /* 0x000ea20000100a00 */
[----:B0-----:R-:W-:-:S03]  /*16a10*/  IMAD.WIDE R20, R0, 0x2, R160 ;  /* 0x0000000200147825 */ /* 0x001fc600078e02a0 */
[----:B------:R-:W2:Y:S01]  /*16a20*/  LDL.64 R160, [R1+0x580] ;  /* 0x0005800001a07983 */ /* 0x000ea20000100a00 */
[----:B---3--:R-:W-:-:S03]  /*16a30*/  IMAD.WIDE R16, R0, 0x2, R28 ;  /* 0x0000000200107825 */ /* 0x008fc600078e021c */
[----:B------:R-:W3:Y:S04]  /*16a40*/  LDG.E.U16 R29, desc[UR4][R22.64] ;  /* 0x00000004161d7981 */ /* 0x000ee8000c1e1500 */
[----:B------:R0:W3:Y:S04]  /*16a50*/  LDG.E.U16 R123, desc[UR4][R16.64] ;  /* 0x00000004107b7981 */ /* 0x0000e8000c1e1500 */
[----:B------:R1:W3:Y:S01]  /*16a60*/  LDG.E.U16 R28, desc[UR4][R20.64] ;  /* 0x00000004141c7981 */ /* 0x0002e2000c1e1500 */
[----:B0-----:R-:W-:-:S03]  /*16a70*/  IMAD.WIDE R16, R0, 0x2, R156 ;  /* 0x0000000200107825 */ /* 0x001fc600078e029c */
[----:B------:R-:W3:Y:S01]  /*16a80*/  LDL.64 R156, [R1+0x578] ;  /* 0x00057800019c7983 */ /* 0x000ee20000100a00 */
[----:B------:R-:W-:-:S03]  /*16a90*/  IMAD.WIDE R22, R0, 0x2, R178 ;  /* 0x0000000200167825 */ /* 0x000fc600078e02b2 */
[----:B------:R4:W3:Y:S04]  /*16aa0*/  LDG.E.U16 R252, desc[UR4][R16.64] ;  /* 0x0000000410fc7981 */ /* 0x0008e8000c1e1500 */
[----:B------:R-:W3:Y:S01]  /*16ab0*/  LDL.64 R178, [R1+0x598] ;  /* 0x0005980001b27983 */ /* 0x000ee20000100a00 */
[----:B-1----:R-:W-:-:S03]  /*16ac0*/  IMAD.WIDE R20, R0, 0x2, R174 ;  /* 0x0000000200147825 */ /* 0x002fc600078e02ae */
[----:B------:R-:W3:Y:S01]  /*16ad0*/  LDL.64 R174, [R1+0x560] ;  /* 0x0005600001ae7983 */ /* 0x000ee20000100a00 */
[----:B----4-:R-:W-:-:S03]  /*16ae0*/  IMAD.WIDE R16, R0, 0x2, R162 ;  /* 0x0000000200107825 */ /* 0x010fc600078e02a2 */
[----:B------:R-:W4:Y:S04]  /*16af0*/  LDL.64 R162, [R1+0x558] ;  /* 0x0005580001a27983 */ /* 0x000f280000100a00 */
[----:B------:R2:W4:Y:S04]  /*16b00*/  LDG.E.U16 R250, desc[UR4][R16.64] ;  /* 0x0000000410fa7981 */ /* 0x000528000c1e1500 */
[----:B------:R0:W4:Y:S04]  /*16b10*/  LDG.E.U16 R74, desc[UR4][R22.64] ;  /* 0x00000004164a7981 */ /* 0x000128000c1e1500 */
[----:B------:R-:W4:Y:S01]  /*16b20*/  LDG.E.U16 R73, desc[UR4][R20.64] ;  /* 0x0000000414497981 */ /* 0x000f22000c1e1500 */
[----:B--2---:R-:W-:-:S03]  /*16b30*/  IMAD.WIDE R16, R0, 0x2, R158 ;  /* 0x0000000200107825 */ /* 0x004fc600078e029e */
[----:B------:R-:W2:Y:S01]  /*16b40*/  LDL.64 R158, [R1+0x4e0] ;  /* 0x0004e000019e7983 */ /* 0x000ea20000100a00 */
[----:B0-----:R-:W-:-:S03]  /*16b50*/  IMAD.WIDE R22, R0, 0x2, R184 ;  /* 0x0000000200167825 */ /* 0x001fc600078e02b8 */
[----:B------:R-:W2:Y:S04]  /*16b60*/  LDG.E.U16 R247, desc[UR4][R16.64] ;  /* 0x0000000410f77981 */ /* 0x000ea8000c1e1500 */
[----:B------:R0:W2:Y:S04]  /*16b70*/  LDG.E.U16 R251, desc[UR4][R22.64] ;  /* 0x0000000416fb7981 */ /* 0x0000a8000c1e1500 */
[----:B------:R-:W2:Y:S01]  /*16b80*/  LDL.64 R184, [R1+0x538] ;  /* 0x0005380001b87983 */ /* 0x000ea20000100a00 */
[----:B0-----:R-:W-:-:S03]  /*16b90*/  IMAD.WIDE R22, R0, 0x2, R170 ;  /* 0x0000000200167825 */ /* 0x001fc600078e02aa */
[----:B------:R-:W2:Y:S04]  /*16ba0*/  LDL.64 R170, [R1+0x520] ;  /* 0x0005200001aa7983 */ /* 0x000ea80000100a00 */
[----:B------:R0:W2:Y:S02]  /*16bb0*/  LDG.E.U16 R249, desc[UR4][R22.64] ;  /* 0x0000000416f97981 */ /* 0x0000a4000c1e1500 */
[C---:B0-----:R-:W-:Y:S02]  /*16bc0*/  IMAD.WIDE R22, R0.reuse, 0x2, R182 ;  /* 0x0000000200167825 */ /* 0x041fe400078e02b6 */
[----:B------:R-:W2:Y:S04]  /*16bd0*/  LDL.64 R182, [R1+0x4c0] ;  /* 0x0004c00001b67983 */ /* 0x000ea80000100a00 */
[----:B------:R-:W2:Y:S01]  /*16be0*/  LDG.E.U16 R246, desc[UR4][R22.64] ;  /* 0x0000000416f67981 */ /* 0x000ea2000c1e1500 */
[----:B------:R-:W-:-:S03]  /*16bf0*/  IMAD.WIDE R20, R0, 0x2, R166 ;  /* 0x0000000200147825 */ /* 0x000fc600078e02a6 */
[----:B------:R-:W2:Y:S04]  /*16c00*/  LDL.64 R166, [R1+0x500] ;  /* 0x0005000001a67983 */ /* 0x000ea80000100a00 */
[----:B------:R0:W2:Y:S01]  /*16c10*/  LDG.E.U16 R248, desc[UR4][R20.64] ;  /* 0x0000000414f87981 */ /* 0x0000a2000c1e1500 */
[----:B------:R-:W-:-:S03]  /*16c20*/  IMAD.WIDE R16, R0, 0x2, R152 ;  /* 0x0000000200107825 */ /* 0x000fc600078e0298 */
[----:B------:R-:W2:Y:S04]  /*16c30*/  LDL.64 R152, [R1+0x480] ;  /* 0x0004800001987983 */ /* 0x000ea80000100a00 */
[----:B------:R-:W2:Y:S01]  /*16c40*/  LDG.E.U16 R244, desc[UR4][R16.64] ;  /* 0x0000000410f47981 */ /* 0x000ea2000c1e1500 */
[----:B0-----:R-:W-:-:S03]  /*16c50*/  IMAD.WIDE R20, R0, 0x2, R164 ;  /* 0x0000000200147825 */ /* 0x001fc600078e02a4 */
[----:B------:R-:W2:Y:S04]  /*16c60*/  LDL.64 R164, [R1+0x4a0] ;  /* 0x0004a00001a47983 */ /* 0x000ea80000100a00 */
[----:B------:R0:W2:Y:S02]  /*16c70*/  LDG.E.U16 R245, desc[UR4][R20.64] ;  /* 0x0000000414f57981 */ /* 0x0000a4000c1e1500 */
[C---:B0-----:R-:W-:Y:S02]  /*16c80*/  IMAD.WIDE R20, R0.reuse, 0x2, R160 ;  /* 0x0000000200147825 */ /* 0x041fe400078e02a0 */
[----:B------:R-:W2:Y:S04]  /*16c90*/  LDL.64 R160, [R1+0x440] ;  /* 0x0004400001a07983 */ /* 0x000ea80000100a00 */
[----:B------:R4:W2:Y:S01]  /*16ca0*/  LDG.E.U16 R242, desc[UR4][R20.64] ;  /* 0x0000000414f27981 */ /* 0x0008a2000c1e1500 */
[----:B---3--:R-:W-:-:S03]  /*16cb0*/  IMAD.WIDE R16, R0, 0x2, R156 ;  /* 0x0000000200107825 */ /* 0x008fc600078e029c */
[----:B------:R-:W3:Y:S04]  /*16cc0*/  LDL.64 R156, [R1+0x420] ;  /* 0x00042000019c7983 */ /* 0x000ee80000100a00 */
[----:B------:R0:W3:Y:S01]  /*16cd0*/  LDG.E.U16 R241, desc[UR4][R16.64] ;  /* 0x0000000410f17981 */ /* 0x0000e2000c1e1500 */
[----:B------:R-:W-:-:S03]  /*16ce0*/  IMAD.WIDE R22, R0, 0x2, R178 ;  /* 0x0000000200167825 */ /* 0x000fc600078e02b2 */
[----:B------:R-:W3:Y:S04]  /*16cf0*/  LDL.64 R178, [R1+0x460] ;  /* 0x0004600001b27983 */ /* 0x000ee80000100a00 */
[----:B------:R1:W3:Y:S01]  /*16d00*/  LDG.E.U16 R243, desc[UR4][R22.64] ;  /* 0x0000000416f37981 */ /* 0x0002e2000c1e1500 */
[----:B----4-:R-:W-:-:S03]  /*16d10*/  IMAD.WIDE R20, R0, 0x2, R162 ;  /* 0x0000000200147825 */ /* 0x010fc600078e02a2 */
[----:B------:R-:W4:Y:S01]  /*16d20*/  LDL.64 R162, [R1+0x3e0] ;  /* 0x0003e00001a27983 */ /* 0x000f220000100a00 */
[----:B0-----:R-:W-:-:S03]  /*16d30*/  IMAD.WIDE R16, R0, 0x2, R154 ;  /* 0x0000000200107825 */ /* 0x001fc600078e029a */
[----:B------:R-:W4:Y:S01]  /*16d40*/  LDL.64 R154, [R1+0x3c0] ;  /* 0x0003c000019a7983 */ /* 0x000f220000100a00 */
[----:B-1----:R-:W-:-:S03]  /*16d50*/  IMAD.WIDE R22, R0, 0x2, R174 ;  /* 0x0000000200167825 */ /* 0x002fc600078e02ae */
[----:B------:R-:W4:Y:S04]  /*16d60*/  LDL.64 R174, [R1+0x400] ;  /* 0x0004000001ae7983 */ /* 0x000f280000100a00 */
[----:B------:R2:W4:Y:S04]  /*16d70*/  LDG.E.U16 R237, desc[UR4][R16.64] ;  /* 0x0000000410ed7981 */ /* 0x000528000c1e1500 */
[----:B------:R0:W4:Y:S04]  /*16d80*/  LDG.E.U16 R240, desc[UR4][R22.64] ;  /* 0x0000000416f07981 */ /* 0x000128000c1e1500 */
[----:B------:R-:W4:Y:S01]  /*16d90*/  LDG.E.U16 R239, desc[UR4][R20.64] ;  /* 0x0000000414ef7981 */ /* 0x000f22000c1e1500 */
[----:B--2---:R-:W-:-:S03]  /*16da0*/  IMAD.WIDE R16, R0, 0x2, R158 ;  /* 0x0000000200107825 */ /* 0x004fc600078e029e */
[----:B------:R-:W2:Y:S04]  /*16db0*/  LDL.64 R158, [R1+0x360] ;  /* 0x00036000019e7983 */ /* 0x000ea80000100a00 */
[----:B------:R-:W2:Y:S01]  /*16dc0*/  LDG.E.U16 R233, desc[UR4][R16.64] ;  /* 0x0000000410e97981 */ /* 0x000ea2000c1e1500 */
        /* <DEDUP_REMOVED lines=39> */
[----:B0-----:R-:W-:-:S05]  /*17040*/  IMAD.WIDE R22, R0, 0x2, R184 ;  /* 0x0000000200167825 */ /* 0x001fca00078e02b8 */
[----:B------:R-:W2:Y:S01]  /*17050*/  LDG.E.U16 R213, desc[UR4][R22.64] ;  /* 0x0000000416d57981 */ /* 0x000ea2000c1e1500 */
[----:B------:R-:W-:-:S03]  /*17060*/  IMAD.WIDE R20, R0, 0x2, R166 ;  /* 0x0000000200147825 */ /* 0x000fc600078e02a6 */
[----:B------:R-:W2:Y:S04]  /*17070*/  LDL.64 R166, [R1+0x3f8] ;  /* 0x0003f80001a67983 */ /* 0x000ea80000100a00 */
[----:B------:R0:W2:Y:S02]  /*17080*/  LDG.E.U16 R216, desc[UR4][R20.64] ;  /* 0x0000000414d87981 */ /* 0x0000a4000c1e1500 */
[C---:B0-----:R-:W-:Y:S02]  /*17090*/  IMAD.WIDE R20, R0.reuse, 0x2, R152 ;  /* 0x0000000200147825 */ /* 0x041fe400078e0298 */
[----:B------:R-:W2:Y:S04]  /*170a0*/  LDL.64 R152, [R1+0x3b8] ;  /* 0x0003b80001987983 */ /* 0x000ea80000100a00 */
[----:B------:R-:W2:Y:S01]  /*170b0*/  LDG.E.U16 R212, desc[UR4][R20.64] ;  /* 0x0000000414d47981 */ /* 0x000ea2000c1e1500 */
[----:B------:R-:W-:-:S03]  /*170c0*/  IMAD.WIDE R16, R0, 0x2, R164 ;  /* 0x0000000200107825 */ /* 0x000fc600078e02a4 */
[----:B------:R-:W2:Y:S04]  /*170d0*/  LDL.64 R164, [R1+0x398] ;  /* 0x0003980001a47983 */ /* 0x000ea80000100a00 */
[----:B------:R0:W2:Y:S02]  /*170e0*/  LDG.E.U16 R214, desc[UR4][R16.64] ;  /* 0x0000000410d67981 */ /* 0x0000a4000c1e1500 */
[C---:B0-----:R-:W-:Y:S02]  /*170f0*/  IMAD.WIDE R16, R0.reuse, 0x2, R160 ;  /* 0x0000000200107825 */ /* 0x041fe400078e02a0 */
[----:B------:R-:W2:Y:S04]  /*17100*/  LDL.64 R160, [R1+0x358] ;  /* 0x0003580001a07983 */ /* 0x000ea80000100a00 */
[----:B------:R-:W2:Y:S01]  /*17110*/  LDG.E.U16 R209, desc[UR4][R16.64] ;  /* 0x0000000410d17981 */ /* 0x000ea2000c1e1500 */
[----:B---3--:R-:W-:-:S03]  /*17120*/  IMAD.WIDE R22, R0, 0x2, R156 ;  /* 0x0000000200167825 */ /* 0x008fc600078e029c */
[----:B------:R-:W3:Y:S04]  /*17130*/  LDL.64 R156, [R1+0x378] ;  /* 0x00037800019c7983 */ /* 0x000ee80000100a00 */
[----:B------:R4:W3:Y:S02]  /*17140*/  LDG.E.U16 R211, desc[UR4][R22.64] ;  /* 0x0000000416d37981 */ /* 0x0008e4000c1e1500 */
[C---:B----4-:R-:W-:Y:S02]  /*17150*/  IMAD.WIDE R22, R0.reuse, 0x2, R162 ;  /* 0x0000000200167825 */ /* 0x050fe400078e02a2 */
[----:B------:R-:W4:Y:S02]  /*17160*/  LDL.64 R162, [R1+0x338] ;  /* 0x0003380001a27983 */ /* 0x000f240000100a00 */
[----:B------:R-:W-:-:S02]  /*17170*/  IMAD.WIDE R16, R0, 0x2, R154 ;  /* 0x0000000200107825 */ /* 0x000fc400078e029a */
[----:B------:R0:W4:Y:S04]  /*17180*/  LDG.E.U16 R208, desc[UR4][R22.64] ;  /* 0x0000000416d07981 */ /* 0x000128000c1e1500 */
[----:B------:R-:W4:Y:S01]  /*17190*/  LDL.64 R154, [R1+0x608] ;  /* 0x00060800019a7983 */ /* 0x000f220000100a00 */
[----:B------:R-:W-:-:S03]  /*171a0*/  IMAD.WIDE R20, R0, 0x2, R182 ;  /* 0x0000000200147825 */ /* 0x000fc600078e02b6 */
[----:B------:R-:W4:Y:S01]  /*171b0*/  LDG.E.U16 R206, desc[UR4][R16.64] ;  /* 0x0000000410ce7981 */ /* 0x000f22000c1e1500 */
[----:B0-----:R-:W-:-:S03]  /*171c0*/  IMAD.WIDE R22, R0, 0x2, R174 ;  /* 0x0000000200167825 */ /* 0x001fc600078e02ae */
[----:B------:R-:W4:Y:S04]  /*171d0*/  LDG.E.U16 R210, desc[UR4][R20.64] ;  /* 0x0000000414d27981 */ /* 0x000f28000c1e1500 */
[----:B------:R2:W4:Y:S04]  /*171e0*/  LDG.E.U16 R205, desc[UR4][R22.64] ;  /* 0x0000000416cd7981 */ /* 0x000528000c1e1500 */
[----:B------:R-:W4:Y:S04]  /*171f0*/  LDL.64 R174, [R1+0x588] ;  /* 0x0005880001ae7983 */ /* 0x000f280000100a00 */
[----:B------:R-:W4:Y:S01]  /*17200*/  LDL.64 R182, [R1+0x430] ;  /* 0x0004300001b67983 */ /* 0x000f220000100a00 */
[----:B--2---:R-:W-:-:S03]  /*17210*/  IMAD.WIDE R22, R0, 0x2, R158 ;  /* 0x0000000200167825 */ /* 0x004fc600078e029e */
[----:B------:R-:W2:Y:S01]  /*17220*/  LDL.64 R158, [R1+0x5d0] ;  /* 0x0005d000019e7983 */ /* 0x000ea20000100a00 */
[----:B------:R-:W-:-:S03]  /*17230*/  IMAD.WIDE R20, R0, 0x2, R178 ;  /* 0x0000000200147825 */ /* 0x000fc600078e02b2 */
[----:B------:R-:W2:Y:S04]  /*17240*/  LDL.64 R178, [R1+0x5f0] ;  /* 0x0005f00001b27983 */ /* 0x000ea80000100a00 */
[----:B------:R0:W2:Y:S04]  /*17250*/  LDG.E.U16 R207, desc[UR4][R20.64] ;  /* 0x0000000414cf7981 */ /* 0x0000a8000c1e1500 */
[----:B------:R-:W2:Y:S01]  /*17260*/  LDG.E.U16 R195, desc[UR4][R22.64] ;  /* 0x0000000416c37981 */ /* 0x000ea2000c1e1500 */
[----:B0-----:R-:W-:-:S03]  /*17270*/  IMAD.WIDE R20, R0, 0x2, R170 ;  /* 0x0000000200147825 */ /* 0x001fc600078e02aa */
[----:B------:R-:W2:Y:S04]  /*17280*/  LDL.64 R170, [R1+0x570] ;  /* 0x0005700001aa7983 */ /* 0x000ea80000100a00 */
[----:B------:R0:W2:Y:S01]  /*17290*/  LDG.E.U16 R204, desc[UR4][R20.64] ;  /* 0x0000000414cc7981 */ /* 0x0000a2000c1e1500 */
[----:B------:R-:W-:-:S03]  /*172a0*/  IMAD.WIDE R16, R0, 0x2, R166 ;  /* 0x0000000200107825 */ /* 0x000fc600078e02a6 */
[----:B------:R-:W2:Y:S04]  /*172b0*/  LDL.64 R166, [R1+0x5e8] ;  /* 0x0005e80001a67983 */ /* 0x000ea80000100a00 */
[----:B------:R1:W2:Y:S01]  /*172c0*/  LDG.E.U16 R203, desc[UR4][R16.64] ;  /* 0x0000000410cb7981 */ /* 0x0002a2000c1e1500 */
[----:B0-----:R-:W-:-:S03]  /*172d0*/  IMAD.WIDE R20, R0, 0x2, R152 ;  /* 0x0000000200147825 */ /* 0x001fc600078e0298 */
[----:B------:R-:W2:Y:S04]  /*172e0*/  LDL.64 R152, [R1+0x5c8] ;  /* 0x0005c80001987983 */ /* 0x000ea80000100a00 */
[----:B------:R-:W2:Y:S01]  /*172f0*/  LDG.E.U16 R194, desc[UR4][R20.64] ;  /* 0x0000000414c27981 */ /* 0x000ea2000c1e1500 */
[----:B-1----:R-:W-:-:S03]  /*17300*/  IMAD.WIDE R16, R0, 0x2, R164 ;  /* 0x0000000200107825 */ /* 0x002fc600078e02a4 */
[----:B------:R-:W2:Y:S04]  /*17310*/  LDL.64 R164, [R1+0x5b0] ;  /* 0x0005b00001a47983 */ /* 0x000ea80000100a00 */
[----:B------:R-:W2:Y:S01]  /*17320*/  LDG.E.U16 R192, desc[UR4][R16.64] ;  /* 0x0000000410c07981 */ /* 0x000ea2000c1e1500 */
[----:B---3--:R-:W-:-:S03]  /*17330*/  IMAD.WIDE R22, R0, 0x2, R156 ;  /* 0x0000000200167825 */ /* 0x008fc600078e029c */
[----:B------:R-:W3:Y:S04]  /*17340*/  LDL.64 R156, [R1+0x5a8] ;  /* 0x0005a800019c7983 */ /* 0x000ee80000100a00 */
[----:B------:R4:W3:Y:S02]  /*17350*/  LDG.E.U16 R190, desc[UR4][R22.64] ;  /* 0x0000000416be7981 */ /* 0x0008e4000c1e1500 */
[C---:B----4-:R-:W-:Y:S02]  /*17360*/  IMAD.WIDE R22, R0.reuse, 0x2, R154 ;  /* 0x0000000200167825 */ /* 0x050fe400078e029a */
[----:B------:R-:W4:Y:S04]  /*17370*/  LDL.64 R154, [R1+0x550] ;  /* 0x00055000019a7983 */ /* 0x000f280000100a00 */
[----:B------:R2:W4:Y:S02]  /*17380*/  LDG.E.U16 R238, desc[UR4][R22.64] ;  /* 0x0000000416ee7981 */ /* 0x000524000c1e1500 */
[----:B--2---:R-:W-:-:S02]  /*17390*/  IMAD.WIDE R22, R0, 0x2, R158 ;  /* 0x0000000200167825 */ /* 0x004fc400078e029e */
[----:B------:R-:W2:Y:S02]  /*173a0*/  LDL.64 R158, [R1+0x548] ;  /* 0x00054800019e7983 */ /* 0x000ea40000100a00 */
[C---:B------:R-:W-:Y:S02]  /*173b0*/  IMAD.WIDE R20, R0.reuse, 0x2, R160 ;  /* 0x0000000200147825 */ /* 0x040fe400078e02a0 */
[----:B------:R-:W4:Y:S04]  /*173c0*/  LDL.64 R160, [R1+0x590] ;  /* 0x0005900001a07983 */ /* 0x000f280000100a00 */
[----:B------:R0:W4:Y:S01]  /*173d0*/  LDG.E.U16 R189, desc[UR4][R20.64] ;  /* 0x0000000414bd7981 */ /* 0x000122000c1e1500 */
[----:B------:R-:W-:-:S03]  /*173e0*/  IMAD.WIDE R16, R0, 0x2, R162 ;  /* 0x0000000200107825 */ /* 0x000fc600078e02a2 */
[----:B------:R-:W4:Y:S04]  /*173f0*/  LDL.64 R162, [R1+0x568] ;  /* 0x0005680001a27983 */ /* 0x000f280000100a00 */
[----:B------:R1:W4:Y:S01]  /*17400*/  LDG.E.U16 R15, desc[UR4][R16.64] ;  /* 0x00000004100f7981 */ /* 0x000322000c1e1500 */
[----:B0-----:R-:W-:-:S03]  /*17410*/  IMAD.WIDE R20, R0, 0x2, R178 ;  /* 0x0000000200147825 */ /* 0x001fc600078e02b2 */
[----:B------:R-:W4:Y:S04]  /*17420*/  LDG.E.U16 R193, desc[UR4][R22.64] ;  /* 0x0000000416c17981 */ /* 0x000f28000c1e1500 */
[----:B------:R0:W4:Y:S04]  /*17430*/  LDG.E.U16 R202, desc[UR4][R20.64] ;  /* 0x0000000414ca7981 */ /* 0x000128000c1e1500 */
[----:B------:R-:W4:Y:S01]  /*17440*/  LDL.64 R178, [R1+0x3d0] ;  /* 0x0003d00001b27983 */ /* 0x000f220000100a00 */
[----:B-1----:R-:W-:-:S03]  /*17450*/  IMAD.WIDE R16, R0, 0x2, R166 ;  /* 0x0000000200107825 */ /* 0x002fc600078e02a6 */
[----:B------:R-:W4:Y:S04]  /*17460*/  LDL.64 R166, [R1+0x530] ;  /* 0x0005300001a67983 */ /* 0x000f280000100a00 */
[----:B------:R1:W4:Y:S01]  /*17470*/  LDG.E.U16 R235, desc[UR4][R16.64] ;  /* 0x0000000410eb7981 */ /* 0x000322000c1e1500 */
[----:B0-----:R-:W-:-:S03]  /*17480*/  IMAD.WIDE R20, R0, 0x2, R152 ;  /* 0x0000000200147825 */ /* 0x001fc600078e0298 */
[----:B------:R-:W4:Y:S04]  /*17490*/  LDL.64 R152, [R1+0x528] ;  /* 0x0005280001987983 */ /* 0x000f280000100a00 */
[----:B------:R-:W4:Y:S01]  /*174a0*/  LDG.E.U16 R232, desc[UR4][R20.64] ;  /* 0x0000000414e87981 */ /* 0x000f22000c1e1500 */
[----:B-1----:R-:W-:-:S03]  /*174b0*/  IMAD.WIDE R16, R0, 0x2, R164 ;  /* 0x0000000200107825 */ /* 0x002fc600078e02a4 */
[----:B------:R-:W4:Y:S04]  /*174c0*/  LDL.64 R164, [R1+0x4f0] ;  /* 0x0004f00001a47983 */ /* 0x000f280000100a00 */
[----:B------:R-:W4:Y:S01]  /*174d0*/  LDG.E.U16 R191, desc[UR4][R16.64] ;  /* 0x0000000410bf7981 */ /* 0x000f22000c1e1500 */
[----:B---3--:R-:W-:-:S03]  /*174e0*/  IMAD.WIDE R22, R0, 0x2, R156 ;  /* 0x0000000200167825 */ /* 0x008fc600078e029c */
[----:B------:R-:W3:Y:S04]  /*174f0*/  LDL.64 R156, [R1+0x510] ;  /* 0x00051000019c7983 */ /* 0x000ee80000100a00 */
[----:B------:R0:W3:Y:S02]  /*17500*/  LDG.E.U16 R230, desc[UR4][R22.64] ;  /* 0x0000000416e67981 */ /* 0x0000e4000c1e1500 */
[----:B0-----:R-:W-:-:S05]  /*17510*/  IMAD.WIDE R22, R0, 0x2, R170 ;  /* 0x0000000200167825 */ /* 0x001fca00078e02aa */
[----:B------:R2:W3:Y:S02]  /*17520*/  LDG.E.U16 R185, desc[UR4][R22.64] ;  /* 0x0000000416b97981 */ /* 0x0004e4000c1e1500 */
[C---:B--2---:R-:W-:Y:S02]  /*17530*/  IMAD.WIDE R22, R0.reuse, 0x2, R158 ;  /* 0x0000000200167825 */ /* 0x044fe400078e029e */
[----:B------:R-:W2:Y:S02]  /*17540*/  LDL.64 R158, [R1+0x490] ;  /* 0x00049000019e7983 */ /* 0x000ea40000100a00 */
[C---:B------:R-:W-:Y:S02]  /*17550*/  IMAD.WIDE R16, R0.reuse, 0x2, R174 ;  /* 0x0000000200107825 */ /* 0x040fe400078e02ae */
[----:B------:R-:W2:Y:S02]  /*17560*/  LDG.E.U16 R222, desc[UR4][R22.64] ;  /* 0x0000000416de7981 */ /* 0x000ea4000c1e1500 */
[----:B----4-:R-:W-:-:S02]  /*17570*/  IMAD.WIDE R20, R0, 0x2, R160 ;  /* 0x0000000200147825 */ /* 0x010fc400078e02a0 */
[----:B------:R0:W4:Y:S04]  /*17580*/  LDG.E.U16 R227, desc[UR4][R16.64] ;  /* 0x0000000410e37981 */ /* 0x000128000c1e1500 */
[----:B------:R-:W4:Y:S04]  /*17590*/  LDL.64 R160, [R1+0x4d0] ;  /* 0x0004d00001a07983 */ /* 0x000f280000100a00 */
[----:B------:R1:W4:Y:S01]  /*175a0*/  LDG.E.U16 R188, desc[UR4][R20.64] ;  /* 0x0000000414bc7981 */ /* 0x000322000c1e1500 */
[----:B0-----:R-:W-:-:S03]  /*175b0*/  IMAD.WIDE R16, R0, 0x2, R154 ;  /* 0x0000000200107825 */ /* 0x001fc600078e029a */
[----:B------:R-:W4:Y:S04]  /*175c0*/  LDL.64 R174, [R1+0x3b0] ;  /* 0x0003b00001ae7983 */ /* 0x000f280000100a00 */
[----:B------:R-:W4:Y:S01]  /*175d0*/  LDG.E.U16 R154, desc[UR4][R16.64] ;  /* 0x00000004109a7981 */ /* 0x000f22000c1e1500 */
[----:B-1----:R-:W-:-:S03]  /*175e0*/  IMAD.WIDE R20, R0, 0x2, R162 ;  /* 0x0000000200147825 */ /* 0x002fc600078e02a2 */
[----:B------:R-:W4:Y:S04]  /*175f0*/  LDL.64 R162, [R1+0x4b0] ;  /* 0x0004b00001a27983 */ /* 0x000f280000100a00 */
[----:B------:R0:W4:Y:S02]  /*17600*/  LDG.E.U16 R225, desc[UR4][R20.64] ;  /* 0x0000000414e17981 */ /* 0x000124000c1e1500 */
[C---:B0-----:R-:W-:Y:S02]  /*17610*/  IMAD.WIDE R20, R0.reuse, 0x2, R166 ;  /* 0x0000000200147825 */ /* 0x041fe400078e02a6 */
[----:B------:R-:W4:Y:S04]  /*17620*/  LDL.64 R166, [R1+0x410] ;  /* 0x0004100001a67983 */ /* 0x000f280000100a00 */
[----:B------:R0:W4:Y:S01]  /*17630*/  LDG.E.U16 R171, desc[UR4][R20.64] ;  /* 0x0000000414ab7981 */ /* 0x000122000c1e1500 */
[----:B------:R-:W-:-:S03]  /*17640*/  IMAD.WIDE R16, R0, 0x2, R152 ;  /* 0x0000000200107825 */ /* 0x000fc600078e0298 */
[----:B------:R-:W4:Y:S04]  /*17650*/  LDL.64 R152, [R1+0x470] ;  /* 0x0004700001987983 */ /* 0x000f280000100a00 */
[----:B------:R-:W4:Y:S01]  /*17660*/  LDG.E.U16 R219, desc[UR4][R16.64] ;  /* 0x0000000410db7981 */ /* 0x000f22000c1e1500 */
[----:B0-----:R-:W-:-:S05]  /*17670*/  IMAD.WIDE R20, R0, 0x2, R164 ;  /* 0x0000000200147825 */ /* 0x001fca00078e02a4 */
[----:B------:R2:W4:Y:S01]  /*17680*/  LDG.E.U16 R165, desc[UR4][R20.64] ;  /* 0x0000000414a57981 */ /* 0x000522000c1e1500 */
[----:B---3--:R-:W-:-:S03]  /*17690*/  IMAD.WIDE R22, R0, 0x2, R156 ;  /* 0x0000000200167825 */ /* 0x008fc600078e029c */
[----:B------:R-:W3:Y:S01]  /*176a0*/  LDL.64 R156, [R1+0x450] ;  /* 0x00045000019c7983 */ /* 0x000ee20000100a00 */
[----:B--2---:R-:W-:-:S03]  /*176b0*/  IMAD.WIDE R20, R0, 0x2, R158 ;  /* 0x0000000200147825 */ /* 0x004fc600078e029e */
[----:B------:R-:W2:Y:S01]  /*176c0*/  LDL.64 R158, [R1+0x370] ;  /* 0x00037000019e7983 */ /* 0x000ea20000100a00 */
[----:B----4-:R-:W-:-:S03]  /*176d0*/  IMAD.WIDE R16, R0, 0x2, R160 ;  /* 0x0000000200107825 */ /* 0x010fc600078e02a0 */
        /* <DEDUP_REMOVED lines=8> */
[----:B0-----:R-:W-:-:S04]  /*17760*/  IMAD.WIDE R20, R0, 0x2, R182 ;  /* 0x0000000200147825 */ /* 0x001fc800078e02b6 */
[C---:B-1----:R-:W-:Y:S01]  /*17770*/  IMAD.WIDE R16, R0.reuse, 0x2, R166 ;  /* 0x0000000200107825 */ /* 0x042fe200078e02a6 */
[----:B------:R0:W4:Y:S04]  /*17780*/  LDG.E.U16 R182, desc[UR4][R20.64] ;  /* 0x0000000414b67981 */ /* 0x000128000c1e1500 */
[----:B------:R1:W4:Y:S01]  /*17790*/  LDG.E.U16 R184, desc[UR4][R16.64] ;  /* 0x0000000410b87981 */ /* 0x000322000c1e1500 */
[----:B0-----:R-:W-:-:S04]  /*177a0*/  IMAD.WIDE R20, R0, 0x2, R178 ;  /* 0x0000000200147825 */ /* 0x001fc800078e02b2 */
[C---:B-1----:R-:W-:Y:S02]  /*177b0*/  IMAD.WIDE R16, R0.reuse, 0x2, R174 ;  /* 0x0000000200107825 */ /* 0x042fe400078e02ae */
[----:B------:R2:W4:Y:S04]  /*177c0*/  LDG.E.U16 R174, desc[UR4][R20.64] ;  /* 0x0000000414ae7981 */ /* 0x000528000c1e1500 */
[----:B------:R-:W4:Y:S01]  /*177d0*/  LDG.E.U16 R170, desc[UR4][R16.64] ;  /* 0x0000000410aa7981 */ /* 0x000f22000c1e1500 */
[----:B---3--:R-:W-:-:S03]  /*177e0*/  IMAD.WIDE R22, R0, 0x2, R156 ;  /* 0x0000000200167825 */ /* 0x008fc600078e029c */
[----:B------:R-:W3:Y:S04]  /*177f0*/  LDL.64 R156, [R1+0x350] ;  /* 0x00035000019c7983 */ /* 0x000ee80000100a00 */
[----:B------:R0:W3:Y:S01]  /*17800*/  LDG.E.U16 R166, desc[UR4][R22.64] ;  /* 0x0000000416a67981 */ /* 0x0000e2000c1e1500 */
[----:B--2---:R-:W-:-:S05]  /*17810*/  IMAD.WIDE R20, R0, 0x2, R158 ;  /* 0x0000000200147825 */ /* 0x004fca00078e029e */
[----:B------:R-:W2:Y:S04]  /*17820*/  LDG.E.U16 R159, desc[UR4][R20.64] ;  /* 0x00000004149f7981 */ /* 0x000ea8000c1e1500 */
[----:B------:R-:W2:Y:S01]  /*17830*/  LDL.64 R20, [R1+0x330] ;  /* 0x0003300001147983 */ /* 0x000ea20000100a00 */
[----:B0-----:R-:W-:-:S03]  /*17840*/  IMAD.WIDE R22, R0, 0x2, R186 ;  /* 0x0000000200167825 */ /* 0x001fc600078e02ba */
[----:B------:R-:W2:Y:S04]  /*17850*/  LDL.64 R186, [R1+0x428] ;  /* 0x0004280001ba7983 */ /* 0x000ea80000100a00 */
[----:B------:R4:W2:Y:S02]  /*17860*/  LDG.E.U16 R179, desc[UR4][R22.64] ;  /* 0x0000000416b37981 */ /* 0x0008a4000c1e1500 */
[----:B----4-:R-:W-:-:S05]  /*17870*/  IMAD.WIDE R22, R0, 0x2, R162 ;  /* 0x0000000200167825 */ /* 0x010fca00078e02a2 */
[----:B------:R-:W4:Y:S04]  /*17880*/  LDG.E.U16 R163, desc[UR4][R22.64] ;  /* 0x0000000416a37981 */ /* 0x000f28000c1e1500 */
[----:B------:R-:W4:Y:S01]  /*17890*/  LDL.64 R22, [R1+0x508] ;  /* 0x0005080001167983 */ /* 0x000f220000100a00 */
[----:B---3--:R-:W-:-:S05]  /*178a0*/  IMAD.WIDE R16, R0, 0x2, R156 ;  /* 0x0000000200107825 */ /* 0x008fca00078e029c */
[----:B------:R2:W3:Y:S02]  /*178b0*/  LDG.E.U16 R157, desc[UR4][R16.64] ;  /* 0x00000004109d7981 */ /* 0x0004e4000c1e1500 */
[----:B--2---:R-:W-:-:S05]  /*178c0*/  IMAD.WIDE R16, R0, 0x2, R20 ;  /* 0x0000000200107825 */ /* 0x004fca00078e0214 */
[----:B------:R-:W2:Y:S04]  /*178d0*/  LDG.E.U16 R156, desc[UR4][R16.64] ;  /* 0x00000004109c7981 */ /* 0x000ea8000c1e1500 */
[----:B------:R-:W3:Y:S01]  /*178e0*/  LDL.64 R16, [R1+0x4c8] ;  /* 0x0004c80001107983 */ /* 0x000ee20000100a00 */
[----:B------:R-:W-:-:S05]  /*178f0*/  IMAD.WIDE R20, R0, 0x2, R200 ;  /* 0x0000000200147825 */ /* 0x000fca00078e02c8 */
[----:B------:R0:W2:Y:S01]  /*17900*/  LDG.E.U16 R200, desc[UR4][R20.64] ;  /* 0x0000000414c87981 */ /* 0x0000a2000c1e1500 */
[----:B----4-:R-:W-:-:S05]  /*17910*/  IMAD.WIDE R22, R0, 0x2, R22 ;  /* 0x0000000200167825 */ /* 0x010fca00078e0216 */
[----:B------:R3:W4:Y:S01]  /*17920*/  LDG.E.U16 R201, desc[UR4][R22.64] ;  /* 0x0000000416c97981 */ /* 0x000722000c1e1500 */
[----:B0-----:R-:W-:-:S05]  /*17930*/  IMAD.WIDE R20, R0, 0x2, R198 ;  /* 0x0000000200147825 */ /* 0x001fca00078e02c6 */
[----:B------:R-:W4:Y:S04]  /*17940*/  LDG.E.U16 R198, desc[UR4][R20.64] ;  /* 0x0000000414c67981 */ /* 0x000f28000c1e1500 */
[----:B------:R-:W2:Y:S01]  /*17950*/  LDL.64 R20, [R1+0x448] ;  /* 0x0004480001147983 */ /* 0x000ea20000100a00 */
[----:B---3--:R-:W-:-:S05]  /*17960*/  IMAD.WIDE R22, R0, 0x2, R16 ;  /* 0x0000000200167825 */ /* 0x008fca00078e0210 */
[----:B------:R-:W3:Y:S04]  /*17970*/  LDG.E.U16 R199, desc[UR4][R22.64] ;  /* 0x0000000416c77981 */ /* 0x000ee8000c1e1500 */
[----:B------:R-:W4:Y:S01]  /*17980*/  LDL.64 R22, [R1+0x468] ;  /* 0x0004680001167983 */ /* 0x000f220000100a00 */
[----:B------:R-:W-:-:S05]  /*17990*/  IMAD.WIDE R16, R0, 0x2, R196 ;  /* 0x0000000200107825 */ /* 0x000fca00078e02c4 */
[----:B------:R0:W3:Y:S02]  /*179a0*/  LDG.E.U16 R197, desc[UR4][R16.64] ;  /* 0x0000000410c57981 */ /* 0x0000e4000c1e1500 */
[----:B0-----:R-:W-:-:S05]  /*179b0*/  IMAD.WIDE R16, R0, 0x2, R186 ;  /* 0x0000000200107825 */ /* 0x001fca00078e02ba */
[----:B------:R0:W3:Y:S01]  /*179c0*/  LDG.E.U16 R186, desc[UR4][R16.64] ;  /* 0x0000000410ba7981 */ /* 0x0000e2000c1e1500 */
[----:B--2---:R-:W-:-:S05]  /*179d0*/  IMAD.WIDE R20, R0, 0x2, R20 ;  /* 0x0000000200147825 */ /* 0x004fca00078e0214 */
[----:B------:R1:W2:Y:S04]  /*179e0*/  LDG.E.U16 R187, desc[UR4][R20.64] ;  /* 0x0000000414bb7981 */ /* 0x0002a8000c1e1500 */
[----:B------:R-:W0:Y:S04]  /*179f0*/  LDL.64 R16, [R1+0x3c8] ;  /* 0x0003c80001107983 */ /* 0x000e280000100a00 */
[----:B------:R-:W1:Y:S01]  /*17a00*/  LDL.64 R20, [R1+0x3e8] ;  /* 0x0003e80001147983 */ /* 0x000e620000100a00 */
[----:B----4-:R-:W-:-:S05]  /*17a10*/  IMAD.WIDE R22, R0, 0x2, R22 ;  /* 0x0000000200167825 */ /* 0x010fca00078e0216 */
[----:B------:R4:W2:Y:S04]  /*17a20*/  LDG.E.U16 R196, desc[UR4][R22.64] ;  /* 0x0000000416c47981 */ /* 0x0008a8000c1e1500 */
[----:B------:R-:W4:Y:S01]  /*17a30*/  LDL.64 R22, [R1+0x408] ;  /* 0x0004080001167983 */ /* 0x000f220000100a00 */
[----:B0-----:R-:W-:-:S05]  /*17a40*/  IMAD.WIDE R16, R0, 0x2, R16 ;  /* 0x0000000200107825 */ /* 0x001fca00078e0210 */
[----:B------:R0:W2:Y:S01]  /*17a50*/  LDG.E.U16 R175, desc[UR4][R16.64] ;  /* 0x0000000410af7981 */ /* 0x0000a2000c1e1500 */
[----:B-1----:R-:W-:-:S05]  /*17a60*/  IMAD.WIDE R20, R0, 0x2, R20 ;  /* 0x0000000200147825 */ /* 0x002fca00078e0214 */
[----:B------:R1:W2:Y:S04]  /*17a70*/  LDG.E.U16 R178, desc[UR4][R20.64] ;  /* 0x0000000414b27981 */ /* 0x0002a8000c1e1500 */
[----:B------:R-:W0:Y:S04]  /*17a80*/  LDL.64 R16, [R1+0x368] ;  /* 0x0003680001107983 */ /* 0x000e280000100a00 */
[----:B------:R-:W1:Y:S01]  /*17a90*/  LDL.64 R20, [R1+0x388] ;  /* 0x0003880001147983 */ /* 0x000e620000100a00 */
[----:B----4-:R-:W-:-:S05]  /*17aa0*/  IMAD.WIDE R22, R0, 0x2, R22 ;  /* 0x0000000200167825 */ /* 0x010fca00078e0216 */
[----:B------:R4:W2:Y:S04]  /*17ab0*/  LDG.E.U16 R183, desc[UR4][R22.64] ;  /* 0x0000000416b77981 */ /* 0x0008a8000c1e1500 */
[----:B------:R-:W4:Y:S01]  /*17ac0*/  LDL.64 R22, [R1+0x3a8] ;  /* 0x0003a80001167983 */ /* 0x000f220000100a00 */
[----:B0-----:R-:W-:-:S05]  /*17ad0*/  IMAD.WIDE R16, R0, 0x2, R16 ;  /* 0x0000000200107825 */ /* 0x001fca00078e0210 */
[----:B------:R-:W2:Y:S01]  /*17ae0*/  LDG.E.U16 R162, desc[UR4][R16.64] ;  /* 0x0000000410a27981 */ /* 0x000ea2000c1e1500 */
[----:B-1----:R-:W-:-:S05]  /*17af0*/  IMAD.WIDE R20, R0, 0x2, R20 ;  /* 0x0000000200147825 */ /* 0x002fca00078e0214 */
[----:B------:R0:W2:Y:S01]  /*17b00*/  LDG.E.U16 R167, desc[UR4][R20.64] ;  /* 0x0000000414a77981 */ /* 0x0000a2000c1e1500 */
[----:B----4-:R-:W-:-:S05]  /*17b10*/  IMAD.WIDE R22, R0, 0x2, R22 ;  /* 0x0000000200167825 */ /* 0x010fca00078e0216 */
[----:B------:R-:W4:Y:S04]  /*17b20*/  LDG.E.U16 R169, desc[UR4][R22.64] ;  /* 0x0000000416a97981 */ /* 0x000f28000c1e1500 */
[----:B------:R-:W3:Y:S04]  /*17b30*/  LDL.LU R22, [R1+0x2d0] ;  /* 0x0002d00001167983 */ /* 0x000ee80000300800 */
[----:B------:R-:W2:Y:S04]  /*17b40*/  LDL.LU R23, [R1+0x2bc] ;  /* 0x0002bc0001177983 */ /* 0x000ea80000300800 */
[----:B------:R-:W0:Y:S04]  /*17b50*/  LDL.64 R20, [R1+0x348] ;  /* 0x0003480001147983 */ /* 0x000e280000100a00 */
[----:B------:R-:W4:Y:S01]  /*17b60*/  LDL.64 R16, [R1+0x328] ;  /* 0x0003280001107983 */ /* 0x000f220000100a00 */
[----:B------:R-:W-:-:S02]  /*17b70*/  ISETP.GT.U32.AND.EX P0, PT, R18, RZ, PT, P0 ;  /* 0x000000ff1200720c */ /* 0x000fc40003f04100 */
[C---:B------:R-:W-:Y:S02]  /*17b80*/  ISETP.GT.U32.AND.EX P4, PT, R18.reuse, RZ, PT, P4 ;  /* 0x000000ff1200720c */ /* 0x040fe40003f84140 */
[C---:B------:R-:W-:Y:S02]  /*17b90*/  ISETP.GT.U32.AND.EX P3, PT, R18.reuse, RZ, PT, P3 ;  /* 0x000000ff1200720c */ /* 0x040fe40003f64130 */
[C---:B------:R-:W-:Y:S02]  /*17ba0*/  ISETP.GT.U32.AND.EX P6, PT, R18.reuse, RZ, PT, P6 ;  /* 0x000000ff1200720c */ /* 0x040fe40003fc4160 */
[C---:B------:R-:W-:Y:S02]  /*17bb0*/  ISETP.GT.U32.AND.EX P1, PT, R18.reuse, RZ, PT, P1 ;  /* 0x000000ff1200720c */ /* 0x040fe40003f24110 */
[C---:B------:R-:W-:Y:S02]  /*17bc0*/  ISETP.GT.U32.AND.EX P2, PT, R18.reuse, RZ, PT, P2 ;  /* 0x000000ff1200720c */ /* 0x040fe40003f44120 */
[----:B------:R-:W-:-:S02]  /*17bd0*/  ISETP.GT.U32.AND.EX P5, PT, R18, RZ, PT, P5 ;  /* 0x000000ff1200720c */ /* 0x000fc40003fa4150 */
[----:B------:R-:W3:Y:S01]  /*17be0*/  LDL.LU R18, [R1+0x2e0] ;  /* 0x0002e00001127983 */ /* 0x000ee20000300800 */
[----:B0-----:R-:W-:-:S04]  /*17bf0*/  IMAD.WIDE R20, R0, 0x2, R20 ;  /* 0x0000000200147825 */ /* 0x001fc800078e0214 */
[----:B----4-:R-:W-:Y:S01]  /*17c00*/  IMAD.WIDE R16, R0, 0x2, R16 ;  /* 0x0000000200107825 */ /* 0x010fe200078e0210 */
[----:B------:R-:W4:Y:S04]  /*17c10*/  LDG.E.U16 R158, desc[UR4][R20.64] ;  /* 0x00000004149e7981 */ /* 0x000f28000c1e1500 */
[----:B------:R0:W4:Y:S01]  /*17c20*/  LDG.E.U16 R155, desc[UR4][R16.64] ;  /* 0x00000004109b7981 */ /* 0x000122000c1e1500 */
[----:B------:R-:W-:Y:S06]  /*17c30*/  BAR.SYNC.DEFER_BLOCKING 0x0 ;  /* 0x0000000000007b1d */ /* 0x000fec0000010000 */
[----:B------:R-:W2:Y:S04]  /*17c40*/  LDL.LU R21, [R1+0x2f4] ;  /* 0x0002f40001157983 */ /* 0x000ea80000300800 */
[----:B------:R1:W-:Y:S04]  /*17c50*/  STS.U16 [R6+0x11000], R70 ;  /* 0x0110004606007388 */ /* 0x0003e80000000400 */
[----:B------:R0:W-:Y:S04]  /*17c60*/  STS.U16 [R6+0x11400], R120 ;  /* 0x0114007806007388 */ /* 0x0001e80000000400 */
[----:B------:R3:W-:Y:S04]  /*17c70*/  STS.U16 [R6+0x11800], R168 ;  /* 0x011800a806007388 */ /* 0x0007e80000000400 */
[----:B-1----:R-:W4:Y:S04]  /*17c80*/  LDL.LU R70, [R1+0x15fc] ;  /* 0x0015fc0001467983 */ /* 0x002f280000300800 */
[----:B0-----:R-:W4:Y:S04]  /*17c90*/  LDL.LU R120, [R1+0x15f8] ;  /* 0x0015f80001787983 */ /* 0x001f280000300800 */
[----:B---3--:R-:W3:Y:S04]  /*17ca0*/  LDL.LU R168, [R1+0x15f4] ;  /* 0x0015f40001a87983 */ /* 0x008ee80000300800 */
[----:B------:R0:W-:Y:S04]  /*17cb0*/  STS.U16 [R6+0x11c00], R71 ;  /* 0x011c004706007388 */ /* 0x0001e80000000400 */
[----:B------:R1:W-:Y:S04]  /*17cc0*/  STS.U16 [R6+0x12000], R121 ;  /* 0x0120007906007388 */ /* 0x0003e80000000400 */
[----:B------:R1:W-:Y:S04]  /*17cd0*/  STS.U16 [R6+0x12400], R24 ;  /* 0x0124001806007388 */ /* 0x0003e80000000400 */
[----:B0-----:R-:W4:Y:S04]  /*17ce0*/  LDL.LU R71, [R1+0x15f0] ;  /* 0x0015f00001477983 */ /* 0x001f280000300800 */
[----:B-1----:R-:W4:Y:S04]  /*17cf0*/  LDL.LU R121, [R1+0x15ec] ;  /* 0x0015ec0001797983 */ /* 0x002f280000300800 */
[----:B------:R-:W3:Y:S04]  /*17d00*/  LDL.LU R24, [R1+0x15e8] ;  /* 0x0015e80001187983 */ /* 0x000ee80000300800 */
        /* <DEDUP_REMOVED lines=9> */
[----:B0-----:R0:W5:Y:S04]  /*17da0*/  LDL.LU R19, [R1+0x15d8] ;  /* 0x0015d80001137983 */ /* 0x0011680000300800 */
[----:B-1----:R-:W4:Y:S04]  /*17db0*/  LDL.LU R109, [R1+0x15d4] ;  /* 0x0015d400016d7983 */ /* 0x002f280000300800 */
[----:B------:R-:W4:Y:S04]  /*17dc0*/  LDL.LU R86, [R1+0x15d0] ;  /* 0x0015d00001567983 */ /* 0x000f280000300800 */
[----:B------:R1:W-:Y:S04]  /*17dd0*/  STS.U16 [R6+0x14000], R49 ;  /* 0x0140003106007388 */ /* 0x0003e80000000400 */
[----:B------:R0:W-:Y:S04]  /*17de0*/  STS.U16 [R6+0x14400], R32 ;  /* 0x0144002006007388 */ /* 0x0001e80000000400 */
[----:B------:R0:W-:Y:S04]  /*17df0*/  STS.U16 [R6+0x14800], R53 ;  /* 0x0148003506007388 */ /* 0x0001e80000000400 */
[----:B-1----:R-:W4:Y:S04]  /*17e00*/  LDL.LU R49, [R1+0x15cc] ;  /* 0x0015cc0001317983 */ /* 0x002f280000300800 */
[----:B0-----:R-:W4:Y:S04]  /*17e10*/  LDL.LU R32, [R1+0x15c8] ;  /* 0x0015c80001207983 */ /* 0x001f280000300800 */
[----:B------:R-:W4:Y:S04]  /*17e20*/  LDL.LU R53, [R1+0x15c4] ;  /* 0x0015c40001357983 */ /* 0x000f280000300800 */
[----:B------:R0:W-:Y:S04]  /*17e30*/  STS.U16 [R6+0x14c00], R26 ;  /* 0x014c001a06007388 */ /* 0x0001e80000000400 */
[----:B------:R1:W-:Y:S04]  /*17e40*/  STS.U16 [R6+0x15000], R43 ;  /* 0x0150002b06007388 */ /* 0x0003e80000000400 */
[----:B------:R1:W-:Y:S04]  /*17e50*/  STS.U16 [R6+0x15400], R27 ;  /* 0x0154001b06007388 */ /* 0x0003e80000000400 */
[----:B0-----:R-:W4:Y:S04]  /*17e60*/  LDL.LU R26, [R1+0x15c0] ;  /* 0x0015c000011a7983 */ /* 0x001f280000300800 */
[----:B-1----:R-:W4:Y:S04]  /*17e70*/  LDL.LU R43, [R1+0x15bc] ;  /* 0x0015bc00012b7983 */ /* 0x002f280000300800 */
        /* <DEDUP_REMOVED lines=36> */
[----:B------:R-:W3:Y:S04]  /*180c0*/  LDL.LU R5, [R1+0x1570] ;  /* 0x0015700001057983 */ /* 0x000ee80000300800 */
        /* <DEDUP_REMOVED lines=29> */
[----:B------:R1:W-:Y:S04]  /*182a0*/  STS.U16 [R5+0x10500], R24 ;  /* 0x0105001805007388 */ /* 0x0003e80000000400 */
[----:B------:R2:W-:Y:S04]  /*182b0*/  STS.U16 [R5+0x10900], R168 ;  /* 0x010900a805007388 */ /* 0x0005e80000000400 */
[----:B0-----:R-:W3:Y:S04]  /*182c0*/  LDL.LU R25, [R1+0x156c] ;  /* 0x00156c0001197983 */ /* 0x001ee80000300800 */
[----:B-1----:R-:W3:Y:S04]  /*182d0*/  LDL.LU R24, [R1+0x1568] ;  /* 0x0015680001187983 */ /* 0x002ee80000300800 */
[----:B--2---:R-:W2:Y:S04]  /*182e0*/  LDL.LU R168, [R1+0x1564] ;  /* 0x0015640001a87983 */ /* 0x004ea80000300800 */
[----:B------:R0:W-:Y:S04]  /*182f0*/  STS.U16 [R5+0x10d00], R172 ;  /* 0x010d00ac05007388 */ /* 0x0001e80000000400 */
[----:B------:R1:W-:Y:S04]  /*18300*/  STS.U16 [R5+0x11100], R173 ;  /* 0x011100ad05007388 */ /* 0x0003e80000000400 */
[----:B------:R4:W-:Y:S04]  /*18310*/  STS.U16 [R5+0x11500], R176 ;  /* 0x011500b005007388 */ /* 0x0009e80000000400 */
[----:B0-----:R-:W3:Y:S04]  /*18320*/  LDL.LU R172, [R1+0x1560] ;  /* 0x0015600001ac7983 */ /* 0x001ee80000300800 */
[----:B-1----:R-:W2:Y:S04]  /*18330*/  LDL.LU R173, [R1+0x155c] ;  /* 0x00155c0001ad7983 */ /* 0x002ea80000300800 */
[----:B----4-:R-:W4:Y:S04]  /*18340*/  LDL.LU R176, [R1+0x1558] ;  /* 0x0015580001b07983 */ /* 0x010f280000300800 */
        /* <DEDUP_REMOVED lines=8> */
[----:B0-----:R-:W4:Y:S04]  /*183d0*/  LDL.LU R4, [R1+0x1548] ;  /* 0x0015480001047983 */ /* 0x001f280000300800 */
[----:B-1----:R-:W4:Y:S04]  /*183e0*/  LDL.LU R3, [R1+0x1544] ;  /* 0x0015440001037983 */ /* 0x002f280000300800 */
[----:B------:R-:W4:Y:S04]  /*183f0*/  LDL.LU R231, [R1+0x214] ;  /* 0x0002140001e77983 */ /* 0x000f280000300800 */
[----:B------:R0:W-:Y:S02]  /*18400*/  STS.U16 [R5+0x1fd00], R15 ;  /* 0x01fd000f05007388 */ /* 0x0001e40000000400 */
[----:B0-----:R-:W-:-:S04]  /*18410*/  FMNMX R15, R53, R49, !PT ;  /* 0x00000031350f7209 */ /* 0x001fc80007800000 */
[----:B------:R-:W-:-:S04]  /*18420*/  FMNMX R15, R43, R15, !PT ;  /* 0x0000000f2b0f7209 */ /* 0x000fc80007800000 */
[----:B------:R-:W-:-:S04]  /*18430*/  FMNMX R15, R37, R15, !PT ;  /* 0x0000000f250f7209 */ /* 0x000fc80007800000 */
[----:B------:R-:W-:-:S04]  /*18440*/  FMNMX R15, R8, R15, !PT ;  /* 0x0000000f080f7209 */ /* 0x000fc80007800000 */
[----:B------:R-:W-:-:S04]  /*18450*/  FMNMX R15, R9, R15, !PT ;  /* 0x0000000f090f7209 */ /* 0x000fc80007800000 */
[----:B------:R-:W-:Y:S02]  /*18460*/  FMNMX R15, R10, R15, !PT ;  /* 0x0000000f0a0f7209 */ /* 0x000fe40007800000 */
[----:B------:R-:W-:Y:S02]  /*18470*/  MOV R233, R109 ;  /* 0x0000006d00e97202 */ /* 0x000fe40000000f00 */
[----:B------:R-:W-:Y:S01]  /*18480*/  FMNMX R15, R2, R15, !PT ;  /* 0x0000000f020f7209 */ /* 0x000fe20007800000 */
[----:B------:R-:W-:Y:S01]  /*18490*/  IMAD.MOV.U32 R234, RZ, RZ, R105 ;  /* 0x000000ffffea7224 */ /* 0x000fe200078e0069 */
[----:B------:R-:W-:Y:S02]  /*184a0*/  FMNMX R16, R27, R26, !PT ;  /* 0x0000001a1b107209 */ /* 0x000fe40007800000 */
[----:B------:R-:W-:Y:S01]  /*184b0*/  FMNMX R15, R233, R15, !PT ;  /* 0x0000000fe90f7209 */ /* 0x000fe20007800000 */
[----:B------:R-:W-:-:S03]  /*184c0*/  IMAD.MOV.U32 R236, RZ, RZ, R102 ;  /* 0x000000ffffec7224 */ /* 0x000fc600078e0066 */
[----:B------:R-:W-:Y:S01]  /*184d0*/  FMNMX R15, R234, R15, !PT ;  /* 0x0000000fea0f7209 */ /* 0x000fe20007800000 */
[----:B------:R-:W-:-:S03]  /*184e0*/  IMAD.MOV.U32 R240, RZ, RZ, R99 ;  /* 0x000000fffff07224 */ /* 0x000fc600078e0063 */
[----:B------:R-:W-:Y:S02]  /*184f0*/  FMNMX R15, R236, R15, !PT ;  /* 0x0000000fec0f7209 */ /* 0x000fe40007800000 */
[----:B------:R-:W-:Y:S02]  /*18500*/  MOV R242, R96 ;  /* 0x0000006000f27202 */ /* 0x000fe40000000f00 */
[----:B------:R-:W-:Y:S01]  /*18510*/  FMNMX R15, R240, R15, !PT ;  /* 0x0000000ff00f7209 */ /* 0x000fe20007800000 */
[----:B------:R-:W-:-:S03]  /*18520*/  IMAD.MOV.U32 R244, RZ, RZ, R92 ;  /* 0x000000fffff47224 */ /* 0x000fc600078e005c */
[----:B------:R-:W-:Y:S01]  /*18530*/  FMNMX R15, R242, R15, !PT ;  /* 0x0000000ff20f7209 */ /* 0x000fe20007800000 */
[----:B------:R-:W-:Y:S01]  /*18540*/  STS.U16 [R5+0x12d00], R151 ;  /* 0x012d009705007388 */ /* 0x000fe20000000400 */
[----:B------:R-:W-:Y:S02]  /*18550*/  IMAD.MOV.U32 R246, RZ, RZ, R89 ;  /* 0x000000fffff67224 */ /* 0x000fe400078e0059 */
[----:B------:R-:W-:Y:S01]  /*18560*/  FMNMX R15, R244, R15, !PT ;  /* 0x0000000ff40f7209 */ /* 0x000fe20007800000 */
        /* <DEDUP_REMOVED lines=50> */
[----:B------:R-:W-:Y:S01]  /*18890*/  STS.U16 [R5+0x1f900], R189 ;  /* 0x01f900bd05007388 */ /* 0x000fe20000000400 */
[----:B------:R-:W-:Y:S01]  /*188a0*/  IMAD.MOV.U32 R248, RZ, RZ, R86 ;  /* 0x000000fffff87224 */ /* 0x000fe200078e0056 */
[----:B------:R-:W-:Y:S01]  /*188b0*/  FMNMX R15, R246, R15, !PT ;  /* 0x0000000ff60f7209 */ /* 0x000fe20007800000 */
[----:B---3--:R-:W-:Y:S01]  /*188c0*/  FMUL R23, R172, R32 ;  /* 0x00000020ac177220 */ /* 0x008fe20000400000 */
[----:B------:R-:W-:-:S02]  /*188d0*/  MOV R237, R75 ;  /* 0x0000004b00ed7202 */ /* 0x000fc40000000f00 */
[----:B------:R-:W-:Y:S01]  /*188e0*/  FMNMX R15, R248, R15, !PT ;  /* 0x0000000ff80f7209 */ /* 0x000fe20007800000 */
[----:B--2---:R-:W-:Y:S01]  /*188f0*/  FMUL R22, R173, R32 ;  /* 0x00000020ad167220 */ /* 0x004fe20000400000 */
[----:B------:R-:W-:Y:S02]  /*18900*/  FSEL R23, R23, -INF , !P0 ;  /* 0xff80000017177808 */ /* 0x000fe40004000000 */
[----:B----4-:R-:W-:-:S04]  /*18910*/  FMNMX R16, R231, R16, !PT ;  /* 0x00000010e7107209 */ /* 0x010fc80007800000 */
[----:B------:R-:W-:-:S04]  /*18920*/  FMNMX R16, R7, R16, !PT ;  /* 0x0000001007107209 */ /* 0x000fc80007800000 */
[----:B------:R-:W-:Y:S01]  /*18930*/  FMNMX R16, R11, R16, !PT ;  /* 0x000000100b107209 */ /* 0x000fe20007800000 */
[----:B------:R0:W-:Y:S03]  /*18940*/  STS.U16 [R4+0x1ba00], R154 ;  /* 0x01ba009a04007388 */ /* 0x0001e60000000400 */
[----:B------:R-:W-:-:S04]  /*18950*/  FMNMX R16, R12, R16, !PT ;  /* 0x000000100c107209 */ /* 0x000fc80007800000 */
[----:B------:R-:W-:Y:S01]  /*18960*/  FMNMX R16, R13, R16, !PT ;  /* 0x000000100d107209 */ /* 0x000fe20007800000 */
[----:B0-----:R-:W-:-:S03]  /*18970*/  FMUL R154, R168, R32 ;  /* 0x00000020a89a7220 */ /* 0x001fc60000400000 */
[----:B------:R-:W-:Y:S02]  /*18980*/  FMNMX R16, R14, R16, !PT ;  /* 0x000000100e107209 */ /* 0x000fe40007800000 */
[----:B------:R-:W-:Y:S01]  /*18990*/  FSEL R154, R154, -INF , !P5 ;  /* 0xff8000009a9a7808 */ /* 0x000fe20006800000 */
[----:B------:R-:W0:Y:S03]  /*189a0*/  SHFL.BFLY PT, R17, R15, 0x2, 0x1f ;  /* 0x0c401f000f117f89 */ /* 0x000e2600000e0000 */
[----:B------:R-:W-:Y:S01]  /*189b0*/  FMNMX R16, R154, R16, !PT ;  /* 0x000000109a107209 */ /* 0x000fe20007800000 */
[----:B------:R1:W-:Y:S03]  /*189c0*/  STS.U16 [R4+0x1d200], R153 ;  /* 0x01d2009904007388 */ /* 0x0003e60000000400 */
[----:B------:R-:W-:-:S02]  /*189d0*/  FMNMX R16, R237, R16, !PT ;  /* 0x00000010ed107209 */ /* 0x000fc40007800000 */
[----:B------:R-:W-:Y:S02]  /*189e0*/  FSEL R22, R22, -INF , !P4 ;  /* 0xff80000016167808 */ /* 0x000fe40006000000 */
[----:B------:R-:W-:Y:S01]  /*189f0*/  FMNMX R16, R23, R16, !PT ;  /* 0x0000001017107209 */ /* 0x000fe20007800000 */
[----:B-1----:R-:W-:Y:S01]  /*18a00*/  FMUL R153, R176, R32 ;  /* 0x00000020b0997220 */ /* 0x002fe20000400000 */
[----:B------:R1:W-:Y:S02]  /*18a10*/  STS.U16 [R4+0x1ce00], R152 ;  /* 0x01ce009804007388 */ /* 0x0003e40000000400 */
[----:B------:R-:W-:Y:S02]  /*18a20*/  FMNMX R16, R22, R16, !PT ;  /* 0x0000001016107209 */ /* 0x000fe40007800000 */
[----:B------:R-:W-:Y:S01]  /*18a30*/  FSEL R153, R153, -INF , !P3 ;  /* 0xff80000099997808 */ /* 0x000fe20005800000 */
[-C--:B------:R-:W-:Y:S01]  /*18a40*/  FMUL R21, R180, R32.reuse ;  /* 0x00000020b4157220 */ /* 0x080fe20000400000 */
[----:B-1----:R-:W-:-:S02]  /*18a50*/  FMUL R152, R177, R32 ;  /* 0x00000020b1987220 */ /* 0x002fc40000400000 */
[----:B------:R-:W-:Y:S01]  /*18a60*/  FMNMX R16, R153, R16, !PT ;  /* 0x0000001099107209 */ /* 0x000fe20007800000 */
[----:B------:R-:W-:Y:S01]  /*18a70*/  FMUL R20, R181, R32 ;  /* 0x00000020b5147220 */ /* 0x000fe20000400000 */
[----:B------:R-:W-:Y:S01]  /*18a80*/  FSEL R21, R21, -INF , !P1 ;  /* 0xff80000015157808 */ /* 0x000fe20004800000 */
[----:B------:R-:W2:Y:S01]  /*18a90*/  LDL.LU R32, [R1+0x310] ;  /* 0x0003100001207983 */ /* 0x000ea20000300800 */
[----:B------:R-:W-:-:S04]  /*18aa0*/  FSEL R152, R152, -INF , !P6 ;  /* 0xff80000098987808 */ /* 0x000fc80007000000 */
[----:B------:R-:W-:Y:S02]  /*18ab0*/  FMNMX R16, R152, R16, !PT ;  /* 0x0000001098107209 */ /* 0x000fe40007800000 */
[----:B------:R-:W-:Y:S02]  /*18ac0*/  FSEL R20, R20, -INF , !P2 ;  /* 0xff80000014147808 */ /* 0x000fe40005000000 */
[----:B------:R-:W-:Y:S02]  /*18ad0*/  FMNMX R16, R21, R16, !PT ;  /* 0x0000001015107209 */ /* 0x000fe40007800000 */
[----:B0-----:R-:W-:Y:S02]  /*18ae0*/  FMNMX R15, R15, R17, !PT ;  /* 0x000000110f0f7209 */ /* 0x001fe40007800000 */
[----:B------:R-:W-:-:S03]  /*18af0*/  FMNMX R16, R20, R16, !PT ;  /* 0x0000001014107209 */ /* 0x000fc60007800000 */
[----:B------:R-:W0:Y:S04]  /*18b00*/  SHFL.BFLY PT, R17, R15, 0x1, 0x1f ;  /* 0x0c201f000f117f89 */ /* 0x000e2800000e0000 */
[----:B------:R-:W1:Y:S01]  /*18b10*/  SHFL.BFLY PT, R18, R16, 0x2, 0x1f ;  /* 0x0c401f0010127f89 */ /* 0x000e6200000e0000 */
[----:B0-----:R-:W-:Y:S02]  /*18b20*/  FMNMX R17, R15, R17, !PT ;  /* 0x000000110f117209 */ /* 0x001fe40007800000 */
[----:B-1----:R-:W-:Y:S02]  /*18b30*/  FMNMX R15, R16, R18, !PT ;  /* 0x00000012100f7209 */ /* 0x002fe40007800000 */
[----:B------:R-:W3:Y:S04]  /*18b40*/  LDL.LU R16, [R1+0x314] ;  /* 0x0003140001107983 */ /* 0x000ee80000300800 */
[----:B------:R-:W0:Y:S01]  /*18b50*/  SHFL.BFLY PT, R18, R15, 0x1, 0x1f ;  /* 0x0c201f000f127f89 */ /* 0x000e2200000e0000 */
[----:B------:R-:W-:-:S02]  /*18b60*/  IMAD.MOV.U32 R252, RZ, RZ, R25 ;  /* 0x000000fffffc7224 */ /* 0x000fc400078e0019 */
[----:B------:R-:W-:Y:S01]  /*18b70*/  IMAD.MOV.U32 R250, RZ, RZ, R24 ;  /* 0x000000fffffa7224 */ /* 0x000fe200078e0018 */
[----:B------:R-:W-:Y:S04]  /*18b80*/  STS.U16 [R4+0x10200], R122 ;  /* 0x0102007a04007388 */ /* 0x000fe80000000400 */
[----:B------:R-:W-:Y:S04]  /*18b90*/  STS.U16 [R4+0x10600], R121 ;  /* 0x0106007904007388 */ /* 0x000fe80000000400 */
[----:B------:R-:W-:Y:S04]  /*18ba0*/  STS.U16 [R4+0x10a00], R120 ;  /* 0x010a007804007388 */ /* 0x000fe80000000400 */
[----:B------:R-:W-:Y:S04]  /*18bb0*/  STS.U16 [R4+0x10e00], R119 ;  /* 0x010e007704007388 */ /* 0x000fe80000000400 */
[----:B------:R-:W-:Y:S01]  /*18bc0*/  STS.U16 [R4+0x11200], R118 ;  /* 0x0112007604007388 */ /* 0x000fe20000000400 */
[----:B0-----:R-:W-:-:S03]  /*18bd0*/  FMNMX R18, R15, R18, !PT ;  /* 0x000000120f127209 */ /* 0x001fc60007800000 */
        /* <DEDUP_REMOVED lines=57> */
[----:B--2---:R-:W-:-:S03]  /*18f70*/  FMNMX R17, R17, R32, !PT ;  /* 0x0000002011117209 */ /* 0x004fc60007800000 */
[----:B------:R-:W-:Y:S04]  /*18f80*/  STS.U16 [R3+0x10700], R71 ;  /* 0x0107004703007388 */ /* 0x000fe80000000400 */
[----:B------:R-:W-:Y:S04]  /*18f90*/  STS.U16 [R3+0x10b00], R70 ;  /* 0x010b004603007388 */ /* 0x000fe80000000400 */
[----:B------:R-:W-:Y:S04]  /*18fa0*/  STS.U16 [R3+0x10f00], R69 ;  /* 0x010f004503007388 */ /* 0x000fe80000000400 */
[----:B------:R-:W-:Y:S04]  /*18fb0*/  STS.U16 [R3+0x11300], R68 ;  /* 0x0113004403007388 */ /* 0x000fe80000000400 */
[----:B------:R-:W-:Y:S04]  /*18fc0*/  STS.U16 [R3+0x11700], R67 ;  /* 0x0117004303007388 */ /* 0x000fe80000000400 */
[----:B------:R-:W-:Y:S01]  /*18fd0*/  STS.U16 [R3+0x11b00], R66 ;  /* 0x011b004203007388 */ /* 0x000fe20000000400 */
[----:B------:R-:W-:-:S03]  /*18fe0*/  FADD R15, -R17, R32 ;  /* 0x00000020110f7221 */ /* 0x000fc60000000100 */
[----:B------:R-:W-:Y:S04]  /*18ff0*/  STS.U16 [R3+0x11f00], R65 ;  /* 0x011f004103007388 */ /* 0x000fe80000000400 */
[----:B------:R-:W2:Y:S04]  /*19000*/  LDL.LU.64 R24, [R1] ;  /* 0x0000000001187983 */ /* 0x000ea80000300a00 */
[----:B------:R-:W-:Y:S04]  /*19010*/  STS.U16 [R3+0x19b00], R29 ;  /* 0x019b001d03007388 */ /* 0x000fe80000000400 */
[----:B------:R4:W-:Y:S01]  /*19020*/  STS.U16 [R3+0x19f00], R28 ;  /* 0x019f001c03007388 */ /* 0x0009e20000000400 */
[----:B---3--:R-:W-:-:S03]  /*19030*/  FMNMX R18, R18, R16, !PT ;  /* 0x0000001012127209 */ /* 0x008fc60007800000 */
[----:B------:R-:W-:Y:S02]  /*19040*/  STS.U16 [R3+0x19300], R31 ;  /* 0x0193001f03007388 */ /* 0x000fe40000000400 */
[--C-:B------:R-:W-:Y:S01]  /*19050*/  FADD R192, R27, -R18.reuse ;  /* 0x800000121bc07221 */ /* 0x100fe20000000000 */
[----:B0-----:R-:W-:Y:S01]  /*19060*/  FADD R191, R26, -R18 ;  /* 0x800000121abf7221 */ /* 0x001fe20000000000 */
[----:B------:R0:W-:Y:S04]  /*19070*/  STS.U16 [R3+0x19700], R30 ;  /* 0x0197001e03007388 */ /* 0x0001e80000000400 */
[----:B------:R-:W3:Y:S01]  /*19080*/  LDL.LU.64 R26, [R1+0x8] ;  /* 0x00000800011a7983 */ /* 0x000ee20000300a00 */
[----:B-1----:R-:W-:-:S03]  /*19090*/  FADD R188, R37, -R17 ;  /* 0x8000001125bc7221 */ /* 0x002fc60000000000 */
[----:B----4-:R-:W4:Y:S04]  /*190a0*/  LDL.LU.64 R28, [R1+0x10] ;  /* 0x00001000011c7983 */ /* 0x010f280000300a00 */
[----:B------:R1:W-:Y:S04]  /*190b0*/  STS.U16 [R3+0x18f00], R33 ;  /* 0x018f002103007388 */ /* 0x0003e80000000400 */
[----:B0-----:R-:W2:Y:S04]  /*190c0*/  LDL.LU.64 R30, [R1+0x18] ;  /* 0x00001800011e7983 */ /* 0x001ea80000300a00 */
[----:B------:R-:W-:Y:S04]  /*190d0*/  STS.U16 [R3+0x18700], R35 ;  /* 0x0187002303007388 */ /* 0x000fe80000000400 */
[----:B------:R0:W-:Y:S04]  /*190e0*/  STS.U16 [R3+0x18b00], R34 ;  /* 0x018b002203007388 */ /* 0x0001e80000000400 */
[----:B-1----:R-:W4:Y:S01]  /*190f0*/  LDL.LU.64 R32, [R1+0x20] ;  /* 0x0000200001207983 */ /* 0x002f220000300a00 */
[----:B------:R-:W-:-:S03]  /*19100*/  FADD R193, R43, -R17 ;  /* 0x800000112bc17221 */ /* 0x000fc60000000000 */
[----:B------:R1:W-:Y:S04]  /*19110*/  STS.U16 [R3+0x18300], R36 ;  /* 0x0183002403007388 */ /* 0x0003e80000000400 */
[----:B0-----:R-:W4:Y:S04]  /*19120*/  LDL.LU.64 R34, [R1+0x28] ;  /* 0x0000280001227983 */ /* 0x001f280000300a00 */
[----:B------:R-:W-:Y:S04]  /*19130*/  STS.U16 [R3+0x17b00], R39 ;  /* 0x017b002703007388 */ /* 0x000fe80000000400 */
[----:B------:R0:W-:Y:S04]  /*19140*/  STS.U16 [R3+0x17f00], R38 ;  /* 0x017f002603007388 */ /* 0x0001e80000000400 */
[----:B-1----:R-:W4:Y:S04]  /*19150*/  LDL.LU.64 R36, [R1+0x30] ;  /* 0x0000300001247983 */ /* 0x002f280000300a00 */
[----:B------:R-:W-:Y:S04]  /*19160*/  STS.U16 [R3+0x17300], R41 ;  /* 0x0173002903007388 */ /* 0x000fe80000000400 */
[----:B------:R1:W-:Y:S04]  /*19170*/  STS.U16 [R3+0x17700], R40 ;  /* 0x0177002803007388 */ /* 0x0003e80000000400 */
[----:B0-----:R-:W4:Y:S01]  /*19180*/  LDL.LU.64 R38, [R1+0x38] ;  /* 0x0000380001267983 */ /* 0x001f220000300a00 */
[----:B------:R-:W-:-:S03]  /*19190*/  FADD R194, R49, -R17 ;  /* 0x8000001131c27221 */ /* 0x000fc60000000000 */
[----:B------:R0:W-:Y:S04]  /*191a0*/  STS.U16 [R3+0x16f00], R42 ;  /* 0x016f002a03007388 */ /* 0x0001e80000000400 */
[----:B-1----:R-:W4:Y:S04]  /*191b0*/  LDL.LU.64 R40, [R1+0x40] ;  /* 0x0000400001287983 */ /* 0x002f280000300a00 */
[----:B------:R-:W-:Y:S04]  /*191c0*/  STS.U16 [R3+0x16700], R45 ;  /* 0x0167002d03007388 */ /* 0x000fe80000000400 */
[----:B------:R1:W-:Y:S04]  /*191d0*/  STS.U16 [R3+0x16b00], R44 ;  /* 0x016b002c03007388 */ /* 0x0003e80000000400 */
[----:B0-----:R-:W4:Y:S01]  /*191e0*/  LDL.LU.64 R42, [R1+0x48] ;  /* 0x00004800012a7983 */ /* 0x001f220000300a00 */
[----:B------:R-:W-:-:S03]  /*191f0*/  FADD R195, R53, -R17 ;  /* 0x8000001135c37221 */ /* 0x000fc60000000000 */
[----:B------:R-:W-:Y:S04]  /*19200*/  STS.U16 [R3+0x15f00], R47 ;  /* 0x015f002f03007388 */ /* 0x000fe80000000400 */
[----:B------:R0:W-:Y:S04]  /*19210*/  STS.U16 [R3+0x16300], R46 ;  /* 0x0163002e03007388 */ /* 0x0001e80000000400 */
[----:B-1----:R-:W4:Y:S04]  /*19220*/  LDL.LU.64 R44, [R1+0x50] ;  /* 0x00005000012c7983 */ /* 0x002f280000300a00 */
[----:B------:R1:W-:Y:S04]  /*19230*/  STS.U16 [R3+0x15b00], R48 ;  /* 0x015b003003007388 */ /* 0x0003e80000000400 */
[----:B0-----:R-:W4:Y:S04]  /*19240*/  LDL.LU.64 R46, [R1+0x58] ;  /* 0x00005800012e7983 */ /* 0x001f280000300a00 */
        /* <DEDUP_REMOVED lines=8> */
[----:B------:R-:W-:Y:S04]  /*192d0*/  STS.U16 [R3+0x13f00], R57 ;  /* 0x013f003903007388 */ /* 0x000fe80000000400 */
        /* <DEDUP_REMOVED lines=11> */
[----:B------:R1:W-:Y:S04]  /*19390*/  STS.U16 [R3+0x12300], R64 ;  /* 0x0123004003007388 */ /* 0x0003e80000000400 */
[----:B0-----:R-:W4:Y:S04]  /*193a0*/  LDL.LU.64 R62, [R1+0x98] ;  /* 0x00009800013e7983 */ /* 0x001f280000300a00 */
[----:B-1----:R-:W4:Y:S04]  /*193b0*/  LDL.LU.64 R64, [R1+0xa0] ;  /* 0x0000a00001407983 */ /* 0x002f280000300a00 */
[----:B------:R-:W4:Y:S04]  /*193c0*/  LDL.LU.64 R66, [R1+0xa8] ;  /* 0x0000a80001427983 */ /* 0x000f280000300a00 */
        /* <DEDUP_REMOVED lines=65> */
[----:B------:R4:W-:Y:S01]  /*197e0*/  STS.U16 [R3+0x1ff00], R155 ;  /* 0x01ff009b03007388 */ /* 0x0009e20000000400 */
[----:B------:R0:W-:Y:S06]  /*197f0*/  MEMBAR.ALL.CTA ;  /* 0x0000000000007992 */ /* 0x0001ec0000008000 */
[----:B0-----:R-:W0:Y:S01]  /*19800*/  FENCE.VIEW.ASYNC.S ;  /* 0x00000000000073c6 */ /* 0x001e220000000000 */
[----:B------:R-:W-:Y:S01]  /*19810*/  FADD R16, -R18, R16 ;  /* 0x0000001012107221 */ /* 0x000fe20000000100 */
[--C-:B------:R-:W-:Y:S01]  /*19820*/  FADD R190, R231, -R18.reuse ;  /* 0x80000012e7be7221 */ /* 0x100fe20000000000 */
[--C-:B------:R-:W-:Y:S01]  /*19830*/  FADD R189, R7, -R18.reuse ;  /* 0x8000001207bd7221 */ /* 0x100fe20000000000 */
[----:B------:R-:W-:Y:S01]  /*19840*/  FMUL R15, R15, 1.4426950216293334961 ;  /* 0x3fb8aa3b0f0f7820 */ /* 0x000fe20000400000 */
        /* <DEDUP_REMOVED lines=9> */
[----:B------:R-:W0:Y:S01]  /*198e0*/  MUFU.EX2 R15, R15 ;  /* 0x0000000f000f7308 */ /* 0x000e220000000800 */
[----:B------:R-:W-:Y:S01]  /*198f0*/  UMOV UR6, UR58 ;  /* 0x0000003a00067c82 */ /* 0x000fe20008000000 */
[----:B------:R-:W-:Y:S01]  /*19900*/  UMOV UR7, UR59 ;  /* 0x0000003b00077c82 */ /* 0x000fe20008000000 */
[--C-:B------:R-:W-:Y:S01]  /*19910*/  FADD R185, R8, -R17.reuse ;  /* 0x8000001108b97221 */ /* 0x100fe20000000000 */
[--C-:B------:R-:W-:Y:S01]  /*19920*/  FADD R184, R9, -R17.reuse ;  /* 0x8000001109b87221 */ /* 0x100fe20000000000 */
[--C-:B------:R-:W-:Y:S01]  /*19930*/  FADD R181, R10, -R17.reuse ;  /* 0x800000110ab57221 */ /* 0x100fe20000000000 */
[--C-:B------:R-:W-:Y:S01]  /*19940*/  FADD R187, R11, -R18.reuse ;  /* 0x800000120bbb7221 */ /* 0x100fe20000000000 */
[--C-:B-1----:R-:W-:Y:S01]  /*19950*/  FADD R186, R12, -R18.reuse ;  /* 0x800000120cba7221 */ /* 0x102fe20000000000 */
[----:B------:R-:W1:Y:S01]  /*19960*/  MUFU.EX2 R16, R16 ;  /* 0x0000001000107308 */ /* 0x000e620000000800 */
[--C-:B---3--:R-:W-:Y:S01]  /*19970*/  FADD R183, R13, -R18.reuse ;  /* 0x800000120db77221 */ /* 0x108fe20000000000 */
[--C-:B------:R-:W-:Y:S01]  /*19980*/  FADD R182, R14, -R18.reuse ;  /* 0x800000120eb67221 */ /* 0x100fe20000000000 */
[--C-:B------:R-:W-:Y:S01]  /*19990*/  FADD R180, R2, -R17.reuse ;  /* 0x8000001102b47221 */ /* 0x100fe20000000000 */
[--C-:B------:R-:W-:Y:S01]  /*199a0*/  FADD R179, R233, -R17.reuse ;  /* 0x80000011e9b37221 */ /* 0x100fe20000000000 */
[--C-:B--2---:R-:W-:Y:S01]  /*199b0*/  FADD R178, R234, -R17.reuse ;  /* 0x80000011eab27221 */ /* 0x104fe20000000000 */
[--C-:B------:R-:W-:Y:S01]  /*199c0*/  FADD R176, R236, -R17.reuse ;  /* 0x80000011ecb07221 */ /* 0x100fe20000000000 */
[--C-:B------:R-:W-:Y:S01]  /*199d0*/  FADD R177, R154, -R18.reuse ;  /* 0x800000129ab17221 */ /* 0x100fe20000000000 */
[----:B------:R-:W-:Y:S01]  /*199e0*/  MUFU.EX2 R195, R195 ;  /* 0x000000c300c37308 */ /* 0x000fe20000000800 */
[--C-:B------:R-:W-:Y:S01]  /*199f0*/  FADD R175, R237, -R18.reuse ;  /* 0x80000012edaf7221 */ /* 0x100fe20000000000 */
[--C-:B------:R-:W-:Y:S01]  /*19a00*/  FADD R174, R23, -R18.reuse ;  /* 0x8000001217ae7221 */ /* 0x100fe20000000000 */
[--C-:B------:R-:W-:Y:S01]  /*19a10*/  FADD R173, R22, -R18.reuse ;  /* 0x8000001216ad7221 */ /* 0x100fe20000000000 */
[--C-:B------:R-:W-:Y:S01]  /*19a20*/  FADD R172, R240, -R17.reuse ;  /* 0x80000011f0ac7221 */ /* 0x100fe20000000000 */
[--C-:B------:R-:W-:Y:S01]  /*19a30*/  FADD R171, R242, -R17.reuse ;  /* 0x80000011f2ab7221 */ /* 0x100fe20000000000 */
[--C-:B------:R-:W-:Y:S01]  /*19a40*/  FADD R170, R244, -R17.reuse ;  /* 0x80000011f4aa7221 */ /* 0x100fe20000000000 */
[----:B------:R-:W-:Y:S01]  /*19a50*/  FADD R169, R246, -R17 ;  /* 0x80000011f6a97221 */ /* 0x000fe20000000000 */
[----:B------:R-:W2:Y:S01]  /*19a60*/  MUFU.EX2 R194, R194 ;  /* 0x000000c200c27308 */ /* 0x000ea20000000800 */
[--C-:B------:R-:W-:Y:S01]  /*19a70*/  FADD R168, R153, -R18.reuse ;  /* 0x8000001299a87221 */ /* 0x100fe20000000000 */
[--C-:B------:R-:W-:Y:S01]  /*19a80*/  FADD R21, R21, -R18.reuse ;  /* 0x8000001215157221 */ /* 0x100fe20000000000 */
[----:B------:R3:W5:Y:S05]  /*19a90*/  LDL.LU R7, [R1+0x1540] ;  /* 0x0015400001077983 */ /* 0x00076a0000300800 */
[----:B------:R-:W-:Y:S08]  /*19aa0*/  MUFU.EX2 R193, R193 ;  /* 0x000000c100c17308 */ /* 0x000ff00000000800 */
[----:B------:R-:W-:Y:S08]  /*19ab0*/  MUFU.EX2 R188, R188 ;  /* 0x000000bc00bc7308 */ /* 0x000ff00000000800 */
[----:B------:R-:W-:Y:S08]  /*19ac0*/  MUFU.EX2 R192, R192 ;  /* 0x000000c000c07308 */ /* 0x000ff00000000800 */
[----:B------:R-:W3:Y:S08]  /*19ad0*/  MUFU.EX2 R191, R191 ;  /* 0x000000bf00bf7308 */ /* 0x000ef00000000800 */
[----:B------:R-:W-:Y:S08]  /*19ae0*/  MUFU.EX2 R190, R190 ;  /* 0x000000be00be7308 */ /* 0x000ff00000000800 */
[----:B------:R-:W3:Y:S01]  /*19af0*/  MUFU.EX2 R189, R189 ;  /* 0x000000bd00bd7308 */ /* 0x000ee20000000800 */
[-C--:B0-----:R-:W-:Y:S01]  /*19b00*/  FMUL R26, R26, R15.reuse ;  /* 0x0000000f1a1a7220 */ /* 0x081fe20000400000 */
[-C--:B------:R-:W-:Y:S01]  /*19b10*/  FMUL R27, R27, R15.reuse ;  /* 0x0000000f1b1b7220 */ /* 0x080fe20000400000 */
[-C--:B------:R-:W-:Y:S01]  /*19b20*/  FMUL R30, R30, R15.reuse ;  /* 0x0000000f1e1e7220 */ /* 0x080fe20000400000 */
[-C--:B------:R-:W-:Y:S01]  /*19b30*/  FMUL R31, R31, R15.reuse ;  /* 0x0000000f1f1f7220 */ /* 0x080fe20000400000 */
[-C--:B----4-:R-:W-:Y:S01]  /*19b40*/  FMUL R34, R34, R15.reuse ;  /* 0x0000000f22227220 */ /* 0x090fe20000400000 */
[-C--:B------:R-:W-:Y:S01]  /*19b50*/  FMUL R35, R35, R15.reuse ;  /* 0x0000000f23237220 */ /* 0x080fe20000400000 */
        /* <DEDUP_REMOVED lines=40> */
[-C--:B-1----:R-:W-:Y:S01]  /*19de0*/  FMUL R24, R24, R16.reuse ;  /* 0x0000001018187220 */ /* 0x082fe20000400000 */
        /* <DEDUP_REMOVED lines=67> */
[----:B------:R-:W-:Y:S01]  /*1a220*/  FMUL R151, R151, R15 ;  /* 0x0000000f97977220 */ /* 0x000fe20000400000 */
        /* <DEDUP_REMOVED lines=13> */
[----:B--2---:R-:W-:Y:S01]  /*1a300*/  F2FP.BF16.F32.PACK_AB R165, R194, R195 ;  /* 0x000000c3c2a5723e */ /* 0x004fe200000010ff */
[----:B------:R-:W-:Y:S01]  /*1a310*/  FMUL R185, R185, 1.4426950216293334961 ;  /* 0x3fb8aa3bb9b97820 */ /* 0x000fe20000400000 */
[----:B---3--:R-:W-:Y:S01]  /*1a320*/  F2FP.BF16.F32.PACK_AB R164, R191, R192 ;  /* 0x000000c0bfa4723e */ /* 0x008fe200000010ff */
[----:B------:R-:W-:Y:S01]  /*1a330*/  FMUL R184, R184, 1.4426950216293334961 ;  /* 0x3fb8aa3bb8b87820 */ /* 0x000fe20000400000 */
[----:B------:R-:W-:Y:S01]  /*1a340*/  F2FP.BF16.F32.PACK_AB R166, R189, R190 ;  /* 0x000000bebda6723e */ /* 0x000fe200000010ff */
[----:B------:R-:W-:Y:S01]  /*1a350*/  FMUL R181, R181, 1.4426950216293334961 ;  /* 0x3fb8aa3bb5b57820 */ /* 0x000fe20000400000 */
[----:B------:R-:W-:Y:S01]  /*1a360*/  F2FP.BF16.F32.PACK_AB R167, R188, R193 ;  /* 0x000000c1bca7723e */ /* 0x000fe200000010ff */
[----:B------:R-:W-:Y:S01]  /*1a370*/  BAR.SYNC.DEFER_BLOCKING 0x0 ;  /* 0x0000000000007b1d */ /* 0x000fe20000010000 */
        /* <DEDUP_REMOVED lines=13> */
[--C-:B------:R-:W-:Y:S01]  /*1a450*/  FADD R22, R20, -R18.reuse ;  /* 0x8000001214167221 */ /* 0x100fe20000000000 */
[----:B------:R-:W-:Y:S01]  /*1a460*/  FADD R23, R152, -R18 ;  /* 0x8000001298177221 */ /* 0x000fe20000000000 */
[----:B------:R-:W-:Y:S01]  /*1a470*/  FMUL R171, R171, 1.4426950216293334961 ;  /* 0x3fb8aa3babab7820 */ /* 0x000fe20000400000 */
[----:B------:R-:W-:Y:S01]  /*1a480*/  FMUL R170, R170, 1.4426950216293334961 ;  /* 0x3fb8aa3baaaa7820 */ /* 0x000fe20000400000 */
[----:B------:R-:W-:Y:S01]  /*1a490*/  FMUL R169, R169, 1.4426950216293334961 ;  /* 0x3fb8aa3ba9a97820 */ /* 0x000fe20000400000 */
[----:B------:R-:W-:Y:S01]  /*1a4a0*/  FMUL R168, R168, 1.4426950216293334961 ;  /* 0x3fb8aa3ba8a87820 */ /* 0x000fe20000400000 */
[----:B------:R-:W-:Y:S01]  /*1a4b0*/  FMUL R21, R21, 1.4426950216293334961 ;  /* 0x3fb8aa3b15157820 */ /* 0x000fe20000400000 */
[----:B------:R0:W5:Y:S01]  /*1a4c0*/  LDL.LU R8, [R1+0x153c] ;  /* 0x00153c0001087983 */ /* 0x0001620000300800 */
[----:B------:R-:W-:Y:S01]  /*1a4d0*/  WARPGROUP.ARRIVE ;  /* 0x00000000000079c5 */ /* 0x000fe20000000000 */
[----:B------:R-:W-:Y:S08]  /*1a4e0*/  MUFU.EX2 R185, R185 ;  /* 0x000000b900b97308 */ /* 0x000ff00000000800 */
[----:B------:R-:W-:Y:S01]  /*1a4f0*/  MUFU.EX2 R184, R184 ;  /* 0x000000b800b87308 */ /* 0x000fe20000000800 */
[----:B------:R-:W-:Y:S07]  /*1a500*/  HGMMA.64x256x16.F32.BF16 R24, R164, gdesc[UR4], R24, gsb0 ;  /* 0x03e00004a4187df0 */ /* 0x000fee0008001818 */
[----:B------:R-:W-:Y:S08]  /*1a510*/  MUFU.EX2 R181, R181 ;  /* 0x000000b500b57308 */ /* 0x000ff00000000800 */
[----:B------:R-:W-:Y:S08]  /*1a520*/  MUFU.EX2 R187, R187 ;  /* 0x000000bb00bb7308 */ /* 0x000ff00000000800 */
[----:B------:R-:W1:Y:S08]  /*1a530*/  MUFU.EX2 R186, R186 ;  /* 0x000000ba00ba7308 */ /* 0x000e700000000800 */
[----:B------:R-:W-:Y:S08]  /*1a540*/  MUFU.EX2 R183, R183 ;  /* 0x000000b700b77308 */ /* 0x000ff00000000800 */
[----:B------:R-:W2:Y:S08]  /*1a550*/  MUFU.EX2 R182, R182 ;  /* 0x000000b600b67308 */ /* 0x000eb00000000800 */
[----:B------:R-:W3:Y:S01]  /*1a560*/  MUFU.EX2 R180, R180 ;  /* 0x000000b400b47308 */ /* 0x000ee20000000800 */
[----:B-1----:R-:W-:-:S07]  /*1a570*/  F2FP.BF16.F32.PACK_AB R160, R186, R187 ;  /* 0x000000bbbaa0723e */ /* 0x002fce00000010ff */
[----:B------:R-:W-:Y:S01]  /*1a580*/  MUFU.EX2 R179, R179 ;  /* 0x000000b300b37308 */ /* 0x000fe20000000800 */
[----:B------:R-:W-:-:S07]  /*1a590*/  F2FP.BF16.F32.PACK_AB R161, R184, R185 ;  /* 0x000000b9b8a1723e */ /* 0x000fce00000010ff */
[----:B------:R-:W-:Y:S01]  /*1a5a0*/  MUFU.EX2 R178, R178 ;  /* 0x000000b200b27308 */ /* 0x000fe20000000800 */
[----:B--2---:R-:W-:-:S07]  /*1a5b0*/  F2FP.BF16.F32.PACK_AB R162, R182, R183 ;  /* 0x000000b7b6a2723e */ /* 0x004fce00000010ff */
[----:B------:R-:W-:Y:S01]  /*1a5c0*/  MUFU.EX2 R176, R176 ;  /* 0x000000b000b07308 */ /* 0x000fe20000000800 */
[----:B---3--:R-:W-:Y:S01]  /*1a5d0*/  F2FP.BF16.F32.PACK_AB R163, R180, R181 ;  /* 0x000000b5b4a3723e */ /* 0x008fe200000010ff */
[----:B------:R-:W-:Y:S01]  /*1a5e0*/  UMOV UR6, UR10 ;  /* 0x0000000a00067c82 */ /* 0x000fe20008000000 */
[----:B------:R-:W-:-:S05]  /*1a5f0*/  UMOV UR7, UR11 ;  /* 0x0000000b00077c82 */ /* 0x000fca0008000000 */
[----:B------:R-:W-:Y:S08]  /*1a600*/  MUFU.EX2 R177, R177 ;  /* 0x000000b100b17308 */ /* 0x000ff00000000800 */
[----:B------:R-:W1:Y:S08]  /*1a610*/  MUFU.EX2 R175, R175 ;  /* 0x000000af00af7308 */ /* 0x000e700000000800 */
[----:B------:R-:W-:Y:S08]  /*1a620*/  MUFU.EX2 R174, R174 ;  /* 0x000000ae00ae7308 */ /* 0x000ff00000000800 */
[----:B------:R-:W2:Y:S08]  /*1a630*/  MUFU.EX2 R173, R173 ;  /* 0x000000ad00ad7308 */ /* 0x000eb00000000800 */
[----:B------:R-:W3:Y:S01]  /*1a640*/  MUFU.EX2 R172, R172 ;  /* 0x000000ac00ac7308 */ /* 0x000ee20000000800 */
[----:B------:R-:W-:Y:S01]  /*1a650*/  FADD R20, R248, -R17 ;  /* 0x80000011f8147221 */ /* 0x000fe20000000000 */
[----:B------:R-:W-:Y:S01]  /*1a660*/  FMUL R23, R23, 1.4426950216293334961 ;  /* 0x3fb8aa3b17177820 */ /* 0x000fe20000400000 */
[----:B------:R-:W-:Y:S01]  /*1a670*/  FMUL R22, R22, 1.4426950216293334961 ;  /* 0x3fb8aa3b16167820 */ /* 0x000fe20000400000 */
[----:B------:R0:W5:Y:S01]  /*1a680*/  LDL.LU R9, [R1+0x1538] ;  /* 0x0015380001097983 */ /* 0x0001620000300800 */
[----:B------:R-:W-:-:S02]  /*1a690*/  WARPGROUP.DEPBAR.LE gsb0, 0x0 ;  /* 0x00008000000079c5 */ /* 0x000fc40000010000 */
[----:B------:R-:W-:Y:S01]  /*1a6a0*/  WARPGROUP.ARRIVE ;  /* 0x00000000000079c5 */ /* 0x000fe20000000000 */
[----:B-1----:R-:W-:Y:S02]  /*1a6b0*/  F2FP.BF16.F32.PACK_AB R156, R175, R177 ;  /* 0x000000b1af9c723e */ /* 0x002fe400000010ff */
[----:B------:R-:W-:Y:S02]  /*1a6c0*/  F2FP.BF16.F32.PACK_AB R157, R178, R179 ;  /* 0x000000b3b29d723e */ /* 0x000fe400000010ff */
[----:B--2---:R-:W-:Y:S01]  /*1a6d0*/  F2FP.BF16.F32.PACK_AB R158, R173, R174 ;  /* 0x000000aead9e723e */ /* 0x004fe200000010ff */
[----:B------:R-:W-:Y:S01]  /*1a6e0*/  HGMMA.64x256x16.F32.BF16 R24, R160, gdesc[UR4], R24, gsb0 ;  /* 0x03e00004a0187df0 */ /* 0x000fe20008001818 */
[----:B---3--:R-:W-:Y:S01]  /*1a6f0*/  F2FP.BF16.F32.PACK_AB R159, R172, R176 ;  /* 0x000000b0ac9f723e */ /* 0x008fe200000010ff */
[----:B------:R-:W-:Y:S01]  /*1a700*/  UMOV UR6, UR14 ;  /* 0x0000000e00067c82 */ /* 0x000fe20008000000 */
[----:B------:R-:W-:Y:S01]  /*1a710*/  UMOV UR7, UR15 ;  /* 0x0000000f00077c82 */ /* 0x000fe20008000000 */
[----:B------:R-:W-:Y:S01]  /*1a720*/  FMUL R20, R20, 1.4426950216293334961 ;  /* 0x3fb8aa3b14147820 */ /* 0x000fe20000400000 */
[----:B------:R-:W-:Y:S01]  /*1a730*/  MUFU.EX2 R171, R171 ;  /* 0x000000ab00ab7308 */ /* 0x000fe20000000800 */
[----:B------:R0:W5:Y:S04]  /*1a740*/  LDL.LU R10, [R1+0x1534] ;  /* 0x00153400010a7983 */ /* 0x0001680000300800 */
[----:B------:R0:W5:Y:S03]  /*1a750*/  LDL.LU R11, [R1+0x1530] ;  /* 0x00153000010b7983 */ /* 0x0001660000300800 */
[----:B------:R-:W-:Y:S01]  /*1a760*/  MUFU.EX2 R170, R170 ;  /* 0x000000aa00aa7308 */ /* 0x000fe20000000800 */
[----:B------:R0:W5:Y:S04]  /*1a770*/  LDL.LU R12, [R1+0x152c] ;  /* 0x00152c00010c7983 */ /* 0x0001680000300800 */
[----:B------:R0:W5:Y:S03]  /*1a780*/  LDL.LU R13, [R1+0x1528] ;  /* 0x00152800010d7983 */ /* 0x0001660000300800 */
[----:B------:R-:W-:Y:S01]  /*1a790*/  MUFU.EX2 R169, R169 ;  /* 0x000000a900a97308 */ /* 0x000fe20000000800 */
[----:B------:R0:W5:Y:S04]  /*1a7a0*/  LDL.LU R14, [R1+0x1524] ;  /* 0x00152400010e7983 */ /* 0x0001680000300800 */
[----:B------:R-:W2:Y:S03]  /*1a7b0*/  LDL.LU R2, [R1+0x1520] ;  /* 0x0015200001027983 */ /* 0x000ea60000300800 */
[----:B------:R-:W-:Y:S08]  /*1a7c0*/  MUFU.EX2 R168, R168 ;  /* 0x000000a800a87308 */ /* 0x000ff00000000800 */
[----:B------:R-:W1:Y:S08]  /*1a7d0*/  MUFU.EX2 R23, R23 ;  /* 0x0000001700177308 */ /* 0x000e700000000800 */
[----:B------:R-:W-:Y:S08]  /*1a7e0*/  MUFU.EX2 R21, R21 ;  /* 0x0000001500157308 */ /* 0x000ff00000000800 */
[----:B------:R-:W3:Y:S08]  /*1a7f0*/  MUFU.EX2 R22, R22 ;  /* 0x0000001600167308 */ /* 0x000ef00000000800 */
[----:B------:R-:W4:Y:S01]  /*1a800*/  MUFU.EX2 R20, R20 ;  /* 0x0000001400147308 */ /* 0x000f220000000800 */
[----:B-1----:R-:W-:-:S02]  /*1a810*/  F2FP.BF16.F32.PACK_AB R152, R23, R168 ;  /* 0x000000a81798723e */ /* 0x002fc400000010ff */
[----:B------:R-:W-:Y:S02]  /*1a820*/  F2FP.BF16.F32.PACK_AB R153, R170, R171 ;  /* 0x000000abaa99723e */ /* 0x000fe400000010ff */
[----:B---3--:R-:W-:Y:S02]  /*1a830*/  F2FP.BF16.F32.PACK_AB R154, R22, R21 ;  /* 0x00000015169a723e */ /* 0x008fe400000010ff */
[----:B----4-:R-:W-:Y:S01]  /*1a840*/  F2FP.BF16.F32.PACK_AB R155, R20, R169 ;  /* 0x000000a9149b723e */ /* 0x010fe200000010ff */
[----:B------:R-:W-:Y:S02]  /*1a850*/  WARPGROUP.DEPBAR.LE gsb0, 0x0 ;  /* 0x00008000000079c5 */ /* 0x000fe40000010000 */
[----:B------:R-:W-:-:S06]  /*1a860*/  WARPGROUP.ARRIVE ;  /* 0x00000000000079c5 */ /* 0x000fcc0000000000 */
[----:B------:R-:W-:Y:S01]  /*1a870*/  HGMMA.64x256x16.F32.BF16 R24, R156, gdesc[UR4], R24, gsb0 ;  /* 0x03e000049c187df0 */ /* 0x000fe20008001818 */
[----:B------:R-:W-:Y:S01]  /*1a880*/  UMOV UR6, UR18 ;  /* 0x0000001200067c82 */ /* 0x000fe20008000000 */
[----:B------:R-:W-:Y:S01]  /*1a890*/  UMOV UR7, UR19 ;  /* 0x0000001300077c82 */ /* 0x000fe20008000000 */
[----:B------:R-:W-:Y:S02]  /*1a8a0*/  WARPGROUP.DEPBAR.LE gsb0, 0x0 ;  /* 0x00008000000079c5 */ /* 0x000fe40000010000 */
[----:B------:R-:W-:-:S15]  /*1a8b0*/  WARPGROUP.ARRIVE ;  /* 0x00000000000079c5 */ /* 0x000fde0000000000 */
[----:B------:R-:W-:-:S08]  /*1a8c0*/  NOP ;  /* 0x0000000000007918 */ /* 0x000fd00000000000 */
[----:B------:R-:W-:Y:S03]  /*1a8d0*/  HGMMA.64x256x16.F32.BF16 R24, R152, gdesc[UR4], R24, gsb0 ;  /* 0x03e0000498187df0 */ /* 0x000fe60008001818 */
[----:B------:R-:W-:Y:S02]  /*1a8e0*/  WARPGROUP.DEPBAR.LE gsb0, 0x0 ;  /* 0x00008000000079c5 */ /* 0x000fe40000010000 */
[----:B------:R-:W-:Y:S04]  /*1a8f0*/  STL.64 [R1], R24 ;  /* 0x0000001801007387 */ /* 0x000fe80000100a00 */
        /* <DEDUP_REMOVED lines=62> */
[----:B------:R1:W-:Y:S04]  /*1ace0*/  STL.64 [R1+0x1f8], R150 ;  /* 0x0001f89601007387 */ /* 0x0003e80000100a00 */
[----:B-1----:R-:W3:Y:S04]  /*1acf0*/  LDL.LU.64 R150, [R1+0x1518] ;  /* 0x0015180001967983 */ /* 0x002ee80000300a00 */
[----:B------:R-:W4:Y:S04]  /*1ad00*/  LDL.LU.64 R148, [R1+0x1510] ;  /* 0x0015100001947983 */ /* 0x000f280000300a00 */
[----:B------:R-:W2:Y:S04]  /*1ad10*/  LDL.LU.64 R146, [R1+0x1508] ;  /* 0x0015080001927983 */ /* 0x000ea80000300a00 */
        /* <DEDUP_REMOVED lines=60> */
[----:B------:R-:W2:Y:S01]  /*1b0e0*/  LDL.LU.64 R24, [R1+0x1320] ;  /* 0x0013200001187983 */ /* 0x000ea20000300a00 */
[----:B------:R-:W-:Y:S01]  /*1b0f0*/  UMOV UR6, UR22 ;  /* 0x0000001600067c82 */ /* 0x000fe20008000000 */
[----:B------:R-:W-:-:S02]  /*1b100*/  UMOV UR7, UR23 ;  /* 0x0000001700077c82 */ /* 0x000fc40008000000 */
[----:B------:R-:W2:Y:S04]  /*1b110*/  LDL.LU R198, [R1+0x31c] ;  /* 0x00031c0001c67983 */ /* 0x000ea80000300800 */
[----:B------:R-:W2:Y:S04]  /*1b120*/  LDL.LU R197, [R1+0x318] ;  /* 0x0003180001c57983 */ /* 0x000ea80000300800 */
[----:B------:R-:W2:Y:S01]  /*1b130*/  LDL R196, [R1+0x130c] ;  /* 0x00130c0001c47983 */ /* 0x000ea20000100800 */
[-C--:B---3--:R-:W-:Y:S01]  /*1b140*/  FMUL R150, R150, R15.reuse ;  /* 0x0000000f96967220 */ /* 0x088fe20000400000 */
[-C--:B------:R-:W-:Y:S01]  /*1b150*/  FMUL R151, R151, R15.reuse ;  /* 0x0000000f97977220 */ /* 0x080fe20000400000 */
[-C--:B----4-:R-:W-:Y:S01]  /*1b160*/  FMUL R148, R148, R16.reuse ;  /* 0x0000001094947220 */ /* 0x090fe20000400000 */
[-C--:B------:R-:W-:Y:S01]  /*1b170*/  FMUL R149, R149, R16.reuse ;  /* 0x0000001095957220 */ /* 0x080fe20000400000 */
[-C--:B--2---:R-:W-:Y:S01]  /*1b180*/  FMUL R146, R146, R15.reuse ;  /* 0x0000000f92927220 */ /* 0x084fe20000400000 */
        /* <DEDUP_REMOVED lines=122> */
[----:B------:R-:W-:-:S06]  /*1b930*/  FMUL R25, R25, R16 ;  /* 0x0000001019197220 */ /* 0x000fcc0000400000 */
[----:B------:R-:W-:-:S06]  /*1b940*/  WARPGROUP.ARRIVE ;  /* 0x00000000000079c5 */ /* 0x000fcc0000000000 */
[----:B------:R-:W-:Y:S01]  /*1b950*/  HGMMA.64x256x16.F32.BF16 R24, R164, gdesc[UR4], R24, gsb0 ;  /* 0x03e00004a4187df0 */ /* 0x000fe20008001818 */
[----:B------:R-:W-:Y:S01]  /*1b960*/  UMOV UR6, UR26 ;  /* 0x0000001a00067c82 */ /* 0x000fe20008000000 */
[----:B------:R-:W-:Y:S01]  /*1b970*/  UMOV UR7, UR27 ;  /* 0x0000001b00077c82 */ /* 0x000fe20008000000 */
[----:B------:R-:W-:Y:S02]  /*1b980*/  WARPGROUP.DEPBAR.LE gsb0, 0x0 ;  /* 0x00008000000079c5 */ /* 0x000fe40000010000 */
[----:B------:R-:W-:-:S15]  /*1b990*/  WARPGROUP.ARRIVE ;  /* 0x00000000000079c5 */ /* 0x000fde0000000000 */
[----:B------:R-:W-:-:S08]  /*1b9a0*/  NOP ;  /* 0x0000000000007918 */ /* 0x000fd00000000000 */
[----:B------:R-:W-:Y:S01]  /*1b9b0*/  HGMMA.64x256x16.F32.BF16 R24, R160, gdesc[UR4], R24, gsb0 ;  /* 0x03e00004a0187df0 */ /* 0x000fe20008001818 */
[----:B------:R-:W-:Y:S01]  /*1b9c0*/  UMOV UR6, UR30 ;  /* 0x0000001e00067c82 */ /* 0x000fe20008000000 */
[----:B------:R-:W-:Y:S01]  /*1b9d0*/  UMOV UR7, UR31 ;  /* 0x0000001f00077c82 */ /* 0x000fe20008000000 */
[----:B------:R-:W-:Y:S01]  /*1b9e0*/  FADD R194, R195, R194 ;  /* 0x000000c2c3c27221 */ /* 0x000fe20000000000 */
[----:B------:R-:W-:-:S03]  /*1b9f0*/  FADD R191, R192, R191 ;  /* 0x000000bfc0bf7221 */ /* 0x000fc60000000000 */
        /* <DEDUP_REMOVED lines=11> */
[----:B------:R-:W-:Y:S01]  /*1bab0*/  FADD R182, R182, R183 ;  /* 0x000000b7b6b67221 */ /* 0x000fe20000000000 */
[----:B------:R-:W-:Y:S02]  /*1bac0*/  WARPGROUP.DEPBAR.LE gsb0, 0x0 ;  /* 0x00008000000079c5 */ /* 0x000fe40000010000 */
[----:B------:R-:W-:-:S06]  /*1bad0*/  WARPGROUP.ARRIVE ;  /* 0x00000000000079c5 */ /* 0x000fcc0000000000 */
        /* <DEDUP_REMOVED lines=18> */
[----:B------:R-:W-:-:S04]  /*1bc00*/  FADD R21, R22, R21 ;  /* 0x0000001516157221 */ /* 0x000fc80000000000 */
[----:B------:R-:W1:Y:S04]  /*1bc10*/  SHFL.BFLY PT, R22, R20, 0x2, 0x1f ;  /* 0x0c401f0014167f89 */ /* 0x000e6800000e0000 */
[----:B------:R-:W2:Y:S01]  /*1bc20*/  SHFL.BFLY PT, R23, R21, 0x2, 0x1f ;  /* 0x0c401f0015177f89 */ /* 0x000ea200000e0000 */
[----:B------:R-:W3:Y:S01]  /*1bc30*/  S2R R248, SR_CTAID.X ;  /* 0x0000000000f87919 */ /* 0x000ee20000002500 */
[----:B-1----:R-:W-:Y:S01]  /*1bc40*/  FADD R20, R20, R22 ;  /* 0x0000001614147221 */ /* 0x002fe20000000000 */
[----:B--2---:R-:W-:-:S04]  /*1bc50*/  FADD R21, R21, R23 ;  /* 0x0000001715157221 */ /* 0x004fc80000000000 */
[----:B------:R-:W1:Y:S04]  /*1bc60*/  SHFL.BFLY PT, R22, R20, 0x1, 0x1f ;  /* 0x0c201f0014167f89 */ /* 0x000e6800000e0000 */
[----:B------:R-:W2:Y:S01]  /*1bc70*/  SHFL.BFLY PT, R23, R21, 0x1, 0x1f ;  /* 0x0c201f0015177f89 */ /* 0x000ea200000e0000 */
[----:B------:R-:W-:-:S05]  /*1bc80*/  IADD3 R250, P0, R250, 0x40, RZ ;  /* 0x00000040fafa7810 */ /* 0x000fca0007f1e0ff */
[----:B------:R-:W-:Y:S02]  /*1bc90*/  IMAD.X R252, RZ, RZ, R252, P0 ;  /* 0x000000fffffc7224 */ /* 0x000fe400000e06fc */
[----:B---3--:R-:W-:Y:S01]  /*1bca0*/  IMAD.SHL.U32 R248, R248, 0x40, RZ ;  /* 0x00000040f8f87824 */ /* 0x008fe200078e00ff */
[----:B------:R0:W-:Y:S01]  /*1bcb0*/  STL [R1+0x2c0], R250 ;  /* 0x0002c0fa01007387 */ /* 0x0001e20000100800 */
[----:B-1----:R-:W-:Y:S01]  /*1bcc0*/  FADD R20, R20, R22 ;  /* 0x0000001614147221 */ /* 0x002fe20000000000 */
[----:B--2---:R-:W-:-:S03]  /*1bcd0*/  FADD R21, R21, R23 ;  /* 0x0000001715157221 */ /* 0x004fc60000000000 */
[----:B------:R-:W-:Y:S01]  /*1bce0*/  FFMA R198, R15, R198, R20 ;  /* 0x000000c60fc67223 */ /* 0x000fe20000000014 */
[----:B------:R-:W-:Y:S01]  /*1bcf0*/  FFMA R197, R16, R197, R21 ;  /* 0x000000c510c57223 */ /* 0x000fe20000000015 */
[----:B------:R0:W-:Y:S01]  /*1bd00*/  STL [R1+0x2e8], R252 ;  /* 0x0002e8fc01007387 */ /* 0x0001e20000100800 */
[----:B------:R-:W-:Y:S01]  /*1bd10*/  IADD3 R199, R248, 0x40, RZ ;  /* 0x00000040f8c77810 */ /* 0x000fe20007ffe0ff */
[----:B------:R-:W-:Y:S02]  /*1bd20*/  WARPGROUP.DEPBAR.LE gsb0, 0x0 ;  /* 0x00008000000079c5 */ /* 0x000fe40000010000 */
[----:B------:R-:W-:-:S06]  /*1bd30*/  WARPGROUP.ARRIVE ;  /* 0x00000000000079c5 */ /* 0x000fcc0000000000 */
[----:B------:R-:W-:Y:S01]  /*1bd40*/  HGMMA.64x256x16.F32.BF16 R24, R152, gdesc[UR4], R24, gsb0 ;  /* 0x03e0000498187df0 */ /* 0x000fe20008001818 */
[----:B------:R0:W-:Y:S01]  /*1bd50*/  STL [R1+0x31c], R198 ;  /* 0x00031cc601007387 */ /* 0x0001e20000100800 */
[----:B------:R-:W-:-:S03]  /*1bd60*/  ISETP.GE.U32.AND P0, PT, R250, R199, PT ;  /* 0x000000c7fa00720c */ /* 0x000fc60003f06070 */
[----:B------:R0:W-:Y:S04]  /*1bd70*/  STL [R1+0x318], R197 ;  /* 0x000318c501007387 */ /* 0x0001e80000100800 */
[----:B------:R0:W-:Y:S04]  /*1bd80*/  STL [R1+0x314], R18 ;  /* 0x0003141201007387 */ /* 0x0001e80000100800 */
[----:B------:R0:W-:Y:S01]  /*1bd90*/  STL [R1+0x310], R17 ;  /* 0x0003101101007387 */ /* 0x0001e20000100800 */
[----:B------:R-:W-:Y:S01]  /*1bda0*/  ISETP.GE.U32.AND.EX P0, PT, R252, RZ, PT, P0 ;  /* 0x000000fffc00720c */ /* 0x000fe20003f06100 */
[----:B------:R-:W-:Y:S01]  /*1bdb0*/  IMAD R0, R196, 0x40, R0 ;  /* 0x00000040c4007824 */ /* 0x000fe200078e0200 */
[----:B------:R-:W-:Y:S01]  /*1bdc0*/  MOV R16, R18 ;  /* 0x0000001200107202 */ /* 0x000fe20000000f00 */
[----:B------:R-:W-:Y:S01]  /*1bdd0*/  IMAD.MOV.U32 R15, RZ, RZ, R17 ;  /* 0x000000ffff0f7224 */ /* 0x000fe200078e0011 */
[----:B------:R-:W-:-:S02]  /*1bde0*/  WARPGROUP.DEPBAR.LE gsb0, 0x0 ;  /* 0x00008000000079c5 */ /* 0x000fc40000010000 */
[----:B------:R-:W1:Y:S02]  /*1bdf0*/  LDC R152, c[0x0][0x254] ;  /* 0x00009500ff987b82 */ /* 0x000e640000000800 */
[----:B-1----:R-:W-:-:S05]  /*1be00*/  IMAD R2, R152, 0x40, R2 ;  /* 0x0000004098027824 */ /* 0x002fca00078e0202 */
[----:B0-----:R-:W-:Y:S05]  /*1be10*/  @!P0 BRA `(.L_x_1) ;  /* 0xffffff2800e08947 */ /* 0x001fea000383ffff */
.L_x_0:
[----:B------:R0:W-:Y:S04]  /*1be20*/  STL [R1+0x1324], R16 ;  /* 0x0013241001007387 */ /* 0x0001e80000100800 */
[----:B------:R1:W-:Y:S04]  /*1be30*/  STL [R1+0x1320], R15 ;  /* 0x0013200f01007387 */ /* 0x0003e80000100800 */
[----:B------:R-:W2:Y:S04]  /*1be40*/  LDL.LU R3, [R1+0x318] ;  /* 0x0003180001037983 */ /* 0x000ea80000300800 */
[----:B------:R-:W3:Y:S04]  /*1be50*/  LDL.LU R176, [R1+0x31c] ;  /* 0x00031c0001b07983 */ /* 0x000ee80000300800 */
[----:B------:R-:W4:Y:S04]  /*1be60*/  LDL.LU R178, [R1] ;  /* 0x0000000001b27983 */ /* 0x000f280000300800 */
[----:B------:R-:W3:Y:S04]  /*1be70*/  LDL.LU R177, [R1+0x10] ;  /* 0x0000100001b17983 */ /* 0x000ee80000300800 */
        /* <DEDUP_REMOVED lines=22> */
[----:B------:R-:W3:Y:S01]  /*1bfe0*/  LDL.LU R155, [R1+0x90] ;  /* 0x00009000019b7983 */ /* 0x000ee20000300800 */
[----:B0-----:R-:W0:Y:S01]  /*1bff0*/  S2R R16, SR_TID.X ;  /* 0x0000000000107919 */ /* 0x001e220000002100 */
[----:B-1----:R-:W1:Y:S01]  /*1c000*/  S2R R15, SR_CgaCtaId ;  /* 0x00000000000f7919 */ /* 0x002e620000008800 */
[----:B-----5:R-:W-:Y:S01]  /*1c010*/  MOV R14, 0x400 ;  /* 0x00000400000e7802 */ /* 0x020fe20000000f00 */
[----:B------:R-:W3:Y:S04]  /*1c020*/  LDL.LU R20, [R1+0x80] ;  /* 0x0000800001147983 */ /* 0x000ee80000300800 */
[----:B------:R-:W3:Y:S04]  /*1c030*/  LDL.LU R22, [R1+0x94] ;  /* 0x0000940001167983 */ /* 0x000ee80000300800 */
[----:B------:R-:W3:Y:S04]  /*1c040*/  LDL.LU R21, [R1+0x84] ;  /* 0x0000840001157983 */ /* 0x000ee80000300800 */
[----:B------:R-:W3:Y:S04]  /*1c050*/  LDL.LU R152, [R1+0xb0] ;  /* 0x0000b00001987983 */ /* 0x000ee80000300800 */
[----:B------:R-:W3:Y:S04]  /*1c060*/  LDL.LU R23, [R1+0xa0] ;  /* 0x0000a00001177983 */ /* 0x000ee80000300800 */
[----:B------:R-:W3:Y:S04]  /*1c070*/  LDL.LU R154, [R1+0xb4] ;  /* 0x0000b400019a7983 */ /* 0x000ee80000300800 */
[----:B------:R-:W3:Y:S01]  /*1c080*/  LDL.LU R153, [R1+0xa4] ;  /* 0x0000a40001997983 */ /* 0x000ee20000300800 */
[----:B-1----:R-:W-:-:S02]  /*1c090*/  LEA R14, R15, R14, 0x18 ;  /* 0x0000000e0f0e7211 */ /* 0x002fc400078ec0ff */
[C---:B--2---:R-:W-:Y:S01]  /*1c0a0*/  FSETP.GT.AND P3, PT, |R3|.reuse, 8.50705917302346158658e+37, PT ;  /* 0x7e8000000300780b */ /* 0x044fe20003f64200 */
[C---:B------:R-:W-:Y:S01]  /*1c0b0*/  FMUL R9, R3.reuse, 8388608 ;  /* 0x4b00000003097820 */ /* 0x040fe20000400000 */
[C---:B------:R-:W-:Y:S01]  /*1c0c0*/  FSETP.GEU.AND P2, PT, |R3|.reuse, 1.175494350822287508e-38, PT ;  /* 0x008000000300780b */ /* 0x040fe20003f4e200 */
[----:B------:R-:W-:Y:S01]  /*1c0d0*/  BAR.SYNC.DEFER_BLOCKING 0x0 ;  /* 0x0000000000007b1d */ /* 0x000fe20000010000 */
[----:B------:R-:W-:-:S04]  /*1c0e0*/  FSETP.GEU.AND P5, PT, R3, 1.175494350822287508e-38, PT ;  /* 0x008000000300780b */ /* 0x000fc80003fae000 */
[----:B------:R-:W-:Y:S01]  /*1c0f0*/  FSEL R9, R9, R3, !P5 ;  /* 0x0000000309097208 */ /* 0x000fe20006800000 */
[----:B----4-:R-:W-:Y:S01]  /*1c100*/  FMUL R2, R178, 0.25 ;  /* 0x3e800000b2027820 */ /* 0x010fe20000400000 */
[----:B---3--:R-:W-:-:S03]  /*1c110*/  FMUL R0, R177, 0.25 ;  /* 0x3e800000b1007820 */ /* 0x008fc60000400000 */
[----:B------:R-:W-:Y:S01]  /*1c120*/  @P3 FMUL R3, R3, 0.25 ;  /* 0x3e80000003033820 */ /* 0x000fe20000400000 */
[----:B------:R-:W-:Y:S01]  /*1c130*/  FSEL R2, R2, R178, P3 ;  /* 0x000000b202027208 */ /* 0x000fe20001800000 */
[----:B------:R-:W-:Y:S02]  /*1c140*/  IMAD.MOV.U32 R181, RZ, RZ, R175 ;  /* 0x000000ffffb57224 */ /* 0x000fe400078e00af */
[----:B------:R-:W-:Y:S01]  /*1c150*/  @!P2 FMUL R3, R3, 16777216 ;  /* 0x4b8000000303a820 */ /* 0x000fe20000400000 */
[----:B------:R-:W-:Y:S01]  /*1c160*/  FSEL R0, R0, R177, P3 ;  /* 0x000000b100007208 */ /* 0x000fe20001800000 */
[----:B------:R-:W-:Y:S01]  /*1c170*/  @!P2 FMUL R2, R2, 16777216 ;  /* 0x4b8000000202a820 */ /* 0x000fe20000400000 */
[----:B------:R-:W-:-:S03]  /*1c180*/  MOV R180, R174 ;  /* 0x000000ae00b47202 */ /* 0x000fc60000000f00 */
[----:B------:R-:W1:Y:S01]  /*1c190*/  MUFU.RCP R3, R3 ;  /* 0x0000000300037308 */ /* 0x000e620000001000 */
[----:B------:R-:W-:Y:S01]  /*1c1a0*/  @!P2 FMUL R0, R0, 16777216 ;  /* 0x4b8000000000a820 */ /* 0x000fe20000400000 */
[----:B------:R-:W-:Y:S02]  /*1c1b0*/  IMAD.MOV.U32 R179, RZ, RZ, R173 ;  /* 0x000000ffffb37224 */ /* 0x000fe400078e00ad */
[----:B------:R-:W-:Y:S01]  /*1c1c0*/  FMUL R11, R181, 0.25 ;  /* 0x3e800000b50b7820 */ /* 0x000fe20000400000 */
[----:B------:R-:W-:Y:S02]  /*1c1d0*/  IMAD.MOV.U32 R178, RZ, RZ, R172 ;  /* 0x000000ffffb27224 */ /* 0x000fe400078e00ac */
[----:B------:R-:W-:Y:S02]  /*1c1e0*/  IMAD.MOV.U32 R177, RZ, RZ, R171 ;  /* 0x000000ffffb17224 */ /* 0x000fe400078e00ab */
[C---:B-1----:R-:W-:Y:S01]  /*1c1f0*/  FMUL R5, R3.reuse, R2 ;  /* 0x0000000203057220 */ /* 0x042fe20000400000 */
[----:B------:R-:W-:Y:S01]  /*1c200*/  IMAD.MOV.U32 R2, RZ, RZ, R176 ;  /* 0x000000ffff027224 */ /* 0x000fe200078e00b0 */
[----:B------:R-:W-:Y:S01]  /*1c210*/  MOV R176, R170 ;  /* 0x000000aa00b07202 */ /* 0x000fe20000000f00 */
[----:B------:R-:W-:-:S03]  /*1c220*/  FMUL R4, R3, R0 ;  /* 0x0000000003047220 */ /* 0x000fc60000400000 */
[C---:B------:R-:W-:Y:S02]  /*1c230*/  FSETP.GT.AND P1, PT, |R2|.reuse, 8.50705917302346158658e+37, PT ;  /* 0x7e8000000200780b */ /* 0x040fe40003f24200 */
[C---:B------:R-:W-:Y:S01]  /*1c240*/  FSETP.GEU.AND P0, PT, |R2|.reuse, 1.175494350822287508e-38, PT ;  /* 0x008000000200780b */ /* 0x040fe20003f0e200 */
[C---:B------:R-:W-:Y:S01]  /*1c250*/  FMUL R8, R2.reuse, 8388608 ;  /* 0x4b00000002087820 */ /* 0x040fe20000400000 */
[----:B------:R-:W-:Y:S01]  /*1c260*/  FSETP.GEU.AND P4, PT, R2, 1.175494350822287508e-38, PT ;  /* 0x008000000200780b */ /* 0x000fe20003f8e000 */
[----:B------:R-:W-:-:S03]  /*1c270*/  IMAD.MOV.U32 R175, RZ, RZ, R169 ;  /* 0x000000ffffaf7224 */ /* 0x000fc600078e00a9 */
[----:B------:R-:W-:Y:S01]  /*1c280*/  FSEL R8, R8, R2, !P4 ;  /* 0x0000000208087208 */ /* 0x000fe20006000000 */
[----:B------:R-:W-:-:S04]  /*1c290*/  IMAD.MOV.U32 R174, RZ, RZ, R168 ;  /* 0x000000ffffae7224 */ /* 0x000fc800078e00a8 */
[----:B------:R-:W-:Y:S01]  /*1c2a0*/  @P1 FMUL R2, R2, 0.25 ;  /* 0x3e80000002021820 */ /* 0x000fe20000400000 */
[----:B------:R-:W-:Y:S01]  /*1c2b0*/  FMUL R0, R176, 0.25 ;  /* 0x3e800000b0007820 */ /* 0x000fe20000400000 */
[----:B------:R-:W-:Y:S01]  /*1c2c0*/  FMUL R10, R180, 0.25 ;  /* 0x3e800000b40a7820 */ /* 0x000fe20000400000 */
[----:B------:R-:W-:Y:S02]  /*1c2d0*/  IMAD.MOV.U32 R173, RZ, RZ, R167 ;  /* 0x000000ffffad7224 */ /* 0x000fe400078e00a7 */
[----:B------:R-:W-:Y:S01]  /*1c2e0*/  @!P0 FMUL R2, R2, 16777216 ;  /* 0x4b80000002028820 */ /* 0x000fe20000400000 */
[----:B------:R-:W-:Y:S01]  /*1c2f0*/  FMUL R7, R179, 0.25 ;  /* 0x3e800000b3077820 */ /* 0x000fe20000400000 */
[----:B------:R-:W-:Y:S01]  /*1c300*/  FSEL R0, R0, R176, P1 ;  /* 0x000000b000007208 */ /* 0x000fe20000800000 */
[----:B------:R-:W-:Y:S01]  /*1c310*/  FMUL R6, R178, 0.25 ;  /* 0x3e800000b2067820 */ /* 0x000fe20000400000 */
[----:B------:R-:W-:Y:S01]  /*1c320*/  MOV R172, R166 ;  /* 0x000000a600ac7202 */ /* 0x000fe20000000f00 */
[----:B------:R-:W-:Y:S01]  /*1c330*/  IMAD.MOV.U32 R171, RZ, RZ, R165 ;  /* 0x000000ffffab7224 */ /* 0x000fe200078e00a5 */
[----:B------:R-:W1:Y:S01]  /*1c340*/  MUFU.RCP R2, R2 ;  /* 0x0000000200027308 */ /* 0x000e620000001000 */
[----:B------:R-:W-:Y:S01]  /*1c350*/  F2FP.BF16.F32.PACK_AB R4, R4, R5 ;  /* 0x000000050404723e */ /* 0x000fe200000010ff */
[----:B------:R-:W2:Y:S01]  /*1c360*/  S2R R176, SR_TID.X ;  /* 0x0000000000b07919 */ /* 0x000ea20000002100 */
[----:B------:R-:W-:Y:S01]  /*1c370*/  FSEL R10, R10, R180, P3 ;  /* 0x000000b40a0a7208 */ /* 0x000fe20001800000 */
[----:B------:R-:W-:Y:S01]  /*1c380*/  FMUL R5, R177, 0.25 ;  /* 0x3e800000b1057820 */ /* 0x000fe20000400000 */
[----:B------:R-:W-:Y:S01]  /*1c390*/  FSEL R7, R7, R179, P3 ;  /* 0x000000b307077208 */ /* 0x000fe20001800000 */
[----:B------:R-:W-:Y:S01]  /*1c3a0*/  IMAD.MOV.U32 R170, RZ, RZ, R164 ;  /* 0x000000ffffaa7224 */ /* 0x000fe200078e00a4 */
[----:B------:R-:W-:Y:S01]  /*1c3b0*/  FSEL R11, R11, R181, P1 ;  /* 0x000000b50b0b7208 */ /* 0x000fe20000800000 */
[----:B------:R-:W-:Y:S01]  /*1c3c0*/  @!P2 FMUL R10, R10, 16777216 ;  /* 0x4b8000000a0aa820 */ /* 0x000fe20000400000 */
[----:B------:R-:W-:Y:S01]  /*1c3d0*/  FSEL R5, R5, R177, P1 ;  /* 0x000000b105057208 */ /* 0x000fe20000800000 */
[----:B------:R-:W-:Y:S01]  /*1c3e0*/  @!P2 FMUL R7, R7, 16777216 ;  /* 0x4b8000000707a820 */ /* 0x000fe20000400000 */
[----:B------:R-:W-:Y:S01]  /*1c3f0*/  FSEL R6, R6, R178, P1 ;  /* 0x000000b206067208 */ /* 0x000fe20000800000 */
[----:B------:R-:W-:Y:S01]  /*1c400*/  @!P0 FMUL R11, R11, 16777216 ;  /* 0x4b8000000b0b8820 */ /* 0x000fe20000400000 */
[----:B------:R-:W-:Y:S01]  /*1c410*/  FMUL R12, R3, R10 ;  /* 0x0000000a030c7220 */ /* 0x000fe20000400000 */
[----:B------:R-:W-:Y:S01]  /*1c420*/  @!P0 FMUL R5, R5, 16777216 ;  /* 0x4b80000005058820 */ /* 0x000fe20000400000 */
[----:B------:R-:W-:Y:S01]  /*1c430*/  @!P0 FMUL R0, R0, 16777216 ;  /* 0x4b80000000008820 */ /* 0x000fe20000400000 */
[----:B------:R-:W-:Y:S01]  /*1c440*/  FMUL R10, R3, R7 ;  /* 0x00000007030a7220 */ /* 0x000fe20000400000 */
[----:B------:R-:W-:Y:S01]  /*1c450*/  @!P0 FMUL R6, R6, 16777216 ;  /* 0x4b80000006068820 */ /* 0x000fe20000400000 */
[C---:B-1----:R-:W-:Y:S01]  /*1c460*/  FMUL R13, R2.reuse, R11 ;  /* 0x0000000b020d7220 */ /* 0x042fe20000400000 */
[C---:B------:R-:W-:Y:S01]  /*1c470*/  FMUL R11, R2.reuse, R5 ;  /* 0x00000005020b7220 */ /* 0x040fe20000400000 */
[C---:B------:R-:W-:Y:S01]  /*1c480*/  FMUL R7, R2.reuse, R0 ;  /* 0x0000000002077220 */ /* 0x040fe20000400000 */
[----:B------:R-:W-:Y:S01]  /*1c490*/  FMUL R6, R2, R6 ;  /* 0x0000000602067220 */ /* 0x000fe20000400000 */
[----:B------:R-:W-:Y:S01]  /*1c4a0*/  F2FP.BF16.F32.PACK_AB R5, R12, R10 ;  /* 0x0000000a0c05723e */ /* 0x000fe200000010ff */
[----:B------:R-:W-:Y:S01]  /*1c4b0*/  IMAD.MOV.U32 R165, RZ, RZ, R156 ;  /* 0x000000ffffa57224 */ /* 0x000fe200078e009c */
[----:B0-----:R-:W-:Y:S01]  /*1c4c0*/  LOP3.LUT R12, R16, 0x7, RZ, 0xc0, !PT ;  /* 0x00000007100c7812 */ /* 0x001fe200078ec0ff */
[----:B------:R-:W3:Y:S01]  /*1c4d0*/  LDL.LU R156, [R1+0xd0] ;  /* 0x0000d000019c7983 */ /* 0x000ee20000300800 */
[----:B------:R-:W-:Y:S01]  /*1c4e0*/  F2FP.BF16.F32.PACK_AB R7, R11, R7 ;  /* 0x000000070b07723e */ /* 0x000fe200000010ff */
[----:B------:R-:W-:Y:S01]  /*1c4f0*/  IMAD.MOV.U32 R167, RZ, RZ, R158 ;  /* 0x000000ffffa77224 */ /* 0x000fe200078e009e */
[----:B------:R-:W-:Y:S01]  /*1c500*/  F2FP.BF16.F32.PACK_AB R6, R6, R13 ;  /* 0x0000000d0606723e */ /* 0x000fe200000010ff */
[C---:B------:R-:W-:Y:S01]  /*1c510*/  IMAD.SHL.U32 R13, R16.reuse, 0x8, RZ ;  /* 0x00000008100d7824 */ /* 0x040fe200078e00ff */
[----:B------:R-:W-:Y:S01]  /*1c520*/  LOP3.LUT R11, R16, 0x8, RZ, 0xc0, !PT ;  /* 0x00000008100b7812 */ /* 0x000fe200078ec0ff */
[----:B------:R-:W-:Y:S01]  /*1c530*/  IMAD R10, R12, 0x10, R14 ;  /* 0x000000100c0a7824 */ /* 0x000fe200078e020e */
[----:B------:R-:W-:Y:S01]  /*1c540*/  MOV R168, R159 ;  /* 0x0000009f00a87202 */ /* 0x000fe20000000f00 */
[----:B------:R-:W-:Y:S01]  /*1c550*/  IMAD.MOV.U32 R166, RZ, RZ, R157 ;  /* 0x000000ffffa67224 */ /* 0x000fe200078e009d */
[----:B------:R-:W-:Y:S01]  /*1c560*/  LOP3.LUT R13, R13, 0x380, RZ, 0xc0, !PT ;  /* 0x000003800d0d7812 */ /* 0x000fe200078ec0ff */
[----:B------:R-:W-:Y:S01]  /*1c570*/  IMAD R0, R11, 0x80, R10 ;  /* 0x000000800b007824 */ /* 0x000fe200078e020a */
[----:B--2---:R-:W-:Y:S01]  /*1c580*/  LOP3.LUT R176, R176, 0x7f, RZ, 0xc0, !PT ;  /* 0x0000007fb0b07812 */ /* 0x004fe200078ec0ff */
[----:B------:R-:W-:Y:S01]  /*1c590*/  IMAD.MOV.U32 R169, RZ, RZ, R160 ;  /* 0x000000ffffa97224 */ /* 0x000fe200078e00a0 */
[----:B------:R-:W-:-:S02]  /*1c5a0*/  MOV R164, R155 ;  /* 0x0000009b00a47202 */ /* 0x000fc40000000f00 */
[----:B------:R-:W-:Y:S01]  /*1c5b0*/  IADD3 R0, R13, R0, RZ ;  /* 0x000000000d007210 */ /* 0x000fe20007ffe0ff */
[----:B------:R-:W2:Y:S04]  /*1c5c0*/  LDL.LU R155, [R1+0xc0] ;  /* 0x0000c000019b7983 */ /* 0x000ea80000300800 */
[----:B------:R0:W-:Y:S04]  /*1c5d0*/  STSM.16.M88.4 [R0], R4 ;  /* 0x0000000400007844 */ /* 0x0001e80000000200 */
[----:B------:R-:W4:Y:S04]  /*1c5e0*/  LDL.LU R158, [R1+0xd4] ;  /* 0x0000d400019e7983 */ /* 0x000f280000300800 */
[----:B------:R-:W4:Y:S04]  /*1c5f0*/  LDL.LU R157, [R1+0xc4] ;  /* 0x0000c400019d7983 */ /* 0x000f280000300800 */
[----:B------:R-:W4:Y:S01]  /*1c600*/  LDL.LU R160, [R1+0xf0] ;  /* 0x0000f00001a07983 */ /* 0x000f220000300800 */
[----:B0-----:R-:W-:-:S03]  /*1c610*/  IMAD R7, R176, 0x10, R14 ;  /* 0x00000010b0077824 */ /* 0x001fc600078e020e */
[----:B------:R-:W4:Y:S01]  /*1c620*/  LDL.LU R159, [R1+0xe0] ;  /* 0x0000e000019f7983 */ /* 0x000f220000300800 */
[C---:B------:R-:W-:Y:S02]  /*1c630*/  IMAD.SHL.U32 R5, R16.reuse, 0x2, RZ ;  /* 0x0000000210057824 */ /* 0x040fe400078e00ff */
[----:B------:R-:W-:Y:S01]  /*1c640*/  IMAD.SHL.U32 R6, R16, 0x4, RZ ;  /* 0x0000000410067824 */ /* 0x000fe200078e00ff */
[----:B------:R0:W-:Y:S02]  /*1c650*/  STL [R1+0x208], R7 ;  /* 0x0002080701007387 */ /* 0x0001e40000100800 */
[----:B------:R-:W-:Y:S01]  /*1c660*/  LOP3.LUT R5, R5, 0xf8, RZ, 0xc0, !PT ;  /* 0x000000f805057812 */ /* 0x000fe200078ec0ff */
[----:B------:R-:W-:Y:S01]  /*1c670*/  IMAD R4, R12, -0x8, R10 ;  /* 0xfffffff80c047824 */ /* 0x000fe200078e020a */
[----:B------:R-:W-:Y:S02]  /*1c680*/  LOP3.LUT R6, R6, 0xc0, RZ, 0xc0, !PT ;  /* 0x000000c006067812 */ /* 0x000fe400078ec0ff */
[----:B------:R-:W-:Y:S01]  /*1c690*/  IADD3 R5, R14, R5, RZ ;  /* 0x000000050e057210 */ /* 0x000fe20007ffe0ff */
[----:B0-----:R-:W-:-:S02]  /*1c6a0*/  VIADD R7, R9, 0xc0cafb0d ;  /* 0xc0cafb0d09077836 */ /* 0x001fc40000000000 */
[----:B------:R-:W-:-:S03]  /*1c6b0*/  IMAD.IADD R4, R6, 0x1, R4 ;  /* 0x0000000106047824 */ /* 0x000fc600078e0204 */
[----:B------:R-:W-:Y:S01]  /*1c6c0*/  LOP3.LUT R7, R7, 0xff800000, RZ, 0xc0, !PT ;  /* 0xff80000007077812 */ /* 0x000fe200078ec0ff */
[----:B------:R0:W-:Y:S01]  /*1c6d0*/  STL [R1+0x210], R5 ;  /* 0x0002100501007387 */ /* 0x0001e20000100800 */
[----:B------:R-:W-:Y:S01]  /*1c6e0*/  LEA.HI R4, R11, R4, RZ, 0x1f ;  /* 0x000000040b047211 */ /* 0x000fe200078ff8ff */
[----:B------:R-:W-:Y:S01]  /*1c6f0*/  VIADD R6, R8, 0xc0cafb0d ;  /* 0xc0cafb0d08067836 */ /* 0x000fe20000000000 */
[----:B------:R-:W-:Y:S01]  /*1c700*/  MOV R12, 0x3dc6b27f ;  /* 0x3dc6b27f000c7802 */ /* 0x000fe20000000f00 */
[----:B0-----:R-:W-:Y:S02]  /*1c710*/  IMAD.IADD R5, R9, 0x1, -R7 ;  /* 0x0000000109057824 */ /* 0x001fe400078e0a07 */
[----:B------:R0:W-:Y:S02]  /*1c720*/  STL [R1+0x20c], R4 ;  /* 0x00020c0401007387 */ /* 0x0001e40000100800 */
[----:B------:R-:W-:Y:S01]  /*1c730*/  FADD R5, R5, -1 ;  /* 0xbf80000005057421 */ /* 0x000fe20000000000 */
[----:B------:R-:W-:-:S03]  /*1c740*/  LOP3.LUT R6, R6, 0xff800000, RZ, 0xc0, !PT ;  /* 0xff80000006067812 */ /* 0x000fc600078ec0ff */
[----:B0-----:R-:W-:-:S04]  /*1c750*/  FFMA.FTZ R4, R5, R12, -0.16845393180847167969 ;  /* 0xbe2c7f3005047423 */ /* 0x001fc8000001000c */
[----:B------:R-:W-:Y:S01]  /*1c760*/  FFMA.FTZ R10, R5, R4, 0.1716887056827545166 ;  /* 0x3e2fcf2a050a7423 */ /* 0x000fe20000010004 */
[----:B------:R-:W-:-:S03]  /*1c770*/  IMAD.IADD R4, R8, 0x1, -R6 ;  /* 0x0000000108047824 */ /* 0x000fc600078e0a06 */
[----:B------:R-:W-:Y:S01]  /*1c780*/  FFMA.FTZ R10, R5, R10, -0.17900948226451873779 ;  /* 0xbe374e43050a7423 */ /* 0x000fe2000001000a */
[----:B------:R-:W-:-:S03]  /*1c790*/  FADD R4, R4, -1 ;  /* 0xbf80000004047421 */ /* 0x000fc60000000000 */
[----:B------:R-:W-:Y:S01]  /*1c7a0*/  FFMA.FTZ R11, R5, R10, 0.20512372255325317383 ;  /* 0x3e520bf4050b7423 */ /* 0x000fe2000001000a */
[----:B------:R-:W-:-:S03]  /*1c7b0*/  FFMA.FTZ R10, R4, R12, -0.16845393180847167969 ;  /* 0xbe2c7f30040a7423 */ /* 0x000fc6000001000c */
[----:B------:R-:W-:Y:S01]  /*1c7c0*/  FFMA.FTZ R11, R5, R11, -0.24046532809734344482 ;  /* 0xbe763c8b050b7423 */ /* 0x000fe2000001000b */
[----:B------:R-:W-:-:S03]  /*1c7d0*/  FFMA.FTZ R10, R4, R10, 0.1716887056827545166 ;  /* 0x3e2fcf2a040a7423 */ /* 0x000fc6000001000a */
[----:B------:R-:W-:Y:S01]  /*1c7e0*/  FFMA.FTZ R11, R5, R11, 0.28857114911079406738 ;  /* 0x3e93bf99050b7423 */ /* 0x000fe2000001000b */
[----:B------:R-:W-:-:S03]  /*1c7f0*/  FFMA.FTZ R10, R4, R10, -0.17900948226451873779 ;  /* 0xbe374e43040a7423 */ /* 0x000fc6000001000a */
[----:B------:R-:W-:Y:S01]  /*1c800*/  FFMA.FTZ R11, R5, R11, -0.36067417263984680176 ;  /* 0xbeb8aa49050b7423 */ /* 0x000fe2000001000b */
[----:B------:R-:W-:-:S03]  /*1c810*/  FFMA.FTZ R10, R4, R10, 0.20512372255325317383 ;  /* 0x3e520bf4040a7423 */ /* 0x000fc6000001000a */
[----:B------:R-:W-:Y:S01]  /*1c820*/  FFMA.FTZ R11, R5, R11, 0.48089820146560668945 ;  /* 0x3ef6384a050b7423 */ /* 0x000fe2000001000b */
[----:B------:R-:W-:-:S03]  /*1c830*/  FFMA.FTZ R10, R4, R10, -0.24046532809734344482 ;  /* 0xbe763c8b040a7423 */ /* 0x000fc6000001000a */
[----:B------:R-:W-:Y:S01]  /*1c840*/  FFMA.FTZ R11, R5, R11, -0.72134751081466674805 ;  /* 0xbf38aa3b050b7423 */ /* 0x000fe2000001000b */
[----:B------:R-:W-:-:S03]  /*1c850*/  FFMA.FTZ R10, R4, R10, 0.28857114911079406738 ;  /* 0x3e93bf99040a7423 */ /* 0x000fc6000001000a */
[----:B------:R-:W-:Y:S01]  /*1c860*/  FMUL R11, R5, R11 ;  /* 0x0000000b050b7220 */ /* 0x000fe20000400000 */
[----:B------:R-:W-:-:S03]  /*1c870*/  FFMA.FTZ R10, R4, R10, -0.36067417263984680176 ;  /* 0xbeb8aa49040a7423 */ /* 0x000fc6000001000a */
[----:B------:R-:W-:Y:S01]  /*1c880*/  FMUL R11, R5, R11 ;  /* 0x0000000b050b7220 */ /* 0x000fe20000400000 */
[----:B------:R-:W-:-:S03]  /*1c890*/  FFMA.FTZ R10, R4, R10, 0.48089820146560668945 ;  /* 0x3ef6384a040a7423 */ /* 0x000fc6000001000a */
[----:B------:R-:W-:Y:S01]  /*1c8a0*/  FFMA.FTZ R11, R5, 1.4426950216293334961, R11 ;  /* 0x3fb8aa3b050b7823 */ /* 0x000fe2000001000b */
[----:B------:R-:W-:Y:S01]  /*1c8b0*/  FFMA.FTZ R5, R4, R10, -0.72134751081466674805 ;  /* 0xbf38aa3b04057423 */ /* 0x000fe2000001000a */
[----:B------:R-:W-:-:S03]  /*1c8c0*/  ISETP.GE.U32.AND P6, PT, R9, 0x7f800000, PT ;  /* 0x7f8000000900780c */ /* 0x000fc60003fc6070 */
[----:B------:R-:W-:Y:S01]  /*1c8d0*/  FMUL R5, R4, R5 ;  /* 0x0000000504057220 */ /* 0x000fe20000400000 */
[----:B------:R-:W-:-:S03]  /*1c8e0*/  FSEL R10, RZ, -23, P5 ;  /* 0xc1b80000ff0a7808 */ /* 0x000fc60002800000 */
[----:B------:R-:W-:Y:S01]  /*1c8f0*/  FMUL R5, R4, R5 ;  /* 0x0000000504057220 */ /* 0x000fe20000400000 */
[----:B------:R-:W-:Y:S02]  /*1c900*/  ISETP.GE.U32.AND P5, PT, R8, 0x7f800000, PT ;  /* 0x7f8000000800780c */ /* 0x000fe40003fa6070 */
[----:B------:R-:W-:Y:S01]  /*1c910*/  I2FP.F32.S32 R7, R7 ;  /* 0x0000000700077245 */ /* 0x000fe20000201400 */
[----:B------:R-:W-:Y:S01]  /*1c920*/  FFMA.FTZ R5, R4, 1.4426950216293334961, R5 ;  /* 0x3fb8aa3b04057823 */ /* 0x000fe20000010005 */
[----:B------:R-:W-:Y:S02]  /*1c930*/  I2FP.F32.S32 R6, R6 ;  /* 0x0000000600067245 */ /* 0x000fe40000201400 */
[----:B------:R-:W-:Y:S01]  /*1c940*/  FSEL R4, RZ, -23, P4 ;  /* 0xc1b80000ff047808 */ /* 0x000fe20002000000 */
[----:B------:R-:W-:-:S04]  /*1c950*/  FFMA.FTZ R7, R7, 1.1920928955078125e-07, R10 ;  /* 0x3400000007077823 */ /* 0x000fc8000001000a */
[----:B------:R-:W-:Y:S01]  /*1c960*/  FFMA.FTZ R6, R6, 1.1920928955078125e-07, R4 ;  /* 0x3400000006067823 */ /* 0x000fe20000010004 */
[----:B------:R-:W-:Y:S02]  /*1c970*/  @P6 IMAD.MOV.U32 R4, RZ, RZ, 0x7f800000 ;  /* 0x7f800000ff046424 */ /* 0x000fe400078e00ff */
[----:B------:R-:W-:Y:S02]  /*1c980*/  FADD R13, R7, R11 ;  /* 0x0000000b070d7221 */ /* 0x000fe40000000000 */
[----:B------:R-:W-:Y:S01]  /*1c990*/  @P6 FFMA.FTZ R13, R9, R4, +INF ;  /* 0x7f800000090d6423 */ /* 0x000fe20000010004 */
[----:B------:R-:W-:Y:S01]  /*1c9a0*/  @P5 MOV R4, 0x7f800000 ;  /* 0x7f80000000045802 */ /* 0x000fe20000000f00 */
[----:B------:R-:W-:-:S04]  /*1c9b0*/  FADD R5, R6, R5 ;  /* 0x0000000506057221 */ /* 0x000fc80000000000 */
[----:B------:R-:W-:Y:S01]  /*1c9c0*/  @P5 FFMA.FTZ R5, R8, R4, +INF ;  /* 0x7f80000008055423 */ /* 0x000fe20000010004 */
[----:B------:R0:W-:Y:S01]  /*1c9d0*/  STL [R1+0x204], R13 ;  /* 0x0002040d01007387 */ /* 0x0001e20000100800 */
[----:B------:R-:W-:Y:S01]  /*1c9e0*/  MOV R196, R164 ;  /* 0x000000a400c47202 */ /* 0x000fe20000000f00 */
[----:B------:R-:W-:Y:S02]  /*1c9f0*/  IMAD.MOV.U32 R164, RZ, RZ, R163 ;  /* 0x000000ffffa47224 */ /* 0x000fe400078e00a3 */
[----:B------:R1:W-:Y:S04]  /*1ca00*/  STL [R1+0x200], R5 ;  /* 0x0002000501007387 */ /* 0x0003e80000100800 */
[----:B------:R-:W4:Y:S01]  /*1ca10*/  LDL.LU R163, [R1+0x100] ;  /* 0x0001000001a37983 */ /* 0x000f220000300800 */
[----:B------:R-:W-:-:S02]  /*1ca20*/  IMAD.MOV.U32 R198, RZ, RZ, R166 ;  /* 0x000000ffffc67224 */ /* 0x000fc400078e00a6 */
[----:B------:R-:W-:Y:S01]  /*1ca30*/  IMAD.MOV.U32 R197, RZ, RZ, R165 ;  /* 0x000000ffffc57224 */ /* 0x000fe200078e00a5 */
[----:B------:R-:W4:Y:S01]  /*1ca40*/  LDL.LU R166, [R1+0x114] ;  /* 0x0001140001a67983 */ /* 0x000f220000300800 */
[----:B------:R-:W-:-:S03]  /*1ca50*/  MOV R200, R168 ;  /* 0x000000a800c87202 */ /* 0x000fc60000000f00 */
[----:B------:R-:W4:Y:S01]  /*1ca60*/  LDL.LU R165, [R1+0x104] ;  /* 0x0001040001a57983 */ /* 0x000f220000300800 */
[----:B------:R-:W-:-:S03]  /*1ca70*/  IMAD.MOV.U32 R199, RZ, RZ, R167 ;  /* 0x000000ffffc77224 */ /* 0x000fc600078e00a7 */
[----:B------:R-:W4:Y:S04]  /*1ca80*/  LDL.LU R168, [R1+0x130] ;  /* 0x0001300001a87983 */ /* 0x000f280000300800 */
[----:B------:R-:W4:Y:S01]  /*1ca90*/  LDL.LU R167, [R1+0x120] ;  /* 0x0001200001a77983 */ /* 0x000f220000300800 */
[----:B------:R-:W-:Y:S02]  /*1caa0*/  IMAD.MOV.U32 R202, RZ, RZ, R170 ;  /* 0x000000ffffca7224 */ /* 0x000fe400078e00aa */
        /* <DEDUP_REMOVED lines=10> */
[----:B------:R-:W-:-:S03]  /*1cb50*/  IMAD.MOV.U32 R189, RZ, RZ, R175 ;  /* 0x000000ffffbd7224 */ /* 0x000fc600078e00af */
[----:B------:R-:W4:Y:S04]  /*1cb60*/  LDL.LU R173, [R1+0x144] ;  /* 0x0001440001ad7983 */ /* 0x000f280000300800 */
        /* <DEDUP_REMOVED lines=18> */
[----:B------:R-:W4:Y:S01]  /*1cc90*/  LDL.LU R194, [R1+0x1e4] ;  /* 0x0001e40001c27983 */ /* 0x000f220000300800 */
[----:B0-----:R-:W-:-:S05]  /*1cca0*/  FMUL R13, R18, 0.25 ;  /* 0x3e800000120d7820 */ /* 0x001fca0000400000 */
[----:B------:R-:W-:Y:S01]  /*1ccb0*/  FSEL R13, R13, R18, P3 ;  /* 0x000000120d0d7208 */ /* 0x000fe20001800000 */
[----:B------:R-:W-:Y:S01]  /*1ccc0*/  FMUL R18, R20, 0.25 ;  /* 0x3e80000014127820 */ /* 0x000fe20000400000 */
[----:B------:R-:W-:-:S04]  /*1ccd0*/  FMUL R19, R22, 0.25 ;  /* 0x3e80000016137820 */ /* 0x000fc80000400000 */
[----:B------:R-:W-:Y:S01]  /*1cce0*/  FSEL R18, R18, R20, P3 ;  /* 0x0000001412127208 */ /* 0x000fe20001800000 */
[----:B------:R-:W-:Y:S01]  /*1ccf0*/  FMUL R20, R21, 0.25 ;  /* 0x3e80000015147820 */ /* 0x000fe20000400000 */
[----:B------:R-:W-:Y:S01]  /*1cd00*/  FSEL R19, R19, R22, P3 ;  /* 0x0000001613137208 */ /* 0x000fe20001800000 */
[----:B------:R-:W-:-:S03]  /*1cd10*/  FMUL R22, R23, 0.25 ;  /* 0x3e80000017167820 */ /* 0x000fc60000400000 */
[----:B------:R-:W-:Y:S01]  /*1cd20*/  FSEL R20, R20, R21, P3 ;  /* 0x0000001514147208 */ /* 0x000fe20001800000 */
[----:B------:R-:W-:Y:S01]  /*1cd30*/  FMUL R21, R152, 0.25 ;  /* 0x3e80000098157820 */ /* 0x000fe20000400000 */
[----:B------:R-:W-:Y:S01]  /*1cd40*/  FSEL R22, R22, R23, P3 ;  /* 0x0000001716167208 */ /* 0x000fe20001800000 */
[----:B------:R-:W-:-:S03]  /*1cd50*/  FMUL R23, R154, 0.25 ;  /* 0x3e8000009a177820 */ /* 0x000fc60000400000 */
[----:B------:R-:W-:Y:S01]  /*1cd60*/  FSEL R21, R21, R152, P3 ;  /* 0x0000009815157208 */ /* 0x000fe20001800000 */
[----:B------:R-:W-:Y:S01]  /*1cd70*/  FMUL R152, R153, 0.25 ;  /* 0x3e80000099987820 */ /* 0x000fe20000400000 */
[----:B------:R-:W-:-:S04]  /*1cd80*/  FSEL R23, R23, R154, P3 ;  /* 0x0000009a17177208 */ /* 0x000fc80001800000 */
[----:B------:R-:W-:Y:S01]  /*1cd90*/  FSEL R152, R152, R153, P3 ;  /* 0x0000009998987208 */ /* 0x000fe20001800000 */
[----:B---3--:R-:W-:Y:S01]  /*1cda0*/  FMUL R153, R156, 0.25 ;  /* 0x3e8000009c997820 */ /* 0x008fe20000400000 */
[----:B--2---:R-:W-:-:S04]  /*1cdb0*/  FMUL R154, R155, 0.25 ;  /* 0x3e8000009b9a7820 */ /* 0x004fc80000400000 */
[----:B------:R-:W-:Y:S02]  /*1cdc0*/  FSEL R153, R153, R156, P3 ;  /* 0x0000009c99997208 */ /* 0x000fe40001800000 */
[----:B------:R-:W-:Y:S01]  /*1cdd0*/  FSEL R154, R154, R155, P3 ;  /* 0x0000009b9a9a7208 */ /* 0x000fe20001800000 */
[----:B----4-:R-:W-:Y:S01]  /*1cde0*/  FMUL R155, R158, 0.25 ;  /* 0x3e8000009e9b7820 */ /* 0x010fe20000400000 */
[----:B------:R-:W-:-:S04]  /*1cdf0*/  FMUL R156, R157, 0.25 ;  /* 0x3e8000009d9c7820 */ /* 0x000fc80000400000 */
[----:B------:R-:W-:Y:S02]  /*1ce00*/  FSEL R155, R155, R158, P3 ;  /* 0x0000009e9b9b7208 */ /* 0x000fe40001800000 */
[----:B------:R-:W-:Y:S01]  /*1ce10*/  FSEL R156, R156, R157, P3 ;  /* 0x0000009d9c9c7208 */ /* 0x000fe20001800000 */
[----:B------:R-:W-:Y:S01]  /*1ce20*/  FMUL R157, R160, 0.25 ;  /* 0x3e800000a09d7820 */ /* 0x000fe20000400000 */
[----:B------:R-:W-:-:S04]  /*1ce30*/  FMUL R158, R159, 0.25 ;  /* 0x3e8000009f9e7820 */ /* 0x000fc80000400000 */
[----:B------:R-:W-:Y:S02]  /*1ce40*/  FSEL R157, R157, R160, P3 ;  /* 0x000000a09d9d7208 */ /* 0x000fe40001800000 */
[----:B------:R-:W-:Y:S01]  /*1ce50*/  FSEL R158, R158, R159, P3 ;  /* 0x0000009f9e9e7208 */ /* 0x000fe20001800000 */
[----:B------:R-:W-:Y:S01]  /*1ce60*/  FMUL R159, R162, 0.25 ;  /* 0x3e800000a29f7820 */ /* 0x000fe20000400000 */
[----:B------:R-:W-:-:S04]  /*1ce70*/  FMUL R160, R161, 0.25 ;  /* 0x3e800000a1a07820 */ /* 0x000fc80000400000 */
[----:B------:R-:W-:Y:S02]  /*1ce80*/  FSEL R159, R159, R162, P3 ;  /* 0x000000a29f9f7208 */ /* 0x000fe40001800000 */
[----:B------:R-:W-:Y:S01]  /*1ce90*/  FSEL R160, R160, R161, P3 ;  /* 0x000000a1a0a07208 */ /* 0x000fe20001800000 */
[----:B------:R-:W-:-:S05]  /*1cea0*/  FMUL R161, R164, 0.25 ;  /* 0x3e800000a4a17820 */ /* 0x000fca0000400000 */
[----:B------:R-:W-:Y:S01]  /*1ceb0*/  FSEL R161, R161, R164, P3 ;  /* 0x000000a4a1a17208 */ /* 0x000fe20001800000 */
[----:B------:R-:W-:-:S05]  /*1cec0*/  FMUL R162, R163, 0.25 ;  /* 0x3e800000a3a27820 */ /* 0x000fca0000400000 */
        /* <DEDUP_REMOVED lines=178> */
[----:B------:R-:W-:Y:S01]  /*1d9f0*/  FMUL R194, R141, 0.25 ;  /* 0x3e8000008dc27820 */ /* 0x000fe20000400000 */
[----:B-1----:R-:W-:Y:S01]  /*1da00*/  FMUL R5, R204, 0.25 ;  /* 0x3e800000cc057820 */ /* 0x002fe20000400000 */
[----:B------:R-:W-:Y:S01]  /*1da10*/  FMUL R4, R205, 0.25 ;  /* 0x3e800000cd047820 */ /* 0x000fe20000400000 */
[----:B------:R-:W-:Y:S01]  /*1da20*/  FSEL R137, R195, R137, P3 ;  /* 0x00000089c3897208 */ /* 0x000fe20001800000 */
[----:B------:R-:W-:Y:S01]  /*1da30*/  FMUL R195, R144, 0.25 ;  /* 0x3e80000090c37820 */ /* 0x000fe20000400000 */
[----:B------:R-:W-:Y:S01]  /*1da40*/  FSEL R141, R194, R141, P3 ;  /* 0x0000008dc28d7208 */ /* 0x000fe20001800000 */
[----:B------:R-:W-:Y:S01]  /*1da50*/  FMUL R194, R148, 0.25 ;  /* 0x3e80000094c27820 */ /* 0x000fe20000400000 */
[----:B------:R-:W-:Y:S01]  /*1da60*/  FSEL R5, R5, R204, P3 ;  /* 0x000000cc05057208 */ /* 0x000fe20001800000 */
[----:B------:R-:W-:Y:S01]  /*1da70*/  FMUL R7, R202, 0.25 ;  /* 0x3e800000ca077820 */ /* 0x000fe20000400000 */
[----:B------:R-:W-:-:S02]  /*1da80*/  FSEL R4, R4, R205, P3 ;  /* 0x000000cd04047208 */ /* 0x000fc40001800000 */
[----:B------:R-:W-:Y:S01]  /*1da90*/  FSEL R144, R195, R144, P3 ;  /* 0x00000090c3907208 */ /* 0x000fe20001800000 */
[----:B------:R-:W-:Y:S01]  /*1daa0*/  FMUL R195, R145, 0.25 ;  /* 0x3e80000091c37820 */ /* 0x000fe20000400000 */
[----:B------:R-:W-:Y:S01]  /*1dab0*/  FSEL R148, R194, R148, P3 ;  /* 0x00000094c2947208 */ /* 0x000fe20001800000 */
[----:B------:R-:W-:Y:S01]  /*1dac0*/  FMUL R194, R149, 0.25 ;  /* 0x3e80000095c27820 */ /* 0x000fe20000400000 */
[----:B------:R-:W-:Y:S01]  /*1dad0*/  FSEL R7, R7, R202, P3 ;  /* 0x000000ca07077208 */ /* 0x000fe20001800000 */
[----:B------:R-:W-:Y:S01]  /*1dae0*/  @!P2 FMUL R5, R5, 16777216 ;  /* 0x4b8000000505a820 */ /* 0x000fe20000400000 */
[----:B------:R-:W-:Y:S01]  /*1daf0*/  @!P2 FMUL R36, R36, 16777216 ;  /* 0x4b8000002424a820 */ /* 0x000fe20000400000 */
[----:B------:R-:W-:Y:S01]  /*1db00*/  @!P2 FMUL R4, R4, 16777216 ;  /* 0x4b8000000404a820 */ /* 0x000fe20000400000 */
[----:B------:R-:W-:Y:S01]  /*1db10*/  FMUL R10, R199, 0.25 ;  /* 0x3e800000c70a7820 */ /* 0x000fe20000400000 */
[----:B------:R-:W-:Y:S01]  /*1db20*/  FSEL R145, R195, R145, P3 ;  /* 0x00000091c3917208 */ /* 0x000fe20001800000 */
[----:B------:R-:W-:Y:S01]  /*1db30*/  @!P2 FMUL R37, R37, 16777216 ;  /* 0x4b8000002525a820 */ /* 0x000fe20000400000 */
[----:B------:R-:W-:Y:S01]  /*1db40*/  FMUL R195, R3, R5 ;  /* 0x0000000503c37220 */ /* 0x000fe20000400000 */
[----:B------:R-:W-:Y:S01]  /*1db50*/  FSEL R149, R194, R149, P3 ;  /* 0x00000095c2957208 */ /* 0x000fe20001800000 */
[----:B------:R-:W-:Y:S01]  /*1db60*/  @!P2 FMUL R7, R7, 16777216 ;  /* 0x4b8000000707a820 */ /* 0x000fe20000400000 */
[C---:B------:R-:W-:Y:S01]  /*1db70*/  FMUL R5, R3.reuse, R36 ;  /* 0x0000002403057220 */ /* 0x040fe20000400000 */
[----:B------:R-:W-:Y:S01]  /*1db80*/  @!P2 FMUL R44, R44, 16777216 ;  /* 0x4b8000002c2ca820 */ /* 0x000fe20000400000 */
[C---:B------:R-:W-:Y:S01]  /*1db90*/  FMUL R194, R3.reuse, R4 ;  /* 0x0000000403c27220 */ /* 0x040fe20000400000 */
[----:B------:R-:W-:Y:S01]  /*1dba0*/  @!P2 FMUL R40, R40, 16777216 ;  /* 0x4b8000002828a820 */ /* 0x000fe20000400000 */
[----:B------:R-:W-:Y:S01]  /*1dbb0*/  FMUL R4, R3, R37 ;  /* 0x0000002503047220 */ /* 0x000fe20000400000 */
[----:B------:R-:W-:Y:S01]  /*1dbc0*/  FSEL R10, R10, R199, P3 ;  /* 0x000000c70a0a7208 */ /* 0x000fe20001800000 */
[----:B------:R-:W-:Y:S01]  /*1dbd0*/  @!P2 FMUL R45, R45, 16777216 ;  /* 0x4b8000002d2da820 */ /* 0x000fe20000400000 */
[C---:B------:R-:W-:Y:S01]  /*1dbe0*/  FMUL R199, R3.reuse, R7 ;  /* 0x0000000703c77220 */ /* 0x040fe20000400000 */
[----:B------:R0:W-:Y:S01]  /*1dbf0*/  STL [R1+0xc], R5 ;  /* 0x00000c0501007387 */ /* 0x0001e20000100800 */
[----:B------:R-:W-:Y:S01]  /*1dc00*/  FMUL R7, R3, R44 ;  /* 0x0000002c03077220 */ /* 0x000fe20000400000 */
[----:B------:R-:W-:-:S02]  /*1dc10*/  @!P2 FMUL R52, R52, 16777216 ;  /* 0x4b8000003434a820 */ /* 0x000fc40000400000 */
[----:B------:R1:W-:Y:S01]  /*1dc20*/  STL [R1], R4 ;  /* 0x0000000401007387 */ /* 0x0003e20000100800 */
[----:B------:R-:W-:Y:S01]  /*1dc30*/  @!P2 FMUL R48, R48, 16777216 ;  /* 0x4b8000003030a820 */ /* 0x000fe20000400000 */
[C---:B0-----:R-:W-:Y:S02]  /*1dc40*/  FMUL R5, R3.reuse, R40 ;  /* 0x0000002803057220 */ /* 0x041fe40000400000 */
[----:B------:R0:W-:Y:S01]  /*1dc50*/  STL [R1+0x10], R7 ;  /* 0x0000100701007387 */ /* 0x0001e20000100800 */
[----:B-1----:R-:W-:Y:S01]  /*1dc60*/  FMUL R4, R3, R45 ;  /* 0x0000002d03047220 */ /* 0x002fe20000400000 */
[----:B------:R-:W-:Y:S02]  /*1dc70*/  @!P2 FMUL R53, R53, 16777216 ;  /* 0x4b8000003535a820 */ /* 0x000fe40000400000 */
[----:B------:R1:W-:Y:S01]  /*1dc80*/  STL [R1+0x4], R5 ;  /* 0x0000040501007387 */ /* 0x0003e20000100800 */
[----:B------:R-:W-:-:S03]  /*1dc90*/  @!P2 FMUL R49, R49, 16777216 ;  /* 0x4b8000003131a820 */ /* 0x000fc60000400000 */
[----:B------:R2:W-:Y:S01]  /*1dca0*/  STL [R1+0x8], R4 ;  /* 0x0000080401007387 */ /* 0x0005e20000100800 */
[C---:B0-----:R-:W-:Y:S01]  /*1dcb0*/  FMUL R7, R3.reuse, R53 ;  /* 0x0000003503077220 */ /* 0x041fe20000400000 */
[----:B------:R-:W-:Y:S01]  /*1dcc0*/  @!P2 FMUL R60, R60, 16777216 ;  /* 0x4b8000003c3ca820 */ /* 0x000fe20000400000 */
[C---:B-1----:R-:W-:Y:S01]  /*1dcd0*/  FMUL R5, R3.reuse, R52 ;  /* 0x0000003403057220 */ /* 0x042fe20000400000 */
[----:B------:R-:W-:Y:S01]  /*1dce0*/  @!P2 FMUL R56, R56, 16777216 ;  /* 0x4b8000003838a820 */ /* 0x000fe20000400000 */
[----:B--2---:R-:W-:-:S03]  /*1dcf0*/  FMUL R4, R3, R48 ;  /* 0x0000003003047220 */ /* 0x004fc60000400000 */
[----:B------:R0:W-:Y:S01]  /*1dd00*/  STL [R1+0x44], R5 ;  /* 0x0000440501007387 */ /* 0x0001e20000100800 */
[----:B------:R-:W-:-:S03]  /*1dd10*/  @!P2 FMUL R61, R61, 16777216 ;  /* 0x4b8000003d3da820 */ /* 0x000fc60000400000 */
[----:B------:R1:W-:Y:S01]  /*1dd20*/  STL [R1+0x24], R4 ;  /* 0x0000240401007387 */ /* 0x0003e20000100800 */
[----:B------:R-:W-:-:S03]  /*1dd30*/  @!P2 FMUL R57, R57, 16777216 ;  /* 0x4b8000003939a820 */ /* 0x000fc60000400000 */
[----:B------:R2:W-:Y:S01]  /*1dd40*/  STL [R1+0x30], R7 ;  /* 0x0000300701007387 */ /* 0x0005e20000100800 */
[C---:B0-----:R-:W-:Y:S01]  /*1dd50*/  FMUL R5, R3.reuse, R49 ;  /* 0x0000003103057220 */ /* 0x041fe20000400000 */
[----:B------:R-:W-:Y:S01]  /*1dd60*/  @!P2 FMUL R68, R68, 16777216 ;  /* 0x4b8000004444a820 */ /* 0x000fe20000400000 */
[----:B-1----:R-:W-:-:S03]  /*1dd70*/  FMUL R4, R3, R60 ;  /* 0x0000003c03047220 */ /* 0x002fc60000400000 */
[----:B------:R0:W-:Y:S01]  /*1dd80*/  STL [R1+0x1c], R5 ;  /* 0x00001c0501007387 */ /* 0x0001e20000100800 */
[----:B--2---:R-:W-:-:S03]  /*1dd90*/  FMUL R7, R3, R56 ;  /* 0x0000003803077220 */ /* 0x004fc60000400000 */
[----:B------:R1:W-:Y:S01]  /*1dda0*/  STL [R1+0x50], R4 ;  /* 0x0000500401007387 */ /* 0x0003e20000100800 */
[----:B------:R-:W-:Y:S01]  /*1ddb0*/  @!P2 FMUL R64, R64, 16777216 ;  /* 0x4b8000004040a820 */ /* 0x000fe20000400000 */
[----:B------:R-:W-:Y:S02]  /*1ddc0*/  @!P2 FMUL R69, R69, 16777216 ;  /* 0x4b8000004545a820 */ /* 0x000fe40000400000 */
[----:B------:R2:W-:Y:S01]  /*1ddd0*/  STL [R1+0x34], R7 ;  /* 0x0000340701007387 */ /* 0x0005e20000100800 */
[----:B0-----:R-:W-:Y:S01]  /*1dde0*/  FMUL R5, R3, R61 ;  /* 0x0000003d03057220 */ /* 0x001fe20000400000 */
        /* <DEDUP_REMOVED lines=96> */
[----:B------:R-:W-:Y:S02]  /*1e3f0*/  FSETP.NEU.AND P5, PT, R8, RZ, PT ;  /* 0x000000ff0800720b */ /* 0x000fe40003fad000 */
[----:B------:R2:W-:Y:S01]  /*1e400*/  STL [R1+0x150], R7 ;  /* 0x0001500701007387 */ /* 0x0005e20000100800 */
[----:B0-----:R-:W-:Y:S01]  /*1e410*/  FMUL R5, R3, R121 ;  /* 0x0000007903057220 */ /* 0x001fe20000400000 */
[----:B------:R-:W-:Y:S01]  /*1e420*/  @!P2 FMUL R129, R129, 16777216 ;  /* 0x4b8000008181a820 */ /* 0x000fe20000400000 */
[----:B-1----:R-:W-:Y:S01]  /*1e430*/  FMUL R4, R3, R132 ;  /* 0x0000008403047220 */ /* 0x002fe20000400000 */
[----:B------:R-:W-:Y:S01]  /*1e440*/  FMUL R8, R201, 0.25 ;  /* 0x3e800000c9087820 */ /* 0x000fe20000400000 */
[----:B------:R-:W-:Y:S01]  /*1e450*/  @!P2 FMUL R140, R140, 16777216 ;  /* 0x4b8000008c8ca820 */ /* 0x000fe20000400000 */
[----:B--2---:R-:W-:Y:S01]  /*1e460*/  FMUL R7, R3, R128 ;  /* 0x0000008003077220 */ /* 0x004fe20000400000 */
[----:B------:R0:W-:Y:S01]  /*1e470*/  STL [R1+0x100], R5 ;  /* 0x0001000501007387 */ /* 0x0001e20000100800 */
[----:B------:R-:W-:Y:S01]  /*1e480*/  FMUL R14, R17, 0.25 ;  /* 0x3e800000110e7820 */ /* 0x000fe20000400000 */
[----:B------:R-:W-:-:S02]  /*1e490*/  @!P2 FMUL R136, R136, 16777216 ;  /* 0x4b8000008888a820 */ /* 0x000fc40000400000 */
[----:B------:R1:W-:Y:S01]  /*1e4a0*/  STL [R1+0x184], R4 ;  /* 0x0001840401007387 */ /* 0x0003e20000100800 */
[----:B------:R-:W-:Y:S01]  /*1e4b0*/  FSEL R8, R8, R201, P3 ;  /* 0x000000c908087208 */ /* 0x000fe20001800000 */
[----:B------:R-:W-:Y:S02]  /*1e4c0*/  @!P2 FMUL R141, R141, 16777216 ;  /* 0x4b8000008d8da820 */ /* 0x000fe40000400000 */
[----:B------:R2:W-:Y:S01]  /*1e4d0*/  STL [R1+0x174], R7 ;  /* 0x0001740701007387 */ /* 0x0005e20000100800 */
[C---:B0-----:R-:W-:Y:S01]  /*1e4e0*/  FMUL R5, R3.reuse, R133 ;  /* 0x0000008503057220 */ /* 0x041fe20000400000 */
[----:B------:R-:W-:Y:S01]  /*1e4f0*/  FMUL R193, R206, 0.25 ;  /* 0x3e800000cec17820 */ /* 0x000fe20000400000 */
[----:B-1----:R-:W-:-:S03]  /*1e500*/  FMUL R4, R3, R129 ;  /* 0x0000008103047220 */ /* 0x002fc60000400000 */
[----:B------:R0:W-:Y:S01]  /*1e510*/  STL [R1+0xc4], R5 ;  /* 0x0000c40501007387 */ /* 0x0001e20000100800 */
[----:B--2---:R-:W-:Y:S01]  /*1e520*/  FMUL R7, R3, R140 ;  /* 0x0000008c03077220 */ /* 0x004fe20000400000 */
[----:B------:R-:W-:Y:S02]  /*1e530*/  FSEL R14, R14, R17, P3 ;  /* 0x000000110e0e7208 */ /* 0x000fe40001800000 */
[----:B------:R1:W-:Y:S01]  /*1e540*/  STL [R1+0xb0], R4 ;  /* 0x0000b00401007387 */ /* 0x0003e20000100800 */
[----:B------:R-:W-:Y:S01]  /*1e550*/  FSETP.NEU.AND P4, PT, R9, RZ, PT ;  /* 0x000000ff0900720b */ /* 0x000fe20003f8d000 */
[----:B------:R-:W-:Y:S01]  /*1e560*/  FMUL R17, R196, 0.25 ;  /* 0x3e800000c4117820 */ /* 0x000fe20000400000 */
[C---:B0-----:R-:W-:Y:S01]  /*1e570*/  FMUL R5, R3.reuse, R136 ;  /* 0x0000008803057220 */ /* 0x041fe20000400000 */
[----:B------:R0:W-:Y:S01]  /*1e580*/  STL [R1+0xa4], R7 ;  /* 0x0000a40701007387 */ /* 0x0001e20000100800 */
[----:B------:R-:W-:Y:S01]  /*1e590*/  FMUL R9, R200, 0.25 ;  /* 0x3e800000c8097820 */ /* 0x000fe20000400000 */
[----:B------:R-:W-:Y:S01]  /*1e5a0*/  @!P2 FMUL R8, R8, 16777216 ;  /* 0x4b8000000808a820 */ /* 0x000fe20000400000 */
[----:B-1----:R-:W-:Y:S01]  /*1e5b0*/  FMUL R4, R3, R141 ;  /* 0x0000008d03047220 */ /* 0x002fe20000400000 */
[----:B------:R-:W-:Y:S01]  /*1e5c0*/  FSEL R193, R193, R206, P3 ;  /* 0x000000cec1c17208 */ /* 0x000fe20001800000 */
[----:B------:R-:W-:Y:S01]  /*1e5d0*/  FMUL R11, R198, 0.25 ;  /* 0x3e800000c60b7820 */ /* 0x000fe20000400000 */
[----:B0-----:R-:W2:Y:S01]  /*1e5e0*/  LDL.LU R7, [R1+0x38] ;  /* 0x0000380001077983 */ /* 0x001ea20000300800 */
[----:B------:R-:W-:-:S03]  /*1e5f0*/  FSEL R17, R17, R196, P3 ;  /* 0x000000c411117208 */ /* 0x000fc60001800000 */
[----:B------:R0:W-:Y:S01]  /*1e600*/  STL [R1+0x90], R5 ;  /* 0x0000900501007387 */ /* 0x0001e20000100800 */
[----:B------:R-:W-:Y:S01]  /*1e610*/  FSEL R9, R9, R200, P3 ;  /* 0x000000c809097208 */ /* 0x000fe20001800000 */
[----:B------:R-:W-:Y:S01]  /*1e620*/  FMUL R196, R3, R8 ;  /* 0x0000000803c47220 */ /* 0x000fe20000400000 */
[----:B------:R-:W-:Y:S01]  /*1e630*/  @!P2 FMUL R193, R193, 16777216 ;  /* 0x4b800000c1c1a820 */ /* 0x000fe20000400000 */
[----:B------:R-:W-:Y:S01]  /*1e640*/  @!P2 FMUL R10, R10, 16777216 ;  /* 0x4b8000000a0aa820 */ /* 0x000fe20000400000 */
[----:B------:R-:W-:Y:S01]  /*1e650*/  FSEL R11, R11, R198, P3 ;  /* 0x000000c60b0b7208 */ /* 0x000fe20001800000 */
[----:B0-----:R-:W3:Y:S04]  /*1e660*/  LDL.LU R5, [R1+0x28] ;  /* 0x0000280001057983 */ /* 0x001ee80000300800 */
[----:B------:R3:W-:Y:S04]  /*1e670*/  STL [R1+0x64], R4 ;  /* 0x0000640401007387 */ /* 0x0007e80000100800 */
[----:B------:R-:W4:Y:S01]  /*1e680*/  LDL.LU R44, [R1+0x3c] ;  /* 0x00003c00012c7983 */ /* 0x000f220000300800 */
[----:B------:R-:W-:-:S03]  /*1e690*/  FMUL R12, R197, 0.25 ;  /* 0x3e800000c50c7820 */ /* 0x000fc60000400000 */
[----:B------:R-:W3:Y:S01]  /*1e6a0*/  LDL.LU R8, [R1+0x2c] ;  /* 0x00002c0001087983 */ /* 0x000ee20000300800 */
[----:B------:R-:W-:Y:S01]  /*1e6b0*/  @!P2 FMUL R9, R9, 16777216 ;  /* 0x4b8000000909a820 */ /* 0x000fe20000400000 */
[----:B------:R-:W-:Y:S01]  /*1e6c0*/  FMUL R198, R3, R193 ;  /* 0x000000c103c67220 */ /* 0x000fe20000400000 */
[----:B------:R-:W-:Y:S01]  /*1e6d0*/  @!P2 FMUL R41, R41, 16777216 ;  /* 0x4b8000002929a820 */ /* 0x000fe20000400000 */
[----:B------:R-:W-:Y:S01]  /*1e6e0*/  FMUL R193, R3, R10 ;  /* 0x0000000a03c17220 */ /* 0x000fe20000400000 */
[----:B------:R-:W-:Y:S01]  /*1e6f0*/  @!P2 FMUL R11, R11, 16777216 ;  /* 0x4b8000000b0ba820 */ /* 0x000fe20000400000 */
[----:B------:R-:W4:Y:S01]  /*1e700*/  LDL.LU R10, [R1+0x58] ;  /* 0x00005800010a7983 */ /* 0x000f220000300800 */
[----:B------:R-:W-:Y:S01]  /*1e710*/  FSEL R12, R12, R197, P3 ;  /* 0x000000c50c0c7208 */ /* 0x000fe20001800000 */
[C---:B------:R-:W-:Y:S01]  /*1e720*/  FMUL R197, R3.reuse, R9 ;  /* 0x0000000903c57220 */ /* 0x040fe20000400000 */
[C---:B------:R-:W-:Y:S01]  /*1e730*/  FMUL R251, R3.reuse, R41 ;  /* 0x0000002903fb7220 */ /* 0x040fe20000400000 */
[----:B------:R-:W4:Y:S01]  /*1e740*/  LDL.LU R9, [R1+0x48] ;  /* 0x0000480001097983 */ /* 0x000f220000300800 */
[----:B------:R-:W-:-:S03]  /*1e750*/  FMUL R206, R3, R11 ;  /* 0x0000000b03ce7220 */ /* 0x000fc60000400000 */
[----:B------:R-:W4:Y:S04]  /*1e760*/  LDL.LU R41, [R1+0x5c] ;  /* 0x00005c0001297983 */ /* 0x000f280000300800 */
[----:B------:R-:W4:Y:S01]  /*1e770*/  LDL.LU R11, [R1+0x4c] ;  /* 0x00004c00010b7983 */ /* 0x000f220000300800 */
[----:B------:R-:W-:Y:S01]  /*1e780*/  @!P2 FMUL R12, R12, 16777216 ;  /* 0x4b8000000c0ca820 */ /* 0x000fe20000400000 */
[----:B------:R-:W-:Y:S02]  /*1e790*/  FMUL R6, R203, 0.25 ;  /* 0x3e800000cb067820 */ /* 0x000fe40000400000 */
[----:B------:R-:W4:Y:S01]  /*1e7a0*/  LDL.LU R45, [R1+0x78] ;  /* 0x00007800012d7983 */ /* 0x000f220000300800 */
[----:B------:R-:W-:Y:S01]  /*1e7b0*/  @!P2 FMUL R13, R13, 16777216 ;  /* 0x4b8000000d0da820 */ /* 0x000fe20000400000 */
[----:B------:R-:W-:Y:S01]  /*1e7c0*/  @!P2 FMUL R33, R33, 16777216 ;  /* 0x4b8000002121a820 */ /* 0x000fe20000400000 */
[----:B------:R-:W-:Y:S01]  /*1e7d0*/  @!P2 FMUL R14, R14, 16777216 ;  /* 0x4b8000000e0ea820 */ /* 0x000fe20000400000 */
[----:B------:R-:W-:Y:S01]  /*1e7e0*/  FMUL R202, R3, R12 ;  /* 0x0000000c03ca7220 */ /* 0x000fe20000400000 */
[----:B------:R-:W-:Y:S01]  /*1e7f0*/  FSEL R6, R6, R203, P3 ;  /* 0x000000cb06067208 */ /* 0x000fe20001800000 */
[----:B------:R-:W-:Y:S01]  /*1e800*/  @!P2 FMUL R17, R17, 16777216 ;  /* 0x4b8000001111a820 */ /* 0x000fe20000400000 */
[----:B------:R-:W4:Y:S01]  /*1e810*/  LDL.LU R12, [R1+0x68] ;  /* 0x00006800010c7983 */ /* 0x000f220000300800 */
[----:B------:R-:W-:Y:S01]  /*1e820*/  @!P2 FMUL R32, R32, 16777216 ;  /* 0x4b8000002020a820 */ /* 0x000fe20000400000 */
[C---:B------:R-:W-:Y:S01]  /*1e830*/  FMUL R203, R3.reuse, R13 ;  /* 0x0000000d03cb7220 */ /* 0x040fe20000400000 */
[----:B------:R-:W-:Y:S01]  /*1e840*/  @!P2 FMUL R18, R18, 16777216 ;  /* 0x4b8000001212a820 */ /* 0x000fe20000400000 */
[----:B------:R-:W4:Y:S01]  /*1e850*/  LDL.LU R40, [R1+0x7c] ;  /* 0x00007c0001287983 */ /* 0x000f220000300800 */
[C---:B------:R-:W-:Y:S01]  /*1e860*/  FMUL R250, R3.reuse, R33 ;  /* 0x0000002103fa7220 */ /* 0x040fe20000400000 */
[----:B------:R-:W-:-:S02]  /*1e870*/  FMUL R200, R3, R14 ;  /* 0x0000000e03c87220 */ /* 0x000fc40000400000 */
[----:B------:R-:W4:Y:S01]  /*1e880*/  LDL.LU R13, [R1+0x6c] ;  /* 0x00006c00010d7983 */ /* 0x000f220000300800 */
[----:B------:R-:W-:Y:S01]  /*1e890*/  @!P2 FMUL R19, R19, 16777216 ;  /* 0x4b8000001313a820 */ /* 0x000fe20000400000 */
[----:B------:R-:W-:Y:S02]  /*1e8a0*/  @!P2 FMUL R189, R189, 16777216 ;  /* 0x4b800000bdbda820 */ /* 0x000fe40000400000 */
[----:B------:R-:W4:Y:S01]  /*1e8b0*/  LDL.LU R33, [R1+0x98] ;  /* 0x0000980001217983 */ /* 0x000f220000300800 */
[----:B------:R-:W-:Y:S01]  /*1e8c0*/  @!P2 FMUL R25, R25, 16777216 ;  /* 0x4b8000001919a820 */ /* 0x000fe20000400000 */
[C---:B------:R-:W-:Y:S02]  /*1e8d0*/  FMUL R207, R3.reuse, R17 ;  /* 0x0000001103cf7220 */ /* 0x040fe40000400000 */
[----:B------:R-:W4:Y:S01]  /*1e8e0*/  LDL.LU R14, [R1+0x88] ;  /* 0x00008800010e7983 */ /* 0x000f220000300800 */
[----:B------:R-:W-:Y:S01]  /*1e8f0*/  @!P2 FMUL R20, R20, 16777216 ;  /* 0x4b8000001414a820 */ /* 0x000fe20000400000 */
[----:B------:R-:W-:-:S02]  /*1e900*/  FMUL R252, R3, R32 ;  /* 0x0000002003fc7220 */ /* 0x000fc40000400000 */
[----:B------:R-:W4:Y:S01]  /*1e910*/  LDL.LU R37, [R1+0x9c] ;  /* 0x00009c0001257983 */ /* 0x000f220000300800 */
[----:B------:R-:W-:Y:S01]  /*1e920*/  @!P2 FMUL R29, R29, 16777216 ;  /* 0x4b8000001d1da820 */ /* 0x000fe20000400000 */
[----:B------:R-:W-:Y:S02]  /*1e930*/  FMUL R204, R3, R18 ;  /* 0x0000001203cc7220 */ /* 0x000fe40000400000 */
[----:B------:R-:W4:Y:S01]  /*1e940*/  LDL.LU R17, [R1+0x8c] ;  /* 0x00008c0001117983 */ /* 0x000f220000300800 */
[----:B------:R-:W-:Y:S01]  /*1e950*/  @!P2 FMUL R21, R21, 16777216 ;  /* 0x4b8000001515a820 */ /* 0x000fe20000400000 */
[----:B------:R-:W-:Y:S02]  /*1e960*/  @!P2 FMUL R24, R24, 16777216 ;  /* 0x4b8000001818a820 */ /* 0x000fe40000400000 */
[----:B------:R-:W4:Y:S01]  /*1e970*/  LDL.LU R32, [R1+0xb8] ;  /* 0x0000b80001207983 */ /* 0x000f220000300800 */
[C---:B------:R-:W-:Y:S01]  /*1e980*/  FMUL R205, R3.reuse, R19 ;  /* 0x0000001303cd7220 */ /* 0x040fe20000400000 */
[----:B------:R-:W-:-:S02]  /*1e990*/  FMUL R245, R3, R189 ;  /* 0x000000bd03f57220 */ /* 0x000fc40000400000 */
[----:B------:R-:W4:Y:S01]  /*1e9a0*/  LDL.LU R18, [R1+0xa8] ;  /* 0x0000a80001127983 */ /* 0x000f220000300800 */
[----:B------:R-:W-:Y:S01]  /*1e9b0*/  @!P2 FMUL R22, R22, 16777216 ;  /* 0x4b8000001616a820 */ /* 0x000fe20000400000 */
[C---:B------:R-:W-:Y:S02]  /*1e9c0*/  FMUL R189, R3.reuse, R25 ;  /* 0x0000001903bd7220 */ /* 0x040fe40000400000 */
[----:B------:R-:W4:Y:S01]  /*1e9d0*/  LDL.LU R36, [R1+0xbc] ;  /* 0x0000bc0001247983 */ /* 0x000f220000300800 */
[----:B------:R-:W-:Y:S01]  /*1e9e0*/  @!P2 FMUL R28, R28, 16777216 ;  /* 0x4b8000001c1ca820 */ /* 0x000fe20000400000 */
[----:B------:R-:W-:Y:S02]  /*1e9f0*/  FMUL R201, R3, R20 ;  /* 0x0000001403c97220 */ /* 0x000fe40000400000 */
[----:B------:R-:W4:Y:S01]  /*1ea00*/  LDL.LU R19, [R1+0xac] ;  /* 0x0000ac0001137983 */ /* 0x000f220000300800 */
[----:B------:R-:W-:Y:S01]  /*1ea10*/  @!P2 FMUL R23, R23, 16777216 ;  /* 0x4b8000001717a820 */ /* 0x000fe20000400000 */
        /* <DEDUP_REMOVED lines=96> */
[C---:B------:R-:W-:Y:S02]  /*1f020*/  FMUL R222, R3.reuse, R157 ;  /* 0x0000009d03de7220 */ /* 0x040fe40000400000 */
[----:B------:R-:W4:Y:S01]  /*1f030*/  LDL.LU R159, [R1+0x1d8] ;  /* 0x0001d800019f7983 */ /* 0x000f220000300800 */
[C---:B------:R-:W-:Y:S01]  /*1f040*/  FMUL R209, R3.reuse, R156 ;  /* 0x0000009c03d17220 */ /* 0x040fe20000400000 */
[----:B------:R-:W-:-:S02]  /*1f050*/  FMUL R213, R3, R155 ;  /* 0x0000009b03d57220 */ /* 0x000fc40000400000 */
[----:B------:R-:W4:Y:S01]  /*1f060*/  LDL.LU R158, [R1+0x1c8] ;  /* 0x0001c800019e7983 */ /* 0x000f220000300800 */
[----:B------:R-:W-:-:S03]  /*1f070*/  FMUL R212, R3, R154 ;  /* 0x0000009a03d47220 */ /* 0x000fc60000400000 */
[----:B------:R-:W4:Y:S01]  /*1f080*/  LDL.LU R157, [R1+0x1dc] ;  /* 0x0001dc00019d7983 */ /* 0x000f220000300800 */
[----:B------:R-:W-:-:S03]  /*1f090*/  FMUL R215, R3, R153 ;  /* 0x0000009903d77220 */ /* 0x000fc60000400000 */
[----:B------:R-:W4:Y:S01]  /*1f0a0*/  LDL.LU R156, [R1+0x1cc] ;  /* 0x0001cc00019c7983 */ /* 0x000f220000300800 */
[----:B------:R-:W-:-:S03]  /*1f0b0*/  FMUL R208, R3, R152 ;  /* 0x0000009803d07220 */ /* 0x000fc60000400000 */
[----:B------:R-:W4:Y:S04]  /*1f0c0*/  LDL.LU R155, [R1+0x1f8] ;  /* 0x0001f800019b7983 */ /* 0x000f280000300800 */
[----:B------:R-:W4:Y:S04]  /*1f0d0*/  LDL.LU R154, [R1+0x1e8] ;  /* 0x0001e800019a7983 */ /* 0x000f280000300800 */
[----:B------:R-:W4:Y:S04]  /*1f0e0*/  LDL.LU R153, [R1+0x1fc] ;  /* 0x0001fc0001997983 */ /* 0x000f280000300800 */
[----:B------:R-:W4:Y:S01]  /*1f0f0*/  LDL.LU R152, [R1+0x1ec] ;  /* 0x0001ec0001987983 */ /* 0x000f220000300800 */
[----:B------:R-:W-:Y:S01]  /*1f100*/  @!P2 FMUL R6, R6, 16777216 ;  /* 0x4b8000000606a820 */ /* 0x000fe20000400000 */
        /* <DEDUP_REMOVED lines=13> */
[C---:B------:R-:W-:Y:S01]  /*1f1e0*/  FMUL R6, R3.reuse, R6 ;  /* 0x0000000603067220 */ /* 0x040fe20000400000 */
        /* <DEDUP_REMOVED lines=12> */
[----:B------:R-:W-:Y:S01]  /*1f2b0*/  FMUL R247, R3, R145 ;  /* 0x0000009103f77220 */ /* 0x000fe20000400000 */
[----:B--2---:R-:W-:-:S05]  /*1f2c0*/  FMUL R3, R7, 0.25 ;  /* 0x3e80000007037820 */ /* 0x004fca0000400000 */
[----:B------:R-:W-:Y:S01]  /*1f2d0*/  FSEL R3, R3, R7, P1 ;  /* 0x0000000703037208 */ /* 0x000fe20000800000 */
[----:B---3--:R-:W-:-:S05]  /*1f2e0*/  FMUL R7, R8, 0.25 ;  /* 0x3e80000008077820 */ /* 0x008fca0000400000 */
[----:B------:R-:W-:Y:S01]  /*1f2f0*/  FSEL R7, R7, R8, P1 ;  /* 0x0000000807077208 */ /* 0x000fe20000800000 */
[----:B----4-:R-:W-:-:S05]  /*1f300*/  FMUL R8, R10, 0.25 ;  /* 0x3e8000000a087820 */ /* 0x010fca0000400000 */
[----:B------:R-:W-:Y:S01]  /*1f310*/  FSEL R8, R8, R10, P1 ;  /* 0x0000000a08087208 */ /* 0x000fe20000800000 */
[----:B------:R-:W-:-:S05]  /*1f320*/  FMUL R10, R11, 0.25 ;  /* 0x3e8000000b0a7820 */ /* 0x000fca0000400000 */
[----:B------:R-:W-:Y:S01]  /*1f330*/  FSEL R10, R10, R11, P1 ;  /* 0x0000000b0a0a7208 */ /* 0x000fe20000800000 */
[----:B------:R-:W-:-:S05]  /*1f340*/  FMUL R11, R45, 0.25 ;  /* 0x3e8000002d0b7820 */ /* 0x000fca0000400000 */
[----:B------:R-:W-:Y:S01]  /*1f350*/  FSEL R11, R11, R45, P1 ;  /* 0x0000002d0b0b7208 */ /* 0x000fe20000800000 */
[----:B------:R-:W-:-:S05]  /*1f360*/  FMUL R45, R26, 0.25 ;  /* 0x3e8000001a2d7820 */ /* 0x000fca0000400000 */
[----:B------:R-:W-:Y:S01]  /*1f370*/  FSEL R26, R45, R26, P1 ;  /* 0x0000001a2d1a7208 */ /* 0x000fe20000800000 */
[----:B------:R-:W-:-:S05]  /*1f380*/  FMUL R45, R27, 0.25 ;  /* 0x3e8000001b2d7820 */ /* 0x000fca0000400000 */
        /* <DEDUP_REMOVED lines=13> */
[----:B------:R-:W-:Y:S01]  /*1f460*/  FMUL R4, R5, 0.25 ;  /* 0x3e80000005047820 */ /* 0x000fe20000400000 */
[----:B------:R-:W-:Y:S01]  /*1f470*/  FSEL R38, R57, R38, P1 ;  /* 0x0000002639267208 */ /* 0x000fe20000800000 */
[----:B------:R-:W-:Y:S02]  /*1f480*/  FMUL R57, R39, 0.25 ;  /* 0x3e80000027397820 */ /* 0x000fe40000400000 */
[----:B------:R-:W-:Y:S01]  /*1f490*/  FSEL R43, R45, R43, P1 ;  /* 0x0000002b2d2b7208 */ /* 0x000fe20000800000 */
[----:B------:R-:W-:Y:S01]  /*1f4a0*/  FMUL R45, R50, 0.25 ;  /* 0x3e800000322d7820 */ /* 0x000fe20000400000 */
        /* <DEDUP_REMOVED lines=14> */
[----:B------:R-:W-:Y:S01]  /*1f590*/  FMUL R129, R70, 0.25 ;  /* 0x3e80000046817820 */ /* 0x000fe20000400000 */
[----:B------:R-:W-:Y:S01]  /*1f5a0*/  FMUL R137, R66, 0.25 ;  /* 0x3e80000042897820 */ /* 0x000fe20000400000 */
[----:B------:R-:W-:Y:S01]  /*1f5b0*/  FSEL R47, R57, R47, P1 ;  /* 0x0000002f392f7208 */ /* 0x000fe20000800000 */
[----:B------:R-:W-:Y:S01]  /*1f5c0*/  FMUL R124, R63, 0.25 ;  /* 0x3e8000003f7c7820 */ /* 0x000fe20000400000 */
[----:B------:R-:W-:Y:S01]  /*1f5d0*/  FMUL R140, R71, 0.25 ;  /* 0x3e800000478c7820 */ /* 0x000fe20000400000 */
[----:B------:R-:W-:Y:S01]  /*1f5e0*/  FMUL R81, R22, 0.25 ;  /* 0x3e80000016517820 */ /* 0x000fe20000400000 */
[----:B------:R-:W-:Y:S01]  /*1f5f0*/  FMUL R57, R54, 0.25 ;  /* 0x3e80000036397820 */ /* 0x000fe20000400000 */
[----:B------:R-:W-:-:S03]  /*1f600*/  FMUL R128, R59, 0.25 ;  /* 0x3e8000003b807820 */ /* 0x000fc60000400000 */
[----:B------:R-:W-:Y:S01]  /*1f610*/  FSEL R81, R81, R22, P1 ;  /* 0x0000001651517208 */ /* 0x000fe20000800000 */
[----:B------:R-:W-:Y:S01]  /*1f620*/  FMUL R22, R28, 0.25 ;  /* 0x3e8000001c167820 */ /* 0x000fe20000400000 */
[----:B------:R-:W-:Y:S01]  /*1f630*/  FMUL R141, R67, 0.25 ;  /* 0x3e800000438d7820 */ /* 0x000fe20000400000 */
[----:B------:R-:W-:Y:S01]  /*1f640*/  FSEL R142, R45, R142, P1 ;  /* 0x0000008e2d8e7208 */ /* 0x000fe20000800000 */
[----:B------:R-:W-:Y:S01]  /*1f650*/  FMUL R144, R78, 0.25 ;  /* 0x3e8000004e907820 */ /* 0x000fe20000400000 */
[----:B------:R-:W-:Y:S01]  /*1f660*/  FMUL R45, R143, 0.25 ;  /* 0x3e8000008f2d7820 */ /* 0x000fe20000400000 */
[----:B------:R-:W-:Y:S01]  /*1f670*/  FSEL R9, R9, R41, P1 ;  /* 0x0000002909097208 */ /* 0x000fe20000800000 */
[----:B------:R-:W-:Y:S01]  /*1f680*/  FMUL R145, R74, 0.25 ;  /* 0x3e8000004a917820 */ /* 0x000fe20000400000 */
[----:B------:R-:W-:Y:S01]  /*1f690*/  FSEL R22, R22, R28, P1 ;  /* 0x0000001c16167208 */ /* 0x000fe20000800000 */
[----:B------:R-:W-:Y:S01]  /*1f6a0*/  FMUL R148, R79, 0.25 ;  /* 0x3e8000004f947820 */ /* 0x000fe20000400000 */
[----:B------:R-:W-:-:S02]  /*1f6b0*/  FSEL R129, R129, R70, P1 ;  /* 0x0000004681817208 */ /* 0x000fc40000800000 */
[----:B------:R-:W-:Y:S02]  /*1f6c0*/  FSEL R137, R137, R66, P1 ;  /* 0x0000004289897208 */ /* 0x000fe40000800000 */
[----:B------:R-:W-:Y:S02]  /*1f6d0*/  FSEL R124, R124, R63, P1 ;  /* 0x0000003f7c7c7208 */ /* 0x000fe40000800000 */
[----:B------:R-:W-:Y:S02]  /*1f6e0*/  FSEL R140, R140, R71, P1 ;  /* 0x000000478c8c7208 */ /* 0x000fe40000800000 */
[----:B------:R-:W-:Y:S01]  /*1f6f0*/  FSEL R57, R57, R54, P1 ;  /* 0x0000003639397208 */ /* 0x000fe20000800000 */
[----:B------:R-:W-:Y:S01]  /*1f700*/  FMUL R54, R150, 0.25 ;  /* 0x3e80000096367820 */ /* 0x000fe20000400000 */
[----:B------:R-:W-:Y:S02]  /*1f710*/  FSEL R128, R128, R59, P1 ;  /* 0x0000003b80807208 */ /* 0x000fe40000800000 */
        /* <DEDUP_REMOVED lines=8> */
[----:B------:R-:W-:Y:S01]  /*1f7a0*/  FSEL R145, R145, R74, P1 ;  /* 0x0000004a91917208 */ /* 0x000fe20000800000 */
[----:B------:R-:W-:Y:S01]  /*1f7b0*/  @!P0 FMUL R129, R129, 16777216 ;  /* 0x4b80000081818820 */ /* 0x000fe20000400000 */
[----:B------:R-:W-:Y:S01]  /*1f7c0*/  FMUL R93, R174, 0.25 ;  /* 0x3e800000ae5d7820 */ /* 0x000fe20000400000 */
[----:B------:R-:W-:-:S04]  /*1f7d0*/  FMUL R92, R172, 0.25 ;  /* 0x3e800000ac5c7820 */ /* 0x000fc80000400000 */
[----:B------:R-:W-:Y:S01]  /*1f7e0*/  FSEL R93, R93, R174, P1 ;  /* 0x000000ae5d5d7208 */ /* 0x000fe20000800000 */
[----:B------:R-:W-:Y:S01]  /*1f7f0*/  FMUL R174, R127, 0.25 ;  /* 0x3e8000007fae7820 */ /* 0x000fe20000400000 */
[----:B------:R-:W-:Y:S01]  /*1f800*/  FSEL R92, R92, R172, P1 ;  /* 0x000000ac5c5c7208 */ /* 0x000fe20000800000 */
[----:B------:R-:W-:Y:S01]  /*1f810*/  FMUL R172, R126, 0.25 ;  /* 0x3e8000007eac7820 */ /* 0x000fe20000400000 */
[----:B------:R-:W-:Y:S01]  /*1f820*/  FSEL R148, R148, R79, P1 ;  /* 0x0000004f94947208 */ /* 0x000fe20000800000 */
[----:B------:R-:W-:Y:S01]  /*1f830*/  @!P0 FMUL R137, R137, 16777216 ;  /* 0x4b80000089898820 */ /* 0x000fe20000400000 */
[----:B------:R-:W-:Y:S01]  /*1f840*/  FSEL R28, R28, R177, P1 ;  /* 0x000000b11c1c7208 */ /* 0x000fe20000800000 */
[----:B------:R-:W-:Y:S01]  /*1f850*/  @!P0 FMUL R124, R124, 16777216 ;  /* 0x4b8000007c7c8820 */ /* 0x000fe20000400000 */
[----:B------:R-:W-:Y:S01]  /*1f860*/  @!P0 FMUL R140, R140, 16777216 ;  /* 0x4b8000008c8c8820 */ /* 0x000fe20000400000 */
[----:B------:R-:W-:Y:S01]  /*1f870*/  FMUL R177, R130, 0.25 ;  /* 0x3e80000082b17820 */ /* 0x000fe20000400000 */
[----:B------:R-:W-:Y:S01]  /*1f880*/  @!P0 FMUL R128, R128, 16777216 ;  /* 0x4b80000080808820 */ /* 0x000fe20000400000 */
[----:B------:R-:W-:Y:S01]  /*1f890*/  @!P0 FMUL R141, R141, 16777216 ;  /* 0x4b8000008d8d8820 */ /* 0x000fe20000400000 */
[----:B------:R-:W-:Y:S01]  /*1f8a0*/  FSEL R172, R172, R126, P1 ;  /* 0x0000007eacac7208 */ /* 0x000fe20000800000 */
[----:B------:R-:W-:Y:S01]  /*1f8b0*/  @!P0 FMUL R144, R144, 16777216 ;  /* 0x4b80000090908820 */ /* 0x000fe20000400000 */
[----:B------:R-:W-:Y:S01]  /*1f8c0*/  FSEL R150, R54, R150, P1 ;  /* 0x0000009636967208 */ /* 0x000fe20000800000 */
[----:B------:R-:W-:Y:S01]  /*1f8d0*/  FMUL R54, R151, 0.25 ;  /* 0x3e80000097367820 */ /* 0x000fe20000400000 */
[----:B------:R-:W-:Y:S01]  /*1f8e0*/  FSEL R178, R178, R135, P1 ;  /* 0x00000087b2b27208 */ /* 0x000fe20000800000 */
[----:B------:R-:W-:Y:S01]  /*1f8f0*/  @!P0 FMUL R43, R43, 16777216 ;  /* 0x4b8000002b2b8820 */ /* 0x000fe20000400000 */
[----:B------:R-:W-:Y:S01]  /*1f900*/  FSEL R146, R45, R146, P1 ;  /* 0x000000922d927208 */ /* 0x000fe20000800000 */
[----:B------:R-:W-:Y:S01]  /*1f910*/  @!P0 FMUL R145, R145, 16777216 ;  /* 0x4b80000091918820 */ /* 0x000fe20000400000 */
[----:B------:R-:W-:Y:S01]  /*1f920*/  FMUL R126, R2, R129 ;  /* 0x00000081027e7220 */ /* 0x000fe20000400000 */
[----:B------:R-:W-:Y:S01]  /*1f930*/  FSEL R174, R174, R127, P1 ;  /* 0x0000007faeae7208 */ /* 0x000fe20000800000 */
[----:B------:R-:W-:Y:S01]  /*1f940*/  FMUL R45, R147, 0.25 ;  /* 0x3e800000932d7820 */ /* 0x000fe20000400000 */
[----:B------:R-:W-:Y:S01]  /*1f950*/  @!P0 FMUL R148, R148, 16777216 ;  /* 0x4b80000094948820 */ /* 0x000fe20000400000 */
[----:B------:R-:W-:-:S05]  /*1f960*/  FMUL R41, R163, 0.25 ;  /* 0x3e800000a3297820 */ /* 0x000fca0000400000 */
[----:B------:R-:W-:Y:S01]  /*1f970*/  FSEL R41, R41, R163, P1 ;  /* 0x000000a329297208 */ /* 0x000fe20000800000 */
[----:B------:R-:W-:-:S04]  /*1f980*/  FMUL R104, R160, 0.25 ;  /* 0x3e800000a0687820 */ /* 0x000fc80000400000 */
[----:B------:R-:W-:Y:S01]  /*1f990*/  @!P0 FMUL R41, R41, 16777216 ;  /* 0x4b80000029298820 */ /* 0x000fe20000400000 */
[----:B------:R-:W-:Y:S01]  /*1f9a0*/  FMUL R135, R2, R124 ;  /* 0x0000007c02877220 */ /* 0x000fe20000400000 */
[----:B------:R-:W-:Y:S01]  /*1f9b0*/  FSEL R104, R104, R160, P1 ;  /* 0x000000a068687208 */ /* 0x000fe20000800000 */
[----:B------:R-:W-:Y:S01]  /*1f9c0*/  FMUL R160, R102, 0.25 ;  /* 0x3e80000066a07820 */ /* 0x000fe20000400000 */
[C---:B------:R-:W-:Y:S01]  /*1f9d0*/  FMUL R129, R2.reuse, R137 ;  /* 0x0000008902817220 */ /* 0x040fe20000400000 */
[----:B------:R-:W-:Y:S01]  /*1f9e0*/  @!P0 FMUL R3, R3, 16777216 ;  /* 0x4b80000003038820 */ /* 0x000fe20000400000 */
[C---:B------:R-:W-:Y:S01]  /*1f9f0*/  FMUL R124, R2.reuse, R128 ;  /* 0x00000080027c7220 */ /* 0x040fe20000400000 */
[----:B------:R-:W2:Y:S01]  /*1fa00*/  LDL.LU R137, [R1+0x1c] ;  /* 0x00001c0001897983 */ /* 0x000ea20000300800 */
[----:B------:R-:W-:Y:S01]  /*1fa10*/  FMUL R127, R2, R140 ;  /* 0x0000008c027f7220 */ /* 0x000fe20000400000 */
[----:B------:R-:W-:Y:S01]  /*1fa20*/  FSEL R177, R177, R130, P1 ;  /* 0x00000082b1b17208 */ /* 0x000fe20000800000 */
[----:B------:R-:W-:Y:S01]  /*1fa30*/  FMUL R56, R153, 0.25 ;  /* 0x3e80000099387820 */ /* 0x000fe20000400000 */
[----:B------:R-:W-:-:S04]  /*1fa40*/  FMUL R112, R152, 0.25 ;  /* 0x3e80000098707820 */ /* 0x000fc80000400000 */
[----:B------:R-:W-:Y:S01]  /*1fa50*/  FSEL R56, R56, R153, P1 ;  /* 0x0000009938387208 */ /* 0x000fe20000800000 */
[----:B------:R-:W-:Y:S01]  /*1fa60*/  FMUL R153, R82, 0.25 ;  /* 0x3e80000052997820 */ /* 0x000fe20000400000 */
[----:B------:R-:W-:Y:S01]  /*1fa70*/  @!P0 FMUL R4, R4, 16777216 ;  /* 0x4b80000004048820 */ /* 0x000fe20000400000 */
[----:B------:R-:W3:Y:S01]  /*1fa80*/  LDL.LU R140, [R1+0x8] ;  /* 0x00000800018c7983 */ /* 0x000ee20000300800 */
[----:B------:R-:W-:Y:S01]  /*1fa90*/  FSEL R112, R112, R152, P1 ;  /* 0x0000009870707208 */ /* 0x000fe20000800000 */
[----:B------:R-:W-:Y:S01]  /*1faa0*/  FMUL R152, R86, 0.25 ;  /* 0x3e80000056987820 */ /* 0x000fe20000400000 */
[----:B------:R-:W-:-:S04]  /*1fab0*/  FSEL R153, R153, R82, P1 ;  /* 0x0000005299997208 */ /* 0x000fc80000800000 */
[----:B------:R-:W-:Y:S01]  /*1fac0*/  FSEL R152, R152, R86, P1 ;  /* 0x0000005698987208 */ /* 0x000fe20000800000 */
[----:B------:R-:W-:Y:S01]  /*1fad0*/  @!P0 FMUL R153, R153, 16777216 ;  /* 0x4b80000099998820 */ /* 0x000fe20000400000 */
[----:B------:R-:W-:Y:S01]  /*1fae0*/  FMUL R128, R2, R141 ;  /* 0x0000008d02807220 */ /* 0x000fe20000400000 */
[----:B------:R-:W-:Y:S01]  /*1faf0*/  FSEL R160, R160, R102, P1 ;  /* 0x00000066a0a07208 */ /* 0x000fe20000800000 */
[----:B------:R-:W-:Y:S01]  /*1fb00*/  FMUL R133, R2, R43 ;  /* 0x0000002b02857220 */ /* 0x000fe20000400000 */
[----:B------:R-:W-:Y:S01]  /*1fb10*/  @!P0 FMUL R152, R152, 16777216 ;  /* 0x4b80000098988820 */ /* 0x000fe20000400000 */
[----:B------:R-:W4:Y:S01]  /*1fb20*/  LDL.LU R141, [R1+0x4] ;  /* 0x00000400018d7983 */ /* 0x000f220000300800 */
[----:B------:R-:W-:Y:S01]  /*1fb30*/  FMUL R130, R2, R144 ;  /* 0x0000009002827220 */ /* 0x000fe20000400000 */
[----:B------:R-:W-:Y:S01]  /*1fb40*/  FSEL R151, R54, R151, P1 ;  /* 0x0000009736977208 */ /* 0x000fe20000800000 */
[C---:B------:R-:W-:Y:S01]  /*1fb50*/  FMUL R102, R2.reuse, R41 ;  /* 0x0000002902667220 */ /* 0x040fe20000400000 */
[----:B------:R-:W4:Y:S01]  /*1fb60*/  LDL.LU R144, [R1+0x10] ;  /* 0x0000100001907983 */ /* 0x000f220000300800 */
[C---:B------:R-:W-:Y:S01]  /*1fb70*/  FMUL R43, R2.reuse, R145 ;  /* 0x00000091022b7220 */ /* 0x040fe20000400000 */
[----:B------:R-:W-:Y:S01]  /*1fb80*/  FSEL R147, R45, R147, P1 ;  /* 0x000000932d937208 */ /* 0x000fe20000800000 */
[C---:B------:R-:W-:Y:S01]  /*1fb90*/  FMUL R54, R2.reuse, R3 ;  /* 0x0000000302367220 */ /* 0x040fe20000400000 */
[----:B------:R-:W2:Y:S01]  /*1fba0*/  LDL.LU R145, [R1] ;  /* 0x0000000001917983 */ /* 0x000ea20000300800 */
[C---:B------:R-:W-:Y:S01]  /*1fbb0*/  FMUL R41, R2.reuse, R148 ;  /* 0x0000009402297220 */ /* 0x040fe20000400000 */
[C---:B------:R-:W-:Y:S01]  /*1fbc0*/  FMUL R45, R2.reuse, R4 ;  /* 0x00000004022d7220 */ /* 0x040fe20000400000 */
[C---:B------:R-:W-:Y:S01]  /*1fbd0*/  FMUL R3, R2.reuse, R152 ;  /* 0x0000009802037220 */ /* 0x040fe20000400000 */
[----:B------:R-:W3:Y:S01]  /*1fbe0*/  LDL.LU R148, [R1+0xc] ;  /* 0x00000c0001947983 */ /* 0x000ee20000300800 */
[----:B------:R-:W-:-:S03]  /*1fbf0*/  FMUL R4, R2, R153 ;  /* 0x0000009902047220 */ /* 0x000fc60000400000 */
[----:B------:R-:W4:Y:S04]  /*1fc00*/  LDL.LU R152, [R1+0x20] ;  /* 0x0000200001987983 */ /* 0x000f280000300800 */
[----:B------:R-:W2:Y:S01]  /*1fc10*/  LDL.LU R153, [R1+0x208] ;  /* 0x0002080001997983 */ /* 0x000ea20000300800 */
[----:B------:R-:W-:Y:S01]  /*1fc20*/  FMUL R68, R17, 0.25 ;  /* 0x3e80000011447820 */ /* 0x000fe20000400000 */
[----:B------:R-:W-:-:S04]  /*1fc30*/  FMUL R77, R20, 0.25 ;  /* 0x3e800000144d7820 */ /* 0x000fc80000400000 */
[----:B------:R-:W-:Y:S01]  /*1fc40*/  FSEL R68, R68, R17, P1 ;  /* 0x0000001144447208 */ /* 0x000fe20000800000 */
[----:B------:R-:W-:Y:S01]  /*1fc50*/  FMUL R17, R32, 0.25 ;  /* 0x3e80000020117820 */ /* 0x000fe20000400000 */
[----:B------:R-:W-:Y:S01]  /*1fc60*/  FSEL R77, R77, R20, P1 ;  /* 0x000000144d4d7208 */ /* 0x000fe20000800000 */
[----:B------:R-:W-:Y:S01]  /*1fc70*/  FMUL R20, R29, 0.25 ;  /* 0x3e8000001d147820 */ /* 0x000fe20000400000 */
[----:B------:R-:W-:Y:S02]  /*1fc80*/  FMUL R125, R58, 0.25 ;  /* 0x3e8000003a7d7820 */ /* 0x000fe40000400000 */
[----:B------:R-:W-:Y:S01]  /*1fc90*/  FSEL R17, R17, R32, P1 ;  /* 0x0000002011117208 */ /* 0x000fe20000800000 */
[----:B------:R-:W-:Y:S01]  /*1fca0*/  FMUL R32, R173, 0.25 ;  /* 0x3e800000ad207820 */ /* 0x000fe20000400000 */
[----:B------:R-:W-:Y:S01]  /*1fcb0*/  FSEL R20, R20, R29, P1 ;  /* 0x0000001d14147208 */ /* 0x000fe20000800000 */
[----:B------:R-:W-:Y:S01]  /*1fcc0*/  FMUL R29, R175, 0.25 ;  /* 0x3e800000af1d7820 */ /* 0x000fe20000400000 */
[----:B------:R-:W-:Y:S01]  /*1fcd0*/  @!P0 FMUL R8, R8, 16777216 ;  /* 0x4b80000008088820 */ /* 0x000fe20000400000 */
[----:B------:R-:W-:Y:S01]  /*1fce0*/  @!P0 FMUL R44, R44, 16777216 ;  /* 0x4b8000002c2c8820 */ /* 0x000fe20000400000 */
[----:B------:R-:W-:Y:S01]  /*1fcf0*/  FSEL R32, R32, R173, P1 ;  /* 0x000000ad20207208 */ /* 0x000fe20000800000 */
[----:B------:R-:W-:Y:S01]  /*1fd00*/  FMUL R173, R122, 0.25 ;  /* 0x3e8000007aad7820 */ /* 0x000fe20000400000 */
[----:B------:R-:W-:Y:S01]  /*1fd10*/  FSEL R29, R29, R175, P1 ;  /* 0x000000af1d1d7208 */ /* 0x000fe20000800000 */
[----:B------:R-:W-:Y:S01]  /*1fd20*/  FMUL R175, R123, 0.25 ;  /* 0x3e8000007baf7820 */ /* 0x000fe20000400000 */
[----:B------:R-:W-:Y:S01]  /*1fd30*/  FSEL R125, R125, R58, P1 ;  /* 0x0000003a7d7d7208 */ /* 0x000fe20000800000 */
[----:B------:R-:W-:Y:S01]  /*1fd40*/  @!P0 FMUL R46, R46, 16777216 ;  /* 0x4b8000002e2e8820 */ /* 0x000fe20000400000 */
[----:B------:R-:W-:Y:S01]  /*1fd50*/  @!P0 FMUL R47, R47, 16777216 ;  /* 0x4b8000002f2f8820 */ /* 0x000fe20000400000 */
[C---:B------:R-:W-:Y:S01]  /*1fd60*/  FMUL R58, R2.reuse, R8 ;  /* 0x00000008023a7220 */ /* 0x040fe20000400000 */
[----:B------:R-:W-:Y:S01]  /*1fd70*/  FMUL R44, R2, R44 ;  /* 0x0000002c022c7220 */ /* 0x000fe20000400000 */
[----:B------:R-:W-:Y:S01]  /*1fd80*/  FMUL R69, R14, 0.25 ;  /* 0x3e8000000e457820 */ /* 0x000fe20000400000 */
[----:B------:R-:W-:Y:S01]  /*1fd90*/  FSEL R173, R173, R122, P1 ;  /* 0x0000007aadad7208 */ /* 0x000fe20000800000 */
[C---:B------:R-:W-:Y:S01]  /*1fda0*/  FMUL R122, R2.reuse, R46 ;  /* 0x0000002e027a7220 */ /* 0x040fe20000400000 */
[----:B------:R-:W-:Y:S01]  /*1fdb0*/  FSEL R175, R175, R123, P1 ;  /* 0x0000007bafaf7208 */ /* 0x000fe20000800000 */
[----:B------:R-:W-:Y:S01]  /*1fdc0*/  FMUL R123, R2, R47 ;  /* 0x0000002f027b7220 */ /* 0x000fe20000400000 */
[----:B------:R-:W-:-:S02]  /*1fdd0*/  F2FP.BF16.F32.PACK_AB R54, R54, R45 ;  /* 0x0000002d3636723e */ /* 0x000fc400000010ff */
[----:B------:R-:W-:Y:S01]  /*1fde0*/  F2FP.BF16.F32.PACK_AB R58, R58, R44 ;  /* 0x0000002c3a3a723e */ /* 0x000fe200000010ff */
[----:B------:R-:W-:Y:S01]  /*1fdf0*/  BAR.SYNC.DEFER_BLOCKING 0x0 ;  /* 0x0000000000007b1d */ /* 0x000fe20000010000 */
[----:B------:R-:W-:Y:S01]  /*1fe00*/  FSEL R69, R69, R14, P1 ;  /* 0x0000000e45457208 */ /* 0x000fe20000800000 */
[----:B------:R-:W-:Y:S01]  /*1fe10*/  FMUL R14, R37, 0.25 ;  /* 0x3e800000250e7820 */ /* 0x000fe20000400000 */
[----:B------:R-:W-:Y:S01]  /*1fe20*/  FMUL R52, R157, 0.25 ;  /* 0x3e8000009d347820 */ /* 0x000fe20000400000 */
[----:B------:R-:W-:Y:S01]  /*1fe30*/  FMUL R53, R155, 0.25 ;  /* 0x3e8000009b357820 */ /* 0x000fe20000400000 */
[----:B------:R-:W-:Y:S02]  /*1fe40*/  FMUL R100, R164, 0.25 ;  /* 0x3e800000a4647820 */ /* 0x000fe40000400000 */
[----:B------:R-:W-:Y:S01]  /*1fe50*/  FSEL R14, R14, R37, P1 ;  /* 0x000000250e0e7208 */ /* 0x000fe20000800000 */
[----:B------:R-:W-:Y:S01]  /*1fe60*/  FMUL R37, R167, 0.25 ;  /* 0x3e800000a7257820 */ /* 0x000fe20000400000 */
[----:B------:R-:W-:Y:S01]  /*1fe70*/  FMUL R85, R182, 0.25 ;  /* 0x3e800000b6557820 */ /* 0x000fe20000400000 */
[----:B------:R-:W-:Y:S01]  /*1fe80*/  FMUL R60, R55, 0.25 ;  /* 0x3e800000373c7820 */ /* 0x000fe20000400000 */
[----:B------:R-:W-:Y:S01]  /*1fe90*/  FSEL R52, R52, R157, P1 ;  /* 0x0000009d34347208 */ /* 0x000fe20000800000 */
[----:B------:R-:W-:Y:S01]  /*1fea0*/  @!P0 FMUL R5, R5, 16777216 ;  /* 0x4b80000005058820 */ /* 0x000fe20000400000 */
[----:B------:R-:W-:Y:S01]  /*1feb0*/  FSEL R53, R53, R155, P1 ;  /* 0x0000009b35357208 */ /* 0x000fe20000800000 */
[----:B------:R-:W-:Y:S01]  /*1fec0*/  @!P0 FMUL R7, R7, 16777216 ;  /* 0x4b80000007078820 */ /* 0x000fe20000400000 */
        /* <DEDUP_REMOVED lines=8> */
[C---:B------:R-:W-:Y:S01]  /*1ff50*/  FMUL R55, R2.reuse, R5 ;  /* 0x0000000502377220 */ /* 0x040fe20000400000 */
[----:B------:R-:W-:Y:S01]  /*1ff60*/  FMUL R182, R2, R7 ;  /* 0x0000000702b67220 */ /* 0x000fe20000400000 */
[----:B------:R-:W-:Y:S01]  /*1ff70*/  FSEL R164, R164, R110, P1 ;  /* 0x0000006ea4a47208 */ /* 0x000fe20000800000 */
[C---:B------:R-:W-:Y:S01]  /*1ff80*/  FMUL R110, R2.reuse, R53 ;  /* 0x00000035026e7220 */ /* 0x040fe20000400000 */
[----:B------:R-:W-:Y:S01]  /*1ff90*/  FSEL R167, R167, R107, P1 ;  /* 0x0000006ba7a77208 */ /* 0x000fe20000800000 */
[----:B------:R-:W-:Y:S01]  /*1ffa0*/  FMUL R107, R2, R52 ;  /* 0x00000034026b7220 */ /* 0x000fe20000400000 */
[----:B------:R-:W-:-:S02]  /*1ffb0*/  F2FP.BF16.F32.PACK_AB R52, R198, R194 ;  /* 0x000000c2c634723e */ /* 0x000fc400000010ff */
[----:B------:R-:W-:Y:S02]  /*1ffc0*/  F2FP.BF16.F32.PACK_AB R53, R195, R6 ;  /* 0x00000006c335723e */ /* 0x000fe400000010ff */
[----:B------:R-:W-:Y:S01]  /*1ffd0*/  F2FP.BF16.F32.PACK_AB R55, R55, R182 ;  /* 0x000000b63737723e */ /* 0x000fe200000010ff */
[----:B------:R-:W-:Y:S01]  /*1ffe0*/  FMUL R65, R12, 0.25 ;  /* 0x3e8000000c417820 */ /* 0x000fe20000400000 */
[----:B------:R-:W-:-:S04]  /*1fff0*/  FMUL R72, R19, 0.25 ;  /* 0x3e80000013487820 */ /* 0x000fc80000400000 */
        /* <DEDUP_REMOVED lines=8> */
[----:B------:R-:W-:Y:S01]  /*20080*/  FSEL R19, R19, R25, P1 ;  /* 0x0000001913137208 */ /* 0x000fe20000800000 */
[----:B------:R-:W-:Y:S01]  /*20090*/  FMUL R25, R179, 0.25 ;  /* 0x3e800000b3197820 */ /* 0x000fe20000400000 */
[----:B------:R-:W-:Y:S01]  /*200a0*/  FMUL R105, R162, 0.25 ;  /* 0x3e800000a2697820 */ /* 0x000fe20000400000 */
[----:B------:R-:W-:-:S02]  /*200b0*/  FSEL R48, R48, R161, P1 ;  /* 0x000000a130307208 */ /* 0x000fc40000800000 */
[----:B------:R-:W-:Y:S02]  /*200c0*/  FSEL R49, R49, R159, P1 ;  /* 0x0000009f31317208 */ /* 0x000fe40000800000 */
[----:B------:R-:W-:Y:S01]  /*200d0*/  FSEL R25, R25, R179, P1 ;  /* 0x000000b319197208 */ /* 0x000fe20000800000 */
[----:B------:R-:W-:Y:S01]  /*200e0*/  FMUL R179, R131, 0.25 ;  /* 0x3e80000083b37820 */ /* 0x000fe20000400000 */
[----:B------:R-:W-:Y:S01]  /*200f0*/  FSEL R40, R40, R165, P1 ;  /* 0x000000a528287208 */ /* 0x000fe20000800000 */
[----:B------:R-:W-:Y:S01]  /*20100*/  FMUL R165, R106, 0.25 ;  /* 0x3e8000006aa57820 */ /* 0x000fe20000400000 */
[----:B------:R-:W-:Y:S01]  /*20110*/  FSEL R105, R105, R162, P1 ;  /* 0x000000a269697208 */ /* 0x000fe20000800000 */
[----:B------:R-:W-:Y:S01]  /*20120*/  FMUL R162, R103, 0.25 ;  /* 0x3e80000067a27820 */ /* 0x000fe20000400000 */
[----:B------:R-:W-:Y:S01]  /*20130*/  @!P0 FMUL R48, R48, 16777216 ;  /* 0x4b80000030308820 */ /* 0x000fe20000400000 */
[----:B------:R-:W-:Y:S01]  /*20140*/  @!P0 FMUL R49, R49, 16777216 ;  /* 0x4b80000031318820 */ /* 0x000fe20000400000 */
[----:B------:R-:W-:Y:S01]  /*20150*/  @!P0 FMUL R50, R50, 16777216 ;  /* 0x4b80000032328820 */ /* 0x000fe20000400000 */
[----:B------:R-:W-:Y:S01]  /*20160*/  @!P0 FMUL R51, R51, 16777216 ;  /* 0x4b80000033338820 */ /* 0x000fe20000400000 */
[----:B------:R-:W-:Y:S01]  /*20170*/  FSEL R162, R162, R103, P1 ;  /* 0x00000067a2a27208 */ /* 0x000fe20000800000 */
[C---:B------:R-:W-:Y:S01]  /*20180*/  FMUL R103, R2.reuse, R48 ;  /* 0x0000003002677220 */ /* 0x040fe20000400000 */
[----:B------:R-:W-:Y:S01]  /*20190*/  FSEL R165, R165, R106, P1 ;  /* 0x0000006aa5a57208 */ /* 0x000fe20000800000 */
[C---:B------:R-:W-:Y:S01]  /*201a0*/  FMUL R106, R2.reuse, R49 ;  /* 0x00000031026a7220 */ /* 0x040fe20000400000 */
[----:B------:R-:W-:Y:S01]  /*201b0*/  FSEL R179, R179, R131, P1 ;  /* 0x00000083b3b37208 */ /* 0x000fe20000800000 */
[C---:B------:R-:W-:Y:S01]  /*201c0*/  FMUL R132, R2.reuse, R50 ;  /* 0x0000003202847220 */ /* 0x040fe20000400000 */
[----:B------:R-:W-:Y:S01]  /*201d0*/  FMUL R131, R2, R51 ;  /* 0x0000003302837220 */ /* 0x000fe20000400000 */
[----:B------:R-:W-:Y:S01]  /*201e0*/  FMUL R80, R23, 0.25 ;  /* 0x3e80000017507820 */ /* 0x000fe20000400000 */
[----:B------:R-:W-:Y:S01]  /*201f0*/  FMUL R84, R180, 0.25 ;  /* 0x3e800000b4547820 */ /* 0x000fe20000400000 */
[----:B------:R-:W-:-:S03]  /*20200*/  FMUL R101, R166, 0.25 ;  /* 0x3e800000a6657820 */ /* 0x000fc60000400000 */
        /* <DEDUP_REMOVED lines=13> */
[----:B------:R-:W-:Y:S01]  /*202e0*/  FSEL R166, R166, R111, P1 ;  /* 0x0000006fa6a67208 */ /* 0x000fe20000800000 */
[----:B------:R-:W-:Y:S01]  /*202f0*/  FMUL R111, R2, R56 ;  /* 0x00000038026f7220 */ /* 0x000fe20000400000 */
        /* <DEDUP_REMOVED lines=15> */
[----:B------:R-:W-:Y:S01]  /*203f0*/  @!P0 FMUL R11, R11, 16777216 ;  /* 0x4b8000000b0b8820 */ /* 0x000fe20000400000 */
[----:B------:R-:W-:Y:S01]  /*20400*/  @!P0 FMUL R65, R65, 16777216 ;  /* 0x4b80000041418820 */ /* 0x000fe20000400000 */
[----:B------:R-:W-:Y:S01]  /*20410*/  @!P0 FMUL R12, R12, 16777216 ;  /* 0x4b8000000c0c8820 */ /* 0x000fe20000400000 */
[----:B------:R-:W-:Y:S01]  /*20420*/  @!P0 FMUL R64, R64, 16777216 ;  /* 0x4b80000040408820 */ /* 0x000fe20000400000 */
[----:B------:R-:W-:Y:S01]  /*20430*/  FSEL R24, R24, R181, P1 ;  /* 0x000000b518187208 */ /* 0x000fe20000800000 */
[----:B------:R-:W-:Y:S01]  /*20440*/  FMUL R181, R139, 0.25 ;  /* 0x3e8000008bb57820 */ /* 0x000fe20000400000 */
[----:B------:R-:W-:Y:S01]  /*20450*/  FSEL R88, R88, R176, P1 ;  /* 0x000000b058587208 */ /* 0x000fe20000800000 */
[----:B------:R-:W-:Y:S01]  /*20460*/  FMUL R176, R134, 0.25 ;  /* 0x3e80000086b07820 */ /* 0x000fe20000400000 */
[----:B------:R-:W-:Y:S01]  /*20470*/  @!P0 FMUL R60, R60, 16777216 ;  /* 0x4b8000003c3c8820 */ /* 0x000fe20000400000 */
[----:B------:R-:W-:Y:S01]  /*20480*/  @!P0 FMUL R61, R61, 16777216 ;  /* 0x4b8000003d3d8820 */ /* 0x000fe20000400000 */
[C---:B------:R-:W-:Y:S01]  /*20490*/  FMUL R62, R2.reuse, R11 ;  /* 0x0000000b023e7220 */ /* 0x040fe20000400000 */
[C---:B------:R-:W-:Y:S01]  /*204a0*/  FMUL R65, R2.reuse, R65 ;  /* 0x0000004102417220 */ /* 0x040fe20000400000 */
        /* <DEDUP_REMOVED lines=8> */
[----:B------:R-:W-:Y:S02]  /*20530*/  F2FP.BF16.F32.PACK_AB R62, R62, R65 ;  /* 0x000000413e3e723e */ /* 0x000fe400000010ff */
[----:B------:R-:W-:Y:S01]  /*20540*/  F2FP.BF16.F32.PACK_AB R63, R63, R64 ;  /* 0x000000403f3f723e */ /* 0x000fe200000010ff */
[----:B--2---:R-:W0:Y:S01]  /*20550*/  LDS.128 R44, [R153] ;  /* 0x00000000992c7984 */ /* 0x004e220000000c00 */
[----:B------:R-:W-:Y:S06]  /*20560*/  BAR.SYNC.DEFER_BLOCKING 0x0 ;  /* 0x0000000000007b1d */ /* 0x000fec0000010000 */
[----:B------:R-:W-:Y:S02]  /*20570*/  STSM.16.M88.4 [R0], R52 ;  /* 0x0000003400007844 */ /* 0x000fe40000000200 */
[----:B------:R-:W-:Y:S06]  /*20580*/  BAR.SYNC.DEFER_BLOCKING 0x0 ;  /* 0x0000000000007b1d */ /* 0x000fec0000010000 */
[----:B------:R-:W1:Y:S02]  /*20590*/  LDS.128 R48, [R153] ;  /* 0x0000000099307984 */ /* 0x000e640000000c00 */
[----:B------:R-:W-:Y:S06]  /*205a0*/  BAR.SYNC.DEFER_BLOCKING 0x0 ;  /* 0x0000000000007b1d */ /* 0x000fec0000010000 */
[----:B------:R-:W-:Y:S02]  /*205b0*/  STSM.16.M88.4 [R0], R56 ;  /* 0x0000003800007844 */ /* 0x000fe40000000200 */
[----:B------:R-:W-:Y:S06]  /*205c0*/  BAR.SYNC.DEFER_BLOCKING 0x0 ;  /* 0x0000000000007b1d */ /* 0x000fec0000010000 */
[----:B------:R-:W2:Y:S02]  /*205d0*/  LDS.128 R52, [R153] ;  /* 0x0000000099347984 */ /* 0x000ea40000000c00 */
[----:B------:R-:W-:Y:S06]  /*205e0*/  BAR.SYNC.DEFER_BLOCKING 0x0 ;  /* 0x0000000000007b1d */ /* 0x000fec0000010000 */
[----:B------:R-:W-:Y:S02]  /*205f0*/  STSM.16.M88.4 [R0], R60 ;  /* 0x0000003c00007844 */ /* 0x000fe40000000200 */
[----:B------:R-:W-:Y:S01]  /*20600*/  BAR.SYNC.DEFER_BLOCKING 0x0 ;  /* 0x0000000000007b1d */ /* 0x000fe20000010000 */
[----:B------:R-:W-:-:S05]  /*20610*/  FMUL R13, R33, 0.25 ;  /* 0x3e800000210d7820 */ /* 0x000fca0000400000 */
[----:B------:R-:W-:Y:S01]  /*20620*/  FSEL R13, R13, R33, P1 ;  /* 0x000000210d0d7208 */ /* 0x000fe20000800000 */
[----:B------:R-:W-:Y:S01]  /*20630*/  @!P0 FMUL R69, R69, 16777216 ;  /* 0x4b80000045458820 */ /* 0x000fe20000400000 */
[----:B------:R-:W-:Y:S01]  /*20640*/  @!P0 FMUL R14, R14, 16777216 ;  /* 0x4b8000000e0e8820 */ /* 0x000fe20000400000 */
[----:B------:R-:W-:Y:S02]  /*20650*/  @!P0 FMUL R68, R68, 16777216 ;  /* 0x4b80000044448820 */ /* 0x000fe40000400000 */
[----:B------:R-:W-:Y:S01]  /*20660*/  @!P0 FMUL R13, R13, 16777216 ;  /* 0x4b8000000d0d8820 */ /* 0x000fe20000400000 */
[----:B------:R-:W2:Y:S03]  /*20670*/  LDS.128 R56, [R153] ;  /* 0x0000000099387984 */ /* 0x000ea60000000c00 */
[C---:B------:R-:W-:Y:S01]  /*20680*/  FMUL R66, R2.reuse, R13 ;  /* 0x0000000d02427220 */ /* 0x040fe20000400000 */
[C---:B------:R-:W-:Y:S01]  /*20690*/  FMUL R69, R2.reuse, R69 ;  /* 0x0000004502457220 */ /* 0x040fe20000400000 */
[C---:B------:R-:W-:Y:S01]  /*206a0*/  FMUL R67, R2.reuse, R14 ;  /* 0x0000000e02437220 */ /* 0x040fe20000400000 */
[----:B------:R-:W-:Y:S01]  /*206b0*/  FMUL R68, R2, R68 ;  /* 0x0000004402447220 */ /* 0x000fe20000400000 */
[----:B------:R-:W-:-:S02]  /*206c0*/  F2FP.BF16.F32.PACK_AB R64, R207, R204 ;  /* 0x000000cccf40723e */ /* 0x000fc400000010ff */
[----:B------:R-:W-:Y:S02]  /*206d0*/  F2FP.BF16.F32.PACK_AB R65, R205, R201 ;  /* 0x000000c9cd41723e */ /* 0x000fe400000010ff */
[----:B------:R-:W-:Y:S02]  /*206e0*/  F2FP.BF16.F32.PACK_AB R66, R66, R69 ;  /* 0x000000454242723e */ /* 0x000fe400000010ff */
[----:B------:R-:W-:Y:S01]  /*206f0*/  F2FP.BF16.F32.PACK_AB R67, R67, R68 ;  /* 0x000000444343723e */ /* 0x000fe200000010ff */
[----:B------:R-:W-:Y:S01]  /*20700*/  BAR.SYNC.DEFER_BLOCKING 0x0 ;  /* 0x0000000000007b1d */ /* 0x000fe20000010000 */
[----:B------:R-:W-:-:S05]  /*20710*/  FMUL R73, R18, 0.25 ;  /* 0x3e80000012497820 */ /* 0x000fca0000400000 */
[----:B------:R-:W-:Y:S02]  /*20720*/  STSM.16.M88.4 [R0], R64 ;  /* 0x0000004000007844 */ /* 0x000fe40000000200 */
[----:B------:R-:W-:Y:S01]  /*20730*/  BAR.SYNC.DEFER_BLOCKING 0x0 ;  /* 0x0000000000007b1d */ /* 0x000fe20000010000 */
[----:B------:R-:W-:Y:S01]  /*20740*/  FSEL R73, R73, R18, P1 ;  /* 0x0000001249497208 */ /* 0x000fe20000800000 */
[----:B------:R-:W-:-:S05]  /*20750*/  FMUL R18, R36, 0.25 ;  /* 0x3e80000024127820 */ /* 0x000fca0000400000 */
[----:B------:R-:W-:Y:S01]  /*20760*/  FSEL R18, R18, R36, P1 ;  /* 0x0000002412127208 */ /* 0x000fe20000800000 */
[----:B------:R-:W-:Y:S01]  /*20770*/  @!P0 FMUL R17, R17, 16777216 ;  /* 0x4b80000011118820 */ /* 0x000fe20000400000 */
[----:B------:R-:W-:Y:S01]  /*20780*/  @!P0 FMUL R73, R73, 16777216 ;  /* 0x4b80000049498820 */ /* 0x000fe20000400000 */
[----:B------:R-:W-:Y:S02]  /*20790*/  @!P0 FMUL R72, R72, 16777216 ;  /* 0x4b80000048488820 */ /* 0x000fe40000400000 */
[----:B------:R-:W-:Y:S01]  /*207a0*/  @!P0 FMUL R18, R18, 16777216 ;  /* 0x4b80000012128820 */ /* 0x000fe20000400000 */
[----:B------:R-:W2:Y:S01]  /*207b0*/  LDS.128 R60, [R153] ;  /* 0x00000000993c7984 */ /* 0x000ea20000000c00 */
        /* <DEDUP_REMOVED lines=8> */
[----:B------:R-:W-:Y:S06]  /*20840*/  BAR.SYNC.DEFER_BLOCKING 0x0 ;  /* 0x0000000000007b1d */ /* 0x000fec0000010000 */
[----:B------:R-:W-:Y:S02]  /*20850*/  STSM.16.M88.4 [R0], R68 ;  /* 0x0000004400007844 */ /* 0x000fe40000000200 */
[----:B------:R-:W-:Y:S01]  /*20860*/  BAR.SYNC.DEFER_BLOCKING 0x0 ;  /* 0x0000000000007b1d */ /* 0x000fe20000010000 */
[----:B------:R-:W-:Y:S01]  /*20870*/  FMUL R149, R75, 0.25 ;  /* 0x3e8000004b957820 */ /* 0x000fe20000400000 */
[----:B------:R-:W-:Y:S01]  /*20880*/  @!P0 FMUL R19, R19, 16777216 ;  /* 0x4b80000013138820 */ /* 0x000fe20000400000 */
[----:B------:R-:W-:Y:S01]  /*20890*/  @!P0 FMUL R77, R77, 16777216 ;  /* 0x4b8000004d4d8820 */ /* 0x000fe20000400000 */
[----:B------:R-:W-:Y:S01]  /*208a0*/  @!P0 FMUL R20, R20, 16777216 ;  /* 0x4b80000014148820 */ /* 0x000fe20000400000 */
[----:B------:R-:W-:Y:S01]  /*208b0*/  @!P0 FMUL R76, R76, 16777216 ;  /* 0x4b8000004c4c8820 */ /* 0x000fe20000400000 */
[----:B------:R-:W-:Y:S01]  /*208c0*/  FSEL R149, R149, R75, P1 ;  /* 0x0000004b95957208 */ /* 0x000fe20000800000 */
[C---:B------:R-:W-:Y:S01]  /*208d0*/  FMUL R74, R2.reuse, R19 ;  /* 0x00000013024a7220 */ /* 0x040fe20000400000 */
[C---:B------:R-:W-:Y:S01]  /*208e0*/  FMUL R77, R2.reuse, R77 ;  /* 0x0000004d024d7220 */ /* 0x040fe20000400000 */
[C---:B------:R-:W-:Y:S01]  /*208f0*/  FMUL R75, R2.reuse, R20 ;  /* 0x00000014024b7220 */ /* 0x040fe20000400000 */
[----:B------:R-:W2:Y:S01]  /*20900*/  LDS.128 R64, [R153] ;  /* 0x0000000099407984 */ /* 0x000ea20000000c00 */
[----:B------:R-:W-:Y:S01]  /*20910*/  FMUL R76, R2, R76 ;  /* 0x0000004c024c7220 */ /* 0x000fe20000400000 */
[----:B------:R-:W-:-:S02]  /*20920*/  F2FP.BF16.F32.PACK_AB R72, R215, R212 ;  /* 0x000000d4d748723e */ /* 0x000fc400000010ff */
[----:B------:R-:W-:Y:S02]  /*20930*/  F2FP.BF16.F32.PACK_AB R73, R213, R209 ;  /* 0x000000d1d549723e */ /* 0x000fe400000010ff */
[----:B------:R-:W-:Y:S02]  /*20940*/  F2FP.BF16.F32.PACK_AB R74, R74, R77 ;  /* 0x0000004d4a4a723e */ /* 0x000fe400000010ff */
[----:B------:R-:W-:Y:S01]  /*20950*/  F2FP.BF16.F32.PACK_AB R75, R75, R76 ;  /* 0x0000004c4b4b723e */ /* 0x000fe200000010ff */
[----:B------:R-:W-:Y:S01]  /*20960*/  BAR.SYNC.DEFER_BLOCKING 0x0 ;  /* 0x0000000000007b1d */ /* 0x000fe20000010000 */
[----:B------:R-:W-:Y:S01]  /*20970*/  FMUL R113, R154, 0.25 ;  /* 0x3e8000009a717820 */ /* 0x000fe20000400000 */
[----:B------:R-:W-:-:S04]  /*20980*/  FMUL R108, R156, 0.25 ;  /* 0x3e8000009c6c7820 */ /* 0x000fc80000400000 */
[----:B------:R-:W-:Y:S02]  /*20990*/  STSM.16.M88.4 [R0], R72 ;  /* 0x0000004800007844 */ /* 0x000fe40000000200 */
[----:B------:R-:W-:Y:S01]  /*209a0*/  BAR.SYNC.DEFER_BLOCKING 0x0 ;  /* 0x0000000000007b1d */ /* 0x000fe20000010000 */
[----:B------:R-:W-:Y:S01]  /*209b0*/  FSEL R113, R113, R154, P1 ;  /* 0x0000009a71717208 */ /* 0x000fe20000800000 */
[----:B------:R-:W-:Y:S01]  /*209c0*/  FMUL R154, R87, 0.25 ;  /* 0x3e800000579a7820 */ /* 0x000fe20000400000 */
[----:B------:R-:W-:Y:S01]  /*209d0*/  FSEL R108, R108, R156, P1 ;  /* 0x0000009c6c6c7208 */ /* 0x000fe20000800000 */
[----:B------:R-:W-:Y:S01]  /*209e0*/  FMUL R155, R83, 0.25 ;  /* 0x3e800000539b7820 */ /* 0x000fe20000400000 */
[----:B------:R-:W-:Y:S01]  /*209f0*/  FMUL R156, R94, 0.25 ;  /* 0x3e8000005e9c7820 */ /* 0x000fe20000400000 */
[----:B------:R-:W-:Y:S01]  /*20a00*/  FMUL R161, R98, 0.25 ;  /* 0x3e80000062a17820 */ /* 0x000fe20000400000 */
[----:B------:R-:W-:Y:S02]  /*20a10*/  FSEL R154, R154, R87, P1 ;  /* 0x000000579a9a7208 */ /* 0x000fe40000800000 */
[----:B------:R-:W-:-:S02]  /*20a20*/  FSEL R155, R155, R83, P1 ;  /* 0x000000539b9b7208 */ /* 0x000fc40000800000 */
[----:B------:R-:W-:Y:S01]  /*20a30*/  FSEL R156, R156, R94, P1 ;  /* 0x0000005e9c9c7208 */ /* 0x000fe20000800000 */
[----:B------:R-:W-:Y:S01]  /*20a40*/  @!P0 FMUL R21, R21, 16777216 ;  /* 0x4b80000015158820 */ /* 0x000fe20000400000 */
[----:B------:R-:W-:Y:S01]  /*20a50*/  FSEL R161, R161, R98, P1 ;  /* 0x00000062a1a17208 */ /* 0x000fe20000800000 */
[----:B------:R-:W2:Y:S01]  /*20a60*/  LDS.128 R68, [R153] ;  /* 0x0000000099447984 */ /* 0x000ea20000000c00 */
        /* <DEDUP_REMOVED lines=11> */
[----:B------:R-:W-:Y:S01]  /*20b20*/  FMUL R80, R2, R80 ;  /* 0x0000005002507220 */ /* 0x000fe20000400000 */
[----:B------:R-:W-:Y:S01]  /*20b30*/  @!P0 FMUL R162, R162, 16777216 ;  /* 0x4b800000a2a28820 */ /* 0x000fe20000400000 */
[C---:B------:R-:W-:Y:S01]  /*20b40*/  FMUL R5, R2.reuse, R154 ;  /* 0x0000009a02057220 */ /* 0x040fe20000400000 */
[C---:B------:R-:W-:Y:S01]  /*20b50*/  FMUL R7, R2.reuse, R155 ;  /* 0x0000009b02077220 */ /* 0x040fe20000400000 */
[----:B------:R-:W2:Y:S01]  /*20b60*/  LDL.LU R154, [R1+0x40] ;  /* 0x00004000019a7983 */ /* 0x000ea20000300800 */
[C---:B------:R-:W-:Y:S01]  /*20b70*/  FMUL R8, R2.reuse, R156 ;  /* 0x0000009c02087220 */ /* 0x040fe20000400000 */
[----:B------:R-:W-:-:S02]  /*20b80*/  FMUL R12, R2, R160 ;  /* 0x000000a0020c7220 */ /* 0x000fc40000400000 */
[----:B------:R-:W2:Y:S01]  /*20b90*/  LDL.LU R155, [R1+0x34] ;  /* 0x00003400019b7983 */ /* 0x000ea20000300800 */
[----:B------:R-:W-:Y:S01]  /*20ba0*/  FMUL R13, R2, R161 ;  /* 0x000000a1020d7220 */ /* 0x000fe20000400000 */
[----:B------:R-:W-:Y:S02]  /*20bb0*/  F2FP.BF16.F32.PACK_AB R76, R222, R218 ;  /* 0x000000dade4c723e */ /* 0x000fe400000010ff */
[----:B------:R-:W2:Y:S01]  /*20bc0*/  LDL.LU R156, [R1+0x50] ;  /* 0x00005000019c7983 */ /* 0x000ea20000300800 */
[----:B------:R-:W-:Y:S01]  /*20bd0*/  F2FP.BF16.F32.PACK_AB R77, R219, R216 ;  /* 0x000000d8db4d723e */ /* 0x000fe200000010ff */
[----:B------:R-:W-:Y:S01]  /*20be0*/  FMUL R14, R2, R162 ;  /* 0x000000a2020e7220 */ /* 0x000fe20000400000 */
[----:B------:R-:W-:Y:S01]  /*20bf0*/  F2FP.BF16.F32.PACK_AB R78, R78, R81 ;  /* 0x000000514e4e723e */ /* 0x000fe200000010ff */
[----:B------:R-:W2:Y:S01]  /*20c00*/  LDL.LU R160, [R1+0x30] ;  /* 0x0000300001a07983 */ /* 0x000ea20000300800 */
[----:B------:R-:W-:Y:S01]  /*20c10*/  F2FP.BF16.F32.PACK_AB R79, R79, R80 ;  /* 0x000000504f4f723e */ /* 0x000fe200000010ff */
[----:B------:R-:W-:Y:S06]  /*20c20*/  BAR.SYNC.DEFER_BLOCKING 0x0 ;  /* 0x0000000000007b1d */ /* 0x000fec0000010000 */
[----:B------:R-:W2:Y:S04]  /*20c30*/  LDL.LU R161, [R1+0x24] ;  /* 0x0000240001a17983 */ /* 0x000ea80000300800 */
[----:B------:R-:W2:Y:S04]  /*20c40*/  LDL.LU R162, [R1+0x44] ;  /* 0x0000440001a27983 */ /* 0x000ea80000300800 */
[----:B------:R-:W-:Y:S01]  /*20c50*/  STSM.16.M88.4 [R0], R76 ;  /* 0x0000004c00007844 */ /* 0x000fe20000000200 */
[----:B------:R-:W-:Y:S01]  /*20c60*/  BAR.SYNC.DEFER_BLOCKING 0x0 ;  /* 0x0000000000007b1d */ /* 0x000fe20000010000 */
        /* <DEDUP_REMOVED lines=8> */
[----:B------:R-:W1:Y:S01]  /*20cf0*/  LDS.128 R72, [R153] ;  /* 0x0000000099487984 */ /* 0x000e620000000c00 */
[----:B------:R-:W-:-:S02]  /*20d00*/  F2FP.BF16.F32.PACK_AB R80, R223, R220 ;  /* 0x000000dcdf50723e */ /* 0x000fc400000010ff */
[----:B------:R-:W-:Y:S02]  /*20d10*/  F2FP.BF16.F32.PACK_AB R81, R221, R217 ;  /* 0x000000d9dd51723e */ /* 0x000fe400000010ff */
[----:B------:R-:W-:Y:S02]  /*20d20*/  F2FP.BF16.F32.PACK_AB R82, R82, R85 ;  /* 0x000000555252723e */ /* 0x000fe400000010ff */
[----:B------:R-:W-:Y:S01]  /*20d30*/  F2FP.BF16.F32.PACK_AB R83, R83, R84 ;  /* 0x000000545353723e */ /* 0x000fe200000010ff */
[----:B------:R-:W-:Y:S06]  /*20d40*/  BAR.SYNC.DEFER_BLOCKING 0x0 ;  /* 0x0000000000007b1d */ /* 0x000fec0000010000 */
[----:B------:R-:W-:Y:S02]  /*20d50*/  STSM.16.M88.4 [R0], R80 ;  /* 0x0000005000007844 */ /* 0x000fe40000000200 */
        /* <DEDUP_REMOVED lines=26> */
[----:B------:R-:W1:Y:S01]  /*20f00*/  LDS.128 R80, [R153] ;  /* 0x0000000099507984 */ /* 0x000e620000000c00 */
        /* <DEDUP_REMOVED lines=12> */
[----:B------:R-:W-:Y:S01]  /*20fd0*/  FMUL R97, R170, 0.25 ;  /* 0x3e800000aa617820 */ /* 0x000fe20000400000 */
[----:B------:R-:W-:Y:S01]  /*20fe0*/  FMUL R36, R169, 0.25 ;  /* 0x3e800000a9247820 */ /* 0x000fe20000400000 */
[----:B------:R-:W-:Y:S01]  /*20ff0*/  FMUL R96, R168, 0.25 ;  /* 0x3e800000a8607820 */ /* 0x000fe20000400000 */
[----:B------:R-:W-:Y:S01]  /*21000*/  FSEL R109, R109, R158, P1 ;  /* 0x0000009e6d6d7208 */ /* 0x000fe20000800000 */
[----:B------:R-:W-:Y:S01]  /*21010*/  FMUL R158, R95, 0.25 ;  /* 0x3e8000005f9e7820 */ /* 0x000fe20000400000 */
[----:B------:R-:W-:-:S02]  /*21020*/  FSEL R33, R33, R171, P1 ;  /* 0x000000ab21217208 */ /* 0x000fc40000800000 */
[----:B------:R-:W-:Y:S02]  /*21030*/  FSEL R97, R97, R170, P1 ;  /* 0x000000aa61617208 */ /* 0x000fe40000800000 */
[----:B------:R-:W-:Y:S02]  /*21040*/  FSEL R36, R36, R169, P1 ;  /* 0x000000a924247208 */ /* 0x000fe40000800000 */
[----:B------:R-:W-:Y:S01]  /*21050*/  FSEL R96, R96, R168, P1 ;  /* 0x000000a860607208 */ /* 0x000fe20000800000 */
[----:B------:R-:W1:Y:S01]  /*21060*/  LDS.128 R84, [R153] ;  /* 0x0000000099547984 */ /* 0x000e620000000c00 */
[----:B------:R-:W-:Y:S01]  /*21070*/  FSEL R158, R158, R95, P1 ;  /* 0x0000005f9e9e7208 */ /* 0x000fe20000800000 */
[----:B------:R-:W-:Y:S01]  /*21080*/  FMUL R171, R115, 0.25 ;  /* 0x3e80000073ab7820 */ /* 0x000fe20000400000 */
[----:B------:R-:W-:Y:S01]  /*21090*/  @!P0 FMUL R33, R33, 16777216 ;  /* 0x4b80000021218820 */ /* 0x000fe20000400000 */
[----:B------:R-:W-:Y:S01]  /*210a0*/  @!P0 FMUL R97, R97, 16777216 ;  /* 0x4b80000061618820 */ /* 0x000fe20000400000 */
[----:B------:R-:W-:Y:S01]  /*210b0*/  @!P0 FMUL R36, R36, 16777216 ;  /* 0x4b80000024248820 */ /* 0x000fe20000400000 */
[----:B------:R-:W-:Y:S01]  /*210c0*/  @!P0 FMUL R96, R96, 16777216 ;  /* 0x4b80000060608820 */ /* 0x000fe20000400000 */
[----:B------:R-:W-:Y:S01]  /*210d0*/  FMUL R169, R114, 0.25 ;  /* 0x3e80000072a97820 */ /* 0x000fe20000400000 */
[----:B------:R-:W-:Y:S01]  /*210e0*/  FMUL R170, R119, 0.25 ;  /* 0x3e80000077aa7820 */ /* 0x000fe20000400000 */
[----:B------:R-:W-:Y:S01]  /*210f0*/  @!P0 FMUL R31, R31, 16777216 ;  /* 0x4b8000001f1f8820 */ /* 0x000fe20000400000 */
[----:B------:R-:W-:Y:S01]  /*21100*/  @!P0 FMUL R27, R27, 16777216 ;  /* 0x4b8000001b1b8820 */ /* 0x000fe20000400000 */
[----:B------:R-:W-:Y:S01]  /*21110*/  @!P0 FMUL R30, R30, 16777216 ;  /* 0x4b8000001e1e8820 */ /* 0x000fe20000400000 */
[----:B------:R-:W-:Y:S01]  /*21120*/  @!P0 FMUL R26, R26, 16777216 ;  /* 0x4b8000001a1a8820 */ /* 0x000fe20000400000 */
[----:B------:R-:W-:Y:S01]  /*21130*/  FMUL R168, R118, 0.25 ;  /* 0x3e80000076a87820 */ /* 0x000fe20000400000 */
[----:B------:R-:W-:Y:S01]  /*21140*/  @!P0 FMUL R39, R39, 16777216 ;  /* 0x4b80000027278820 */ /* 0x000fe20000400000 */
[----:B------:R-:W-:Y:S01]  /*21150*/  @!P0 FMUL R35, R35, 16777216 ;  /* 0x4b80000023238820 */ /* 0x000fe20000400000 */
[----:B------:R-:W-:Y:S01]  /*21160*/  @!P0 FMUL R159, R159, 16777216 ;  /* 0x4b8000009f9f8820 */ /* 0x000fe20000400000 */
[C---:B------:R-:W-:Y:S01]  /*21170*/  FMUL R94, R2.reuse, R33 ;  /* 0x00000021025e7220 */ /* 0x040fe20000400000 */
[C---:B------:R-:W-:Y:S01]  /*21180*/  FMUL R97, R2.reuse, R97 ;  /* 0x0000006102617220 */ /* 0x040fe20000400000 */
[C---:B------:R-:W-:Y:S01]  /*21190*/  FMUL R95, R2.reuse, R36 ;  /* 0x00000024025f7220 */ /* 0x040fe20000400000 */
[----:B------:R-:W-:Y:S01]  /*211a0*/  FMUL R96, R2, R96 ;  /* 0x0000006002607220 */ /* 0x000fe20000400000 */
[----:B------:R-:W-:Y:S01]  /*211b0*/  FSEL R171, R171, R115, P1 ;  /* 0x00000073abab7208 */ /* 0x000fe20000800000 */
[----:B------:R-:W-:Y:S01]  /*211c0*/  @!P0 FMUL R158, R158, 16777216 ;  /* 0x4b8000009e9e8820 */ /* 0x000fe20000400000 */
[----:B------:R-:W-:Y:S01]  /*211d0*/  FSEL R169, R169, R114, P1 ;  /* 0x00000072a9a97208 */ /* 0x000fe20000800000 */
[----:B------:R-:W-:Y:S01]  /*211e0*/  @!P0 FMUL R38, R38, 16777216 ;  /* 0x4b80000026268820 */ /* 0x000fe20000400000 */
[----:B------:R-:W-:Y:S01]  /*211f0*/  @!P0 FMUL R34, R34, 16777216 ;  /* 0x4b80000022228820 */ /* 0x000fe20000400000 */
[----:B------:R-:W-:Y:S01]  /*21200*/  @!P0 FMUL R42, R42, 16777216 ;  /* 0x4b8000002a2a8820 */ /* 0x000fe20000400000 */
[----:B------:R-:W-:Y:S01]  /*21210*/  @!P0 FMUL R149, R149, 16777216 ;  /* 0x4b80000095958820 */ /* 0x000fe20000400000 */
[C---:B------:R-:W-:Y:S01]  /*21220*/  FMUL R115, R2.reuse, R31 ;  /* 0x0000001f02737220 */ /* 0x040fe20000400000 */
[----:B------:R-:W-:Y:S01]  /*21230*/  FMUL R116, R2, R27 ;  /* 0x0000001b02747220 */ /* 0x000fe20000400000 */
[----:B------:R-:W-:Y:S01]  /*21240*/  FSEL R170, R170, R119, P1 ;  /* 0x00000077aaaa7208 */ /* 0x000fe20000800000 */
[C---:B------:R-:W-:Y:S01]  /*21250*/  FMUL R114, R2.reuse, R30 ;  /* 0x0000001e02727220 */ /* 0x040fe20000400000 */
[C---:B------:R-:W-:Y:S01]  /*21260*/  FMUL R117, R2.reuse, R26 ;  /* 0x0000001a02757220 */ /* 0x040fe20000400000 */
[C---:B------:R-:W-:Y:S01]  /*21270*/  FMUL R119, R2.reuse, R39 ;  /* 0x0000002702777220 */ /* 0x040fe20000400000 */
[----:B------:R-:W-:Y:S01]  /*21280*/  FMUL R120, R2, R35 ;  /* 0x0000002302787220 */ /* 0x000fe20000400000 */
[----:B------:R-:W-:Y:S01]  /*21290*/  FSEL R168, R168, R118, P1 ;  /* 0x00000076a8a87208 */ /* 0x000fe20000800000 */
[----:B------:R-:W-:Y:S01]  /*212a0*/  FMUL R11, R2, R159 ;  /* 0x0000009f020b7220 */ /* 0x000fe20000400000 */
[----:B------:R-:W-:Y:S01]  /*212b0*/  F2FP.BF16.F32.PACK_AB R92, R238, R234 ;  /* 0x000000eaee5c723e */ /* 0x000fe200000010ff */
[C---:B------:R-:W-:Y:S01]  /*212c0*/  FMUL R118, R2.reuse, R38 ;  /* 0x0000002602767220 */ /* 0x040fe20000400000 */
[----:B------:R-:W-:Y:S01]  /*212d0*/  F2FP.BF16.F32.PACK_AB R93, R235, R232 ;  /* 0x000000e8eb5d723e */ /* 0x000fe200000010ff */
[----:B------:R-:W-:Y:S01]  /*212e0*/  FMUL R121, R2, R34 ;  /* 0x0000002202797220 */ /* 0x000fe20000400000 */
[----:B------:R-:W-:Y:S01]  /*212f0*/  F2FP.BF16.F32.PACK_AB R94, R94, R97 ;  /* 0x000000615e5e723e */ /* 0x000fe200000010ff */
[C---:B------:R-:W-:Y:S01]  /*21300*/  FMUL R136, R2.reuse, R42 ;  /* 0x0000002a02887220 */ /* 0x040fe20000400000 */
[----:B------:R-:W-:Y:S01]  /*21310*/  F2FP.BF16.F32.PACK_AB R95, R95, R96 ;  /* 0x000000605f5f723e */ /* 0x000fe200000010ff */
[----:B------:R-:W-:Y:S01]  /*21320*/  BAR.SYNC.DEFER_BLOCKING 0x0 ;  /* 0x0000000000007b1d */ /* 0x000fe20000010000 */
[C---:B------:R-:W-:Y:S01]  /*21330*/  FMUL R10, R2.reuse, R158 ;  /* 0x0000009e020a7220 */ /* 0x040fe20000400000 */
[----:B------:R-:W-:Y:S01]  /*21340*/  FMUL R42, R2, R149 ;  /* 0x00000095022a7220 */ /* 0x000fe20000400000 */
[----:B------:R-:W-:-:S02]  /*21350*/  F2FP.BF16.F32.PACK_AB R115, R115, R116 ;  /* 0x000000747373723e */ /* 0x000fc400000010ff */
[----:B------:R-:W-:Y:S01]  /*21360*/  F2FP.BF16.F32.PACK_AB R114, R114, R117 ;  /* 0x000000757272723e */ /* 0x000fe200000010ff */
[----:B------:R-:W2:Y:S01]  /*21370*/  LDL.LU R159, [R1+0x94] ;  /* 0x00009400019f7983 */ /* 0x000ea20000300800 */
[----:B---3--:R-:W-:-:S03]  /*21380*/  F2FP.BF16.F32.PACK_AB R116, R148, R252 ;  /* 0x000000fc9474723e */ /* 0x008fc600000010ff */
[----:B------:R-:W3:Y:S01]  /*21390*/  LDL.LU R158, [R1+0x70] ;  /* 0x00007000019e7983 */ /* 0x000ee20000300800 */
[----:B------:R-:W-:Y:S02]  /*213a0*/  F2FP.BF16.F32.PACK_AB R117, R145, R250 ;  /* 0x000000fa9175723e */ /* 0x000fe400000010ff */
[----:B------:R-:W-:Y:S01]  /*213b0*/  F2FP.BF16.F32.PACK_AB R119, R119, R120 ;  /* 0x000000787777723e */ /* 0x000fe200000010ff */
[----:B------:R-:W3:Y:S01]  /*213c0*/  LDL.LU R149, [R1+0x74] ;  /* 0x0000740001957983 */ /* 0x000ee20000300800 */
[----:B----4-:R-:W-:-:S03]  /*213d0*/  F2FP.BF16.F32.PACK_AB R120, R144, R141 ;  /* 0x0000008d9078723e */ /* 0x010fc600000010ff */
[----:B------:R-:W3:Y:S01]  /*213e0*/  LDL.LU R148, [R1+0x54] ;  /* 0x0000540001947983 */ /* 0x000ee20000300800 */
[----:B------:R-:W-:-:S03]  /*213f0*/  F2FP.BF16.F32.PACK_AB R118, R118, R121 ;  /* 0x000000797676723e */ /* 0x000fc600000010ff */
[----:B------:R-:W-:Y:S01]  /*21400*/  STSM.16.M88.4 [R0], R92 ;  /* 0x0000005c00007844 */ /* 0x000fe20000000200 */
[----:B------:R-:W-:-:S03]  /*21410*/  F2FP.BF16.F32.PACK_AB R121, R140, R251 ;  /* 0x000000fb8c79723e */ /* 0x000fc600000010ff */
[----:B------:R-:W4:Y:S01]  /*21420*/  LDL.LU R145, [R1+0xa0] ;  /* 0x0000a00001917983 */ /* 0x000f220000300800 */
[----:B------:R-:W-:Y:S06]  /*21430*/  BAR.SYNC.DEFER_BLOCKING 0x0 ;  /* 0x0000000000007b1d */ /* 0x000fec0000010000 */
[----:B------:R-:W4:Y:S04]  /*21440*/  LDL.LU R144, [R1+0x80] ;  /* 0x0000800001907983 */ /* 0x000f280000300800 */
[----:B------:R-:W3:Y:S04]  /*21450*/  LDL.LU R141, [R1+0x84] ;  /* 0x00008400018d7983 */ /* 0x000ee80000300800 */
[----:B------:R-:W3:Y:S04]  /*21460*/  LDL.LU R140, [R1+0x60] ;  /* 0x00006000018c7983 */ /* 0x000ee80000300800 */
[----:B------:R-:W1:Y:S01]  /*21470*/  LDS.128 R88, [R153] ;  /* 0x0000000099587984 */ /* 0x000e620000000c00 */
        /* <DEDUP_REMOVED lines=19> */
[----:B------:R-:W-:-:S02]  /*215b0*/  @!P0 FMUL R163, R163, 16777216 ;  /* 0x4b800000a3a38820 */ /* 0x000fc40000400000 */
[C---:B------:R-:W-:Y:S01]  /*215c0*/  FMUL R105, R2.reuse, R105 ;  /* 0x0000006902697220 */ /* 0x040fe20000400000 */
[----:B------:R-:W-:Y:S01]  /*215d0*/  FMUL R104, R2, R104 ;  /* 0x0000006802687220 */ /* 0x000fe20000400000 */
[----:B------:R-:W1:Y:S01]  /*215e0*/  LDS.128 R92, [R153] ;  /* 0x00000000995c7984 */ /* 0x000e620000000c00 */
[----:B------:R-:W-:Y:S01]  /*215f0*/  F2FP.BF16.F32.PACK_AB R100, R242, R240 ;  /* 0x000000f0f264723e */ /* 0x000fe200000010ff */
[----:B------:R-:W-:Y:S01]  /*21600*/  FMUL R17, R2, R163 ;  /* 0x000000a302117220 */ /* 0x000fe20000400000 */
[----:B------:R-:W-:Y:S01]  /*21610*/  F2FP.BF16.F32.PACK_AB R101, R241, R184 ;  /* 0x000000b8f165723e */ /* 0x000fe200000010ff */
[----:B------:R-:W4:Y:S01]  /*21620*/  LDL.LU R163, [R1+0xf0] ;  /* 0x0000f00001a37983 */ /* 0x000f220000300800 */
[----:B------:R-:W-:Y:S02]  /*21630*/  F2FP.BF16.F32.PACK_AB R102, R102, R105 ;  /* 0x000000696666723e */ /* 0x000fe400000010ff */
[----:B------:R-:W-:Y:S01]  /*21640*/  F2FP.BF16.F32.PACK_AB R103, R103, R104 ;  /* 0x000000686767723e */ /* 0x000fe200000010ff */
[----:B------:R-:W-:Y:S01]  /*21650*/  BAR.SYNC.DEFER_BLOCKING 0x0 ;  /* 0x0000000000007b1d */ /* 0x000fe20000010000 */
[----:B------:R-:W-:-:S02]  /*21660*/  F2FP.BF16.F32.PACK_AB R122, R122, R136 ;  /* 0x000000887a7a723e */ /* 0x000fc400000010ff */
[----:B--2---:R-:W-:Y:S02]  /*21670*/  F2FP.BF16.F32.PACK_AB R136, R162, R161 ;  /* 0x000000a1a288723e */ /* 0x004fe400000010ff */
[----:B------:R-:W-:Y:S02]  /*21680*/  F2FP.BF16.F32.PACK_AB R137, R160, R137 ;  /* 0x00000089a089723e */ /* 0x000fe400000010ff */
[----:B------:R-:W-:Y:S01]  /*21690*/  F2FP.BF16.F32.PACK_AB R138, R138, R132 ;  /* 0x000000848a8a723e */ /* 0x000fe200000010ff */
[----:B------:R-:W2:Y:S01]  /*216a0*/  LDL.LU R162, [R1+0xd0] ;  /* 0x0000d00001a27983 */ /* 0x000ea20000300800 */
[----:B------:R-:W-:-:S03]  /*216b0*/  F2FP.BF16.F32.PACK_AB R132, R156, R155 ;  /* 0x0000009b9c84723e */ /* 0x000fc600000010ff */
[----:B------:R-:W2:Y:S01]  /*216c0*/  LDL.LU R161, [R1+0xd4] ;  /* 0x0000d40001a17983 */ /* 0x000ea20000300800 */
[----:B------:R-:W-:-:S03]  /*216d0*/  F2FP.BF16.F32.PACK_AB R123, R123, R133 ;  /* 0x000000857b7b723e */ /* 0x000fc600000010ff */
[----:B------:R-:W2:Y:S01]  /*216e0*/  LDL.LU R160, [R1+0xb4] ;  /* 0x0000b40001a07983 */ /* 0x000ea20000300800 */
[----:B------:R-:W-:-:S03]  /*216f0*/  F2FP.BF16.F32.PACK_AB R133, R154, R152 ;  /* 0x000000989a85723e */ /* 0x000fc600000010ff */
[----:B------:R-:W2:Y:S04]  /*21700*/  LDL.LU R156, [R1+0xf4] ;  /* 0x0000f400019c7983 */ /* 0x000ea80000300800 */
[----:B------:R-:W-:Y:S01]  /*21710*/  STSM.16.M88.4 [R0], R100 ;  /* 0x0000006400007844 */ /* 0x000fe20000000200 */
[----:B------:R-:W-:Y:S06]  /*21720*/  BAR.SYNC.DEFER_BLOCKING 0x0 ;  /* 0x0000000000007b1d */ /* 0x000fec0000010000 */
[----:B------:R-:W2:Y:S04]  /*21730*/  LDL.LU R155, [R1+0xe0] ;  /* 0x0000e000019b7983 */ /* 0x000ea80000300800 */
[----:B------:R-:W2:Y:S04]  /*21740*/  LDL.LU R154, [R1+0xe4] ;  /* 0x0000e400019a7983 */ /* 0x000ea80000300800 */
[----:B------:R-:W2:Y:S04]  /*21750*/  LDL.LU R152, [R1+0xc0] ;  /* 0x0000c00001987983 */ /* 0x000ea80000300800 */
[----:B------:R-:W1:Y:S01]  /*21760*/  LDS.128 R96, [R153] ;  /* 0x0000000099607984 */ /* 0x000e620000000c00 */
[----:B------:R-:W-:Y:S01]  /*21770*/  @!P0 FMUL R109, R109, 16777216 ;  /* 0x4b8000006d6d8820 */ /* 0x000fe20000400000 */
[----:B------:R-:W-:-:S03]  /*21780*/  @!P0 FMUL R108, R108, 16777216 ;  /* 0x4b8000006c6c8820 */ /* 0x000fc60000400000 */
[C---:B------:R-:W-:Y:S01]  /*21790*/  FMUL R109, R2.reuse, R109 ;  /* 0x0000006d026d7220 */ /* 0x040fe20000400000 */
[----:B------:R-:W-:Y:S01]  /*217a0*/  FMUL R108, R2, R108 ;  /* 0x0000006c026c7220 */ /* 0x000fe20000400000 */
[----:B------:R-:W-:Y:S02]  /*217b0*/  F2FP.BF16.F32.PACK_AB R104, R185, R186 ;  /* 0x000000bab968723e */ /* 0x000fe400000010ff */
[----:B------:R-:W-:Y:S02]  /*217c0*/  F2FP.BF16.F32.PACK_AB R105, R187, R188 ;  /* 0x000000bcbb69723e */ /* 0x000fe400000010ff */
[----:B------:R-:W-:Y:S02]  /*217d0*/  F2FP.BF16.F32.PACK_AB R106, R106, R109 ;  /* 0x0000006d6a6a723e */ /* 0x000fe400000010ff */
[----:B------:R-:W-:Y:S01]  /*217e0*/  F2FP.BF16.F32.PACK_AB R107, R107, R108 ;  /* 0x0000006c6b6b723e */ /* 0x000fe200000010ff */
[----:B------:R-:W-:Y:S06]  /*217f0*/  BAR.SYNC.DEFER_BLOCKING 0x0 ;  /* 0x0000000000007b1d */ /* 0x000fec0000010000 */
[----:B------:R-:W-:Y:S02]  /*21800*/  STSM.16.M88.4 [R0], R104 ;  /* 0x0000006800007844 */ /* 0x000fe40000000200 */
[----:B------:R-:W-:Y:S01]  /*21810*/  BAR.SYNC.DEFER_BLOCKING 0x0 ;  /* 0x0000000000007b1d */ /* 0x000fe20000010000 */
[----:B------:R-:W-:Y:S01]  /*21820*/  @!P0 FMUL R113, R113, 16777216 ;  /* 0x4b80000071718820 */ /* 0x000fe20000400000 */
[----:B------:R-:W-:-:S03]  /*21830*/  @!P0 FMUL R112, R112, 16777216 ;  /* 0x4b80000070708820 */ /* 0x000fc60000400000 */
[C---:B------:R-:W-:Y:S01]  /*21840*/  FMUL R113, R2.reuse, R113 ;  /* 0x0000007102717220 */ /* 0x040fe20000400000 */
[----:B------:R-:W-:Y:S01]  /*21850*/  FMUL R112, R2, R112 ;  /* 0x0000007002707220 */ /* 0x000fe20000400000 */
[----:B------:R-:W1:Y:S01]  /*21860*/  LDS.128 R100, [R153] ;  /* 0x0000000099647984 */ /* 0x000e620000000c00 */
[----:B------:R-:W-:Y:S02]  /*21870*/  F2FP.BF16.F32.PACK_AB R108, R245, R190 ;  /* 0x000000bef56c723e */ /* 0x000fe400000010ff */
[----:B------:R-:W-:Y:S02]  /*21880*/  F2FP.BF16.F32.PACK_AB R109, R191, R192 ;  /* 0x000000c0bf6d723e */ /* 0x000fe400000010ff */
[----:B------:R-:W-:Y:S02]  /*21890*/  F2FP.BF16.F32.PACK_AB R110, R110, R113 ;  /* 0x000000716e6e723e */ /* 0x000fe400000010ff */
[----:B------:R-:W-:Y:S01]  /*218a0*/  F2FP.BF16.F32.PACK_AB R111, R111, R112 ;  /* 0x000000706f6f723e */ /* 0x000fe200000010ff */
[----:B------:R-:W-:Y:S06]  /*218b0*/  BAR.SYNC.DEFER_BLOCKING 0x0 ;  /* 0x0000000000007b1d */ /* 0x000fec0000010000 */
[----:B------:R-:W-:Y:S02]  /*218c0*/  STSM.16.M88.4 [R0], R108 ;  /* 0x0000006c00007844 */ /* 0x000fe40000000200 */
[----:B------:R-:W-:Y:S01]  /*218d0*/  BAR.SYNC.DEFER_BLOCKING 0x0 ;  /* 0x0000000000007b1d */ /* 0x000fe20000010000 */
[----:B------:R-:W-:-:S02]  /*218e0*/  F2FP.BF16.F32.PACK_AB R112, R246, R243 ;  /* 0x000000f3f670723e */ /* 0x000fc400000010ff */
[----:B------:R-:W-:-:S03]  /*218f0*/  F2FP.BF16.F32.PACK_AB R113, R244, R189 ;  /* 0x000000bdf471723e */ /* 0x000fc600000010ff */
[----:B------:R-:W1:Y:S02]  /*21900*/  LDS.128 R104, [R153] ;  /* 0x0000000099687984 */ /* 0x000e640000000c00 */
[----:B------:R-:W-:Y:S06]  /*21910*/  BAR.SYNC.DEFER_BLOCKING 0x0 ;  /* 0x0000000000007b1d */ /* 0x000fec0000010000 */
[----:B------:R-:W-:Y:S02]  /*21920*/  STSM.16.M88.4 [R0], R112 ;  /* 0x0000007000007844 */ /* 0x000fe40000000200 */
[----:B------:R-:W-:Y:S01]  /*21930*/  BAR.SYNC.DEFER_BLOCKING 0x0 ;  /* 0x0000000000007b1d */ /* 0x000fe20000010000 */
[----:B------:R-:W-:-:S05]  /*21940*/  @!P0 FMUL R125, R125, 16777216 ;  /* 0x4b8000007d7d8820 */ /* 0x000fca0000400000 */
[----:B------:R-:W1:Y:S02]  /*21950*/  LDS.128 R108, [R153] ;  /* 0x00000000996c7984 */ /* 0x000e640000000c00 */
[----:B------:R-:W-:Y:S01]  /*21960*/  BAR.SYNC.DEFER_BLOCKING 0x0 ;  /* 0x0000000000007b1d */ /* 0x000fe20000010000 */
[----:B------:R-:W-:Y:S01]  /*21970*/  FMUL R125, R2, R125 ;  /* 0x0000007d027d7220 */ /* 0x000fe20000400000 */
[----:B------:R-:W-:Y:S02]  /*21980*/  F2FP.BF16.F32.PACK_AB R126, R126, R129 ;  /* 0x000000817e7e723e */ /* 0x000fe400000010ff */
[----:B---3--:R-:W-:Y:S02]  /*21990*/  F2FP.BF16.F32.PACK_AB R129, R141, R140 ;  /* 0x0000008c8d81723e */ /* 0x008fe400000010ff */
[----:B------:R-:W-:Y:S02]  /*219a0*/  F2FP.BF16.F32.PACK_AB R134, R134, R125 ;  /* 0x0000007d8686723e */ /* 0x000fe400000010ff */
[----:B------:R-:W-:-:S02]  /*219b0*/  F2FP.BF16.F32.PACK_AB R125, R149, R148 ;  /* 0x00000094957d723e */ /* 0x000fc400000010ff */
[----:B------:R-:W3:Y:S04]  /*219c0*/  LDL.LU R149, [R1+0x134] ;  /* 0x0001340001957983 */ /* 0x000ee80000300800 */
[----:B------:R-:W3:Y:S04]  /*219d0*/  LDL.LU R140, [R1+0x114] ;  /* 0x00011400018c7983 */ /* 0x000ee80000300800 */
[----:B------:R-:W3:Y:S04]  /*219e0*/  LDL.LU R148, [R1+0x120] ;  /* 0x0001200001947983 */ /* 0x000ee80000300800 */
[----:B------:R-:W3:Y:S04]  /*219f0*/  LDL.LU R141, [R1+0x104] ;  /* 0x00010400018d7983 */ /* 0x000ee80000300800 */
[----:B------:R-:W-:Y:S01]  /*21a00*/  STSM.16.M88.4 [R0], R116 ;  /* 0x0000007400007844 */ /* 0x000fe20000000200 */
[----:B------:R-:W-:Y:S06]  /*21a10*/  BAR.SYNC.DEFER_BLOCKING 0x0 ;  /* 0x0000000000007b1d */ /* 0x000fec0000010000 */
[----:B------:R-:W1:Y:S02]  /*21a20*/  LDS.128 R112, [R153] ;  /* 0x0000000099707984 */ /* 0x000e640000000c00 */
[----:B------:R-:W-:Y:S01]  /*21a30*/  BAR.SYNC.DEFER_BLOCKING 0x0 ;  /* 0x0000000000007b1d */ /* 0x000fe20000010000 */
[----:B------:R-:W-:-:S02]  /*21a40*/  F2FP.BF16.F32.PACK_AB R135, R135, R124 ;  /* 0x0000007c8787723e */ /* 0x000fc400000010ff */
[----:B------:R-:W-:Y:S02]  /*21a50*/  F2FP.BF16.F32.PACK_AB R124, R159, R158 ;  /* 0x0000009e9f7c723e */ /* 0x000fe400000010ff */
[----:B------:R-:W-:Y:S02]  /*21a60*/  F2FP.BF16.F32.PACK_AB R127, R127, R128 ;  /* 0x000000807f7f723e */ /* 0x000fe400000010ff */
[----:B----4-:R-:W-:Y:S01]  /*21a70*/  F2FP.BF16.F32.PACK_AB R128, R145, R144 ;  /* 0x000000909180723e */ /* 0x010fe200000010ff */
[----:B------:R-:W4:Y:S04]  /*21a80*/  LDL.LU R159, [R1+0x140] ;  /* 0x00014000019f7983 */ /* 0x000f280000300800 */
[----:B------:R-:W4:Y:S04]  /*21a90*/  LDL.LU R144, [R1+0x124] ;  /* 0x0001240001907983 */ /* 0x000f280000300800 */
[----:B------:R-:W4:Y:S04]  /*21aa0*/  LDL.LU R158, [R1+0x130] ;  /* 0x00013000019e7983 */ /* 0x000f280000300800 */
[----:B------:R-:W4:Y:S04]  /*21ab0*/  LDL.LU R145, [R1+0x110] ;  /* 0x0001100001917983 */ /* 0x000f280000300800 */
[----:B------:R-:W-:Y:S01]  /*21ac0*/  STSM.16.M88.4 [R0], R120 ;  /* 0x0000007800007844 */ /* 0x000fe20000000200 */
[----:B------:R-:W-:Y:S01]  /*21ad0*/  BAR.SYNC.DEFER_BLOCKING 0x0 ;  /* 0x0000000000007b1d */ /* 0x000fe20000010000 */
[----:B------:R-:W-:-:S05]  /*21ae0*/  F2FP.BF16.F32.PACK_AB R139, R139, R131 ;  /* 0x000000838b8b723e */ /* 0x000fca00000010ff */
[----:B------:R-:W1:Y:S02]  /*21af0*/  LDS.128 R116, [R153] ;  /* 0x0000000099747984 */ /* 0x000e640000000c00 */
[----:B------:R-:W-:Y:S06]  /*21b00*/  BAR.SYNC.DEFER_BLOCKING 0x0 ;  /* 0x0000000000007b1d */ /* 0x000fec0000010000 */
[----:B------:R2:W-:Y:S02]  /*21b10*/  STSM.16.M88.4 [R0], R136 ;  /* 0x0000008800007844 */ /* 0x0005e40000000200 */
[----:B------:R-:W-:Y:S01]  /*21b20*/  BAR.SYNC.DEFER_BLOCKING 0x0 ;  /* 0x0000000000007b1d */ /* 0x000fe20000010000 */
[----:B--2---:R-:W-:-:S02]  /*21b30*/  F2FP.BF16.F32.PACK_AB R136, R163, R162 ;  /* 0x000000a2a388723e */ /* 0x004fc400000010ff */
[----:B------:R-:W-:-:S03]  /*21b40*/  F2FP.BF16.F32.PACK_AB R138, R3, R4 ;  /* 0x00000004038a723e */ /* 0x000fc600000010ff */
[----:B------:R-:W2:Y:S01]  /*21b50*/  LDL.LU R163, [R1+0x164] ;  /* 0x0001640001a37983 */ /* 0x000ea20000300800 */
[----:B------:R-:W-:Y:S02]  /*21b60*/  F2FP.BF16.F32.PACK_AB R4, R156, R155 ;  /* 0x0000009b9c04723e */ /* 0x000fe400000010ff */
[----:B------:R-:W-:Y:S01]  /*21b70*/  F2FP.BF16.F32.PACK_AB R139, R5, R7 ;  /* 0x00000007058b723e */ /* 0x000fe200000010ff */
[----:B------:R-:W2:Y:S01]  /*21b80*/  LDL.LU R156, [R1+0x154] ;  /* 0x00015400019c7983 */ /* 0x000ea20000300800 */
[----:B------:R-:W-:-:S03]  /*21b90*/  F2FP.BF16.F32.PACK_AB R5, R154, R152 ;  /* 0x000000989a05723e */ /* 0x000fc600000010ff */
[----:B------:R-:W2:Y:S04]  /*21ba0*/  LDL.LU R155, [R1+0x160] ;  /* 0x00016000019b7983 */ /* 0x000ea80000300800 */
[----:B------:R-:W2:Y:S04]  /*21bb0*/  LDL.LU R154, [R1+0x144] ;  /* 0x00014400019a7983 */ /* 0x000ea80000300800 */
[----:B------:R-:W1:Y:S01]  /*21bc0*/  LDS.128 R120, [R153] ;  /* 0x0000000099787984 */ /* 0x000e620000000c00 */
[----:B------:R-:W-:Y:S01]  /*21bd0*/  BAR.SYNC.DEFER_BLOCKING 0x0 ;  /* 0x0000000000007b1d */ /* 0x000fe20000010000 */
[----:B------:R-:W-:Y:S01]  /*21be0*/  @!P0 FMUL R157, R157, 16777216 ;  /* 0x4b8000009d9d8820 */ /* 0x000fe20000400000 */
[----:B------:R-:W-:-:S02]  /*21bf0*/  F2FP.BF16.F32.PACK_AB R130, R130, R43 ;  /* 0x0000002b8282723e */ /* 0x000fc400000010ff */
[----:B------:R-:W-:Y:S02]  /*21c00*/  F2FP.BF16.F32.PACK_AB R131, R41, R42 ;  /* 0x0000002a2983723e */ /* 0x000fe400000010ff */
[----:B------:R-:W2:Y:S04]  /*21c10*/  LDL.LU R162, [R1+0x180] ;  /* 0x0001800001a27983 */ /* 0x000ea80000300800 */
[----:B------:R-:W-:Y:S01]  /*21c20*/  STSM.16.M88.4 [R0], R132 ;  /* 0x0000008400007844 */ /* 0x000fe20000000200 */
[----:B------:R-:W-:Y:S01]  /*21c30*/  BAR.SYNC.DEFER_BLOCKING 0x0 ;  /* 0x0000000000007b1d */ /* 0x000fe20000010000 */
[----:B------:R-:W-:-:S05]  /*21c40*/  FMUL R9, R2, R157 ;  /* 0x0000009d02097220 */ /* 0x000fca0000400000 */
[----:B------:R-:W2:Y:S04]  /*21c50*/  LDL.LU R152, [R1+0x170] ;  /* 0x0001700001987983 */ /* 0x000ea80000300800 */
[----:B------:R-:W1:Y:S01]  /*21c60*/  LDS.128 R132, [R153] ;  /* 0x0000000099847984 */ /* 0x000e620000000c00 */
[----:B------:R-:W-:Y:S06]  /*21c70*/  BAR.SYNC.DEFER_BLOCKING 0x0 ;  /* 0x0000000000007b1d */ /* 0x000fec0000010000 */
[----:B------:R-:W-:Y:S02]  /*21c80*/  STSM.16.M88.4 [R0], R124 ;  /* 0x0000007c00007844 */ /* 0x000fe40000000200 */
[----:B------:R-:W-:Y:S06]  /*21c90*/  BAR.SYNC.DEFER_BLOCKING 0x0 ;  /* 0x0000000000007b1d */ /* 0x000fec0000010000 */
[----:B------:R-:W0:Y:S01]  /*21ca0*/  S2R R157, SR_TID.X ;  /* 0x00000000009d7919 */ /* 0x000e220000002100 */
[----:B------:R-:W1:Y:S01]  /*21cb0*/  LDS.128 R124, [R153] ;  /* 0x00000000997c7984 */ /* 0x000e620000000c00 */
[----:B------:R-:W-:Y:S01]  /*21cc0*/  BAR.SYNC.DEFER_BLOCKING 0x0 ;  /* 0x0000000000007b1d */ /* 0x000fe20000010000 */
[----:B---3--:R-:W-:-:S05]  /*21cd0*/  F2FP.BF16.F32.PACK_AB R140, R149, R140 ;  /* 0x0000008c958c723e */ /* 0x008fca00000010ff */
[----:B------:R-:W3:Y:S01]  /*21ce0*/  LDL.LU R149, [R1+0x150] ;  /* 0x0001500001957983 */ /* 0x000ee20000300800 */
[----:B------:R-:W-:-:S03]  /*21cf0*/  F2FP.BF16.F32.PACK_AB R141, R148, R141 ;  /* 0x0000008d948d723e */ /* 0x000fc600000010ff */
[----:B------:R-:W3:Y:S04]  /*21d00*/  LDL.LU R148, [R1+0x100] ;  /* 0x0001000001947983 */ /* 0x000ee80000300800 */
[----:B------:R-:W-:Y:S01]  /*21d10*/  STSM.16.M88.4 [R0], R128 ;  /* 0x0000008000007844 */ /* 0x000fe20000000200 */
[----:B------:R-:W-:Y:S01]  /*21d20*/  BAR.SYNC.DEFER_BLOCKING 0x0 ;  /* 0x0000000000007b1d */ /* 0x000fe20000010000 */
[----:B0-----:R-:W-:Y:S01]  /*21d30*/  LOP3.LUT R6, R157, 0x40, RZ, 0xc0, !PT ;  /* 0x000000409d067812 */ /* 0x001fe200078ec0ff */
        /* <DEDUP_REMOVED lines=24> */
[----:B------:R-:W-:-:S02]  /*21ec0*/  ISETP.NE.U32.AND P0, PT, R6, RZ, PT ;  /* 0x000000ff0600720c */ /* 0x000fc40003f05070 */
[----:B------:R-:W-:Y:S02]  /*21ed0*/  F2FP.BF16.F32.PACK_AB R6, R8, R9 ;  /* 0x000000090806723e */ /* 0x000fe400000010ff */
[----:B------:R-:W-:Y:S02]  /*21ee0*/  F2FP.BF16.F32.PACK_AB R7, R10, R11 ;  /* 0x0000000b0a07723e */ /* 0x000fe400000010ff */
[----:B------:R-:W0:Y:S01]  /*21ef0*/  LDS.128 R8, [R153] ;  /* 0x0000000099087984 */ /* 0x000e220000000c00 */
[----:B------:R-:W-:Y:S01]  /*21f00*/  F2FP.BF16.F32.PACK_AB R137, R161, R160 ;  /* 0x000000a0a189723e */ /* 0x000fe200000010ff */
[----:B------:R-:W-:Y:S01]  /*21f10*/  BAR.SYNC.DEFER_BLOCKING 0x0 ;  /* 0x0000000000007b1d */ /* 0x000fe20000010000 */
[----:B----4-:R-:W-:-:S05]  /*21f20*/  F2FP.BF16.F32.PACK_AB R144, R159, R144 ;  /* 0x000000909f90723e */ /* 0x010fca00000010ff */
[----:B------:R-:W4:Y:S01]  /*21f30*/  LDL.LU R161, [R1+0x184] ;  /* 0x0001840001a17983 */ /* 0x000f220000300800 */
[----:B------:R-:W-:-:S03]  /*21f40*/  F2FP.BF16.F32.PACK_AB R145, R158, R145 ;  /* 0x000000919e91723e */ /* 0x000fc600000010ff */
[----:B------:R-:W4:Y:S04]  /*21f50*/  LDL.LU R160, [R1+0x174] ;  /* 0x0001740001a07983 */ /* 0x000f280000300800 */
[----:B------:R-:W4:Y:S04]  /*21f60*/  LDL.LU R159, [R1+0xc4] ;  /* 0x0000c400019f7983 */ /* 0x000f280000300800 */
[----:B------:R-:W4:Y:S04]  /*21f70*/  LDL.LU R158, [R1+0xb0] ;  /* 0x0000b000019e7983 */ /* 0x000f280000300800 */
[----:B------:R-:W-:Y:S01]  /*21f80*/  STSM.16.M88.4 [R0], R136 ;  /* 0x0000008800007844 */ /* 0x000fe20000000200 */
[----:B------:R-:W-:Y:S01]  /*21f90*/  BAR.SYNC.DEFER_BLOCKING 0x0 ;  /* 0x0000000000007b1d */ /* 0x000fe20000010000 */
        /* <DEDUP_REMOVED lines=10> */
[----:B------:R-:W0:Y:S01]  /*22040*/  LDS.128 R128, [R153] ;  /* 0x0000000099807984 */ /* 0x000e220000000c00 */
        /* <DEDUP_REMOVED lines=15> */
[----:B------:R-:W-:Y:S01]  /*22140*/  F2FP.BF16.F32.PACK_AB R147, R20, R21 ;  /* 0x000000151493723e */ /* 0x000fe200000010ff */
[----:B------:R-:W-:Y:S01]  /*22150*/  STSM.16.M88.4 [R0], R4 ;  /* 0x0000000400007844 */ /* 0x000fe20000000200 */
[----:B------:R-:W-:Y:S01]  /*22160*/  BAR.SYNC.DEFER_BLOCKING 0x0 ;  /* 0x0000000000007b1d */ /* 0x000fe20000010000 */
[----:B--2---:R-:W-:-:S05]  /*22170*/  F2FP.BF16.F32.PACK_AB R20, R163, R156 ;  /* 0x0000009ca314723e */ /* 0x004fca00000010ff */
[----:B------:R-:W2:Y:S01]  /*22180*/  LDL.LU R156, [R1+0xa4] ;  /* 0x0000a400019c7983 */ /* 0x000ea20000300800 */
[----:B------:R-:W-:-:S03]  /*22190*/  F2FP.BF16.F32.PACK_AB R21, R155, R154 ;  /* 0x0000009a9b15723e */ /* 0x000fc600000010ff */
[----:B------:R-:W2:Y:S04]  /*221a0*/  LDL.LU R155, [R1+0x90] ;  /* 0x00009000019b7983 */ /* 0x000ea80000300800 */
[----:B------:R-:W2:Y:S04]  /*221b0*/  LDL.LU R154, [R1+0x64] ;  /* 0x00006400019a7983 */ /* 0x000ea80000300800 */
[----:B------:R-:W0:Y:S01]  /*221c0*/  LDS.128 R4, [R153] ;  /* 0x0000000099047984 */ /* 0x000e220000000c00 */
[----:B------:R-:W-:Y:S02]  /*221d0*/  F2FP.BF16.F32.PACK_AB R142, R12, R13 ;  /* 0x0000000d0c8e723e */ /* 0x000fe400000010ff */
[----:B------:R-:W-:Y:S01]  /*221e0*/  F2FP.BF16.F32.PACK_AB R143, R14, R17 ;  /* 0x000000110e8f723e */ /* 0x000fe200000010ff */
[----:B------:R-:W-:Y:S01]  /*221f0*/  BAR.SYNC.DEFER_BLOCKING 0x0 ;  /* 0x0000000000007b1d */ /* 0x000fe20000010000 */
[----:B------:R-:W-:-:S02]  /*22200*/  F2FP.BF16.F32.PACK_AB R146, R18, R19 ;  /* 0x000000131292723e */ /* 0x000fc400000010ff */
[----:B------:R-:W-:Y:S02]  /*22210*/  F2FP.BF16.F32.PACK_AB R22, R22, R23 ;  /* 0x000000171616723e */ /* 0x000fe400000010ff */
[----:B------:R-:W-:-:S03]  /*22220*/  F2FP.BF16.F32.PACK_AB R26, R26, R27 ;  /* 0x0000001b1a1a723e */ /* 0x000fc600000010ff */
[----:B------:R-:W1:Y:S01]  /*22230*/  LDC.64 R12, c[0x0][0x270] ;  /* 0x00009c00ff0c7b82 */ /* 0x000e620000000a00 */
[----:B------:R-:W-:Y:S01]  /*22240*/  STSM.16.M88.4 [R0], R140 ;  /* 0x0000008c00007844 */ /* 0x000fe20000000200 */
[----:B------:R-:W-:-:S06]  /*22250*/  F2FP.BF16.F32.PACK_AB R30, R30, R31 ;  /* 0x0000001f1e1e723e */ /* 0x000fcc00000010ff */
[----:B------:R-:W0:Y:S08]  /*22260*/  LDC.64 R18, c[0x0][0x228] ;  /* 0x00008a00ff127b82 */ /* 0x000e300000000a00 */
[----:B------:R-:W-:Y:S06]  /*22270*/  BAR.SYNC.DEFER_BLOCKING 0x0 ;  /* 0x0000000000007b1d */ /* 0x000fec0000010000 */
[----:B------:R-:W0:Y:S02]  /*22280*/  LDS.128 R136, [R153] ;  /* 0x0000000099887984 */ /* 0x000e240000000c00 */
[----:B------:R-:W-:Y:S06]  /*22290*/  BAR.SYNC.DEFER_BLOCKING 0x0 ;  /* 0x0000000000007b1d */ /* 0x000fec0000010000 */
[----:B------:R2:W-:Y:S02]  /*222a0*/  STSM.16.M88.4 [R0], R144 ;  /* 0x0000009000007844 */ /* 0x0005e40000000200 */
[----:B------:R-:W-:Y:S01]  /*222b0*/  BAR.SYNC.DEFER_BLOCKING 0x0 ;  /* 0x0000000000007b1d */ /* 0x000fe20000010000 */
[----:B------:R-:W-:-:S05]  /*222c0*/  F2FP.BF16.F32.PACK_AB R23, R24, R25 ;  /* 0x000000191817723e */ /* 0x000fca00000010ff */
[----:B------:R-:W0:Y:S02]  /*222d0*/  LDS.128 R140, [R153] ;  /* 0x00000000998c7984 */ /* 0x000e240000000c00 */
[----:B------:R-:W-:Y:S06]  /*222e0*/  BAR.SYNC.DEFER_BLOCKING 0x0 ;  /* 0x0000000000007b1d */ /* 0x000fec0000010000 */
[----:B------:R-:W-:Y:S02]  /*222f0*/  STSM.16.M88.4 [R0], R20 ;  /* 0x0000001400007844 */ /* 0x000fe40000000200 */
[----:B------:R-:W-:Y:S01]  /*22300*/  BAR.SYNC.DEFER_BLOCKING 0x0 ;  /* 0x0000000000007b1d */ /* 0x000fe20000010000 */
[----:B------:R-:W-:-:S02]  /*22310*/  F2FP.BF16.F32.PACK_AB R24, R162, R152 ;  /* 0x00000098a218723e */ /* 0x000fc400000010ff */
[----:B---3--:R-:W-:Y:S02]  /*22320*/  F2FP.BF16.F32.PACK_AB R25, R149, R148 ;  /* 0x000000949519723e */ /* 0x008fe400000010ff */
[----:B------:R-:W-:-:S03]  /*22330*/  F2FP.BF16.F32.PACK_AB R27, R28, R29 ;  /* 0x0000001d1c1b723e */ /* 0x000fc600000010ff */
[----:B------:R-:W3:Y:S01]  /*22340*/  LDC R149, c[0x0][0x278] ;  /* 0x00009e00ff957b82 */ /* 0x000ee20000000800 */
[----:B------:R-:W3:Y:S07]  /*22350*/  LDS.128 R20, [R153] ;  /* 0x0000000099147984 */ /* 0x000eee0000000c00 */
[----:B------:R-:W-:Y:S06]  /*22360*/  BAR.SYNC.DEFER_BLOCKING 0x0 ;  /* 0x0000000000007b1d */ /* 0x000fec0000010000 */
[----:B------:R-:W-:Y:S02]  /*22370*/  STSM.16.M88.4 [R0], R24 ;  /* 0x0000001800007844 */ /* 0x000fe40000000200 */
[----:B------:R-:W-:Y:S01]  /*22380*/  BAR.SYNC.DEFER_BLOCKING 0x0 ;  /* 0x0000000000007b1d */ /* 0x000fe20000010000 */
[----:B----4-:R-:W-:-:S02]  /*22390*/  F2FP.BF16.F32.PACK_AB R28, R161, R160 ;  /* 0x000000a0a11c723e */ /* 0x010fc400000010ff */
[----:B------:R-:W-:-:S03]  /*223a0*/  F2FP.BF16.F32.PACK_AB R31, R32, R33 ;  /* 0x00000021201f723e */ /* 0x000fc600000010ff */
[----:B------:R-:W4:Y:S01]  /*223b0*/  LDS.128 R24, [R153] ;  /* 0x0000000099187984 */ /* 0x000f220000000c00 */
[----:B------:R-:W-:Y:S01]  /*223c0*/  F2FP.BF16.F32.PACK_AB R29, R159, R158 ;  /* 0x0000009e9f1d723e */ /* 0x000fe200000010ff */
[----:B------:R-:W-:Y:S06]  /*223d0*/  BAR.SYNC.DEFER_BLOCKING 0x0 ;  /* 0x0000000000007b1d */ /* 0x000fec0000010000 */
[----:B------:R-:W-:Y:S02]  /*223e0*/  STSM.16.M88.4 [R0], R28 ;  /* 0x0000001c00007844 */ /* 0x000fe40000000200 */
[----:B------:R-:W-:Y:S01]  /*223f0*/  BAR.SYNC.DEFER_BLOCKING 0x0 ;  /* 0x0000000000007b1d */ /* 0x000fe20000010000 */
[----:B------:R-:W-:-:S02]  /*22400*/  F2FP.BF16.F32.PACK_AB R34, R34, R35 ;  /* 0x000000232222723e */ /* 0x000fc400000010ff */
[----:B------:R-:W-:-:S03]  /*22410*/  F2FP.BF16.F32.PACK_AB R35, R36, R37 ;  /* 0x000000252423723e */ /* 0x000fc600000010ff */
[----:B------:R-:W4:Y:S01]  /*22420*/  LDS.128 R28, [R153] ;  /* 0x00000000991c7984 */ /* 0x000f220000000c00 */
[----:B------:R-:W1:Y:S01]  /*22430*/  S2R R148, SR_CTAID.X ;  /* 0x0000000000947919 */ /* 0x000e620000002500 */
[----:B------:R-:W0:Y:S01]  /*22440*/  S2R R162, SR_TID.X ;  /* 0x0000000000a27919 */ /* 0x000e220000002100 */
[----:B--2---:R-:W-:Y:S02]  /*22450*/  F2FP.BF16.F32.PACK_AB R32, R156, R155 ;  /* 0x0000009b9c20723e */ /* 0x004fe400000010ff */
[----:B------:R-:W-:Y:S01]  /*22460*/  F2FP.BF16.F32.PACK_AB R33, R154, R16 ;  /* 0x000000109a21723e */ /* 0x000fe200000010ff */
[----:B------:R-:W-:Y:S06]  /*22470*/  BAR.SYNC.DEFER_BLOCKING 0x0 ;  /* 0x0000000000007b1d */ /* 0x000fec0000010000 */
[----:B------:R-:W2:Y:S01]  /*22480*/  S2R R152, SR_CTAID.Y ;  /* 0x0000000000987919 */ /* 0x000ea20000002600 */
[----:B------:R-:W-:-:S02]  /*22490*/  SHF.R.U32.HI R17, RZ, 0x6, R157 ;  /* 0x00000006ff117819 */ /* 0x000fc4000001169d */
[----:B------:R-:W-:Y:S01]  /*224a0*/  F2FP.BF16.F32.PACK_AB R144, R15, R249 ;  /* 0x000000f90f90723e */ /* 0x000fe200000010ff */
[----:B------:R-:W4:Y:S01]  /*224b0*/  LDL.LU R16, [R1+0x1324] ;  /* 0x0013240001107983 */ /* 0x000f220000300800 */
[----:B------:R-:W-:Y:S02]  /*224c0*/  F2FP.BF16.F32.PACK_AB R145, R248, R247 ;  /* 0x000000f7f891723e */ /* 0x000fe400000010ff */
[----:B------:R-:W-:Y:S01]  /*224d0*/  F2FP.BF16.F32.PACK_AB R146, R38, R39 ;  /* 0x000000272692723e */ /* 0x000fe200000010ff */
[----:B------:R-:W4:Y:S01]  /*224e0*/  LDL.LU R15, [R1+0x1320] ;  /* 0x00132000010f7983 */ /* 0x000f220000300800 */
[----:B-1----:R-:W-:Y:S01]  /*224f0*/  IMAD.SHL.U32 R148, R148, 0x40, RZ ;  /* 0x0000004094947824 */ /* 0x002fe200078e00ff */
[----:B------:R-:W-:Y:S02]  /*22500*/  F2FP.BF16.F32.PACK_AB R147, R40, R2 ;  /* 0x000000022893723e */ /* 0x000fe400000010ff */
[----:B------:R-:W4:Y:S04]  /*22510*/  LDL.LU R155, [R1+0x204] ;  /* 0x00020400019b7983 */ /* 0x000f280000300800 */
[----:B------:R-:W-:Y:S01]  /*22520*/  STSM.16.M88.4 [R0], R32 ;  /* 0x0000002000007844 */ /* 0x000fe20000000200 */
[----:B------:R-:W-:Y:S01]  /*22530*/  BAR.SYNC.DEFER_BLOCKING 0x0 ;  /* 0x0000000000007b1d */ /* 0x000fe20000010000 */
[----:B0-----:R-:W-:-:S05]  /*22540*/  LOP3.LUT R148, R148, 0x3f, R162, 0xf8, !PT ;  /* 0x0000003f94947812 */ /* 0x001fca00078ef8a2 */
[----:B------:R-:W-:Y:S01]  /*22550*/  IMAD R13, R148, R13, RZ ;  /* 0x0000000d940d7224 */ /* 0x000fe200078e02ff */
[----:B------:R-:W4:Y:S01]  /*22560*/  LDL.LU R154, [R1+0x200] ;  /* 0x00020000019a7983 */ /* 0x000f220000300800 */
[----:B--2---:R-:W-:-:S03]  /*22570*/  IMAD R12, R152, R12, RZ ;  /* 0x0000000c980c7224 */ /* 0x004fc600078e02ff */
[----:B------:R-:W0:Y:S01]  /*22580*/  LDS.128 R32, [R153] ;  /* 0x0000000099207984 */ /* 0x000e220000000c00 */
[----:B------:R-:W-:Y:S01]  /*22590*/  BAR.SYNC.DEFER_BLOCKING 0x0 ;  /* 0x0000000000007b1d */ /* 0x000fe20000010000 */
[----:B------:R-:W-:Y:S01]  /*225a0*/  IMAD.SHL.U32 R3, R12, 0x2, RZ ;  /* 0x000000020c037824 */ /* 0x000fe200078e00ff */
[----:B------:R-:W-:-:S04]  /*225b0*/  SHF.L.U32 R14, R13, 0x1, RZ ;  /* 0x000000010d0e7819 */ /* 0x000fc800000006ff */
[----:B------:R-:W-:Y:S02]  /*225c0*/  IADD3 R3, P1, P2, R14, R18, R3 ;  /* 0x000000120e037210 */ /* 0x000fe40007a3e003 */
[----:B------:R-:W-:Y:S01]  /*225d0*/  SGXT.U32 R14, R17, 0x1 ;  /* 0x00000001110e781a */ /* 0x000fe20000000000 */
[----:B------:R-:W-:-:S04]  /*225e0*/  IMAD.HI R12, R12, 0x2, RZ ;  /* 0x000000020c0c7827 */ /* 0x000fc800078e02ff */
[----:B------:R-:W-:-:S04]  /*225f0*/  IMAD.HI R13, R13, 0x2, RZ ;  /* 0x000000020d0d7827 */ /* 0x000fc800078e02ff */
[----:B---3--:R-:W-:Y:S01]  /*22600*/  IMAD R14, R14, R149, RZ ;  /* 0x000000950e0e7224 */ /* 0x008fe200078e02ff */
[----:B------:R-:W-:-:S03]  /*22610*/  IADD3.X R12, R13, R19, R12, P1, P2 ;  /* 0x000000130d0c7210 */ /* 0x000fc60000fe440c */
[C---:B------:R-:W-:Y:S01]  /*22620*/  IMAD R13, R149.reuse, 0x2, R14 ;  /* 0x00000002950d7824 */ /* 0x040fe200078e020e */
[----:B------:R1:W-:Y:S03]  /*22630*/  STSM.16.M88.4 [R0], R144 ;  /* 0x0000009000007844 */ /* 0x0003e60000000200 */
[C---:B------:R-:W-:Y:S01]  /*22640*/  IMAD R17, R149.reuse, 0x2, R13 ;  /* 0x0000000295117824 */ /* 0x040fe200078e020d */
[----:B------:R-:W-:Y:S01]  /*22650*/  BAR.SYNC.DEFER_BLOCKING 0x0 ;  /* 0x0000000000007b1d */ /* 0x000fe20000010000 */
[CC--:B------:R-:W-:Y:S02]  /*22660*/  LEA R18, P1, R14.reuse, R3.reuse, 0x1 ;  /* 0x000000030e127211 */ /* 0x0c0fe400078208ff */
[----:B------:R-:W-:Y:S01]  /*22670*/  IMAD R2, R149, 0x2, R17 ;  /* 0x0000000295027824 */ /* 0x000fe200078e0211 */
[----:B------:R-:W-:Y:S02]  /*22680*/  LEA R36, P2, R13, R3, 0x1 ;  /* 0x000000030d247211 */ /* 0x000fe400078408ff */
[----:B------:R-:W-:-:S02]  /*22690*/  LEA.HI.X.SX32 R19, R14, R12, 0x1, P1 ;  /* 0x0000000c0e137211 */ /* 0x000fc400008f0eff */
[----:B------:R-:W-:Y:S02]  /*226a0*/  LEA.HI.X.SX32 R37, R13, R12, 0x1, P2 ;  /* 0x0000000c0d257211 */ /* 0x000fe400010f0eff */
[CC--:B------:R-:W-:Y:S02]  /*226b0*/  LEA R40, P1, R2.reuse, R3.reuse, 0x1 ;  /* 0x0000000302287211 */ /* 0x0c0fe400078208ff */
[----:B------:R-:W-:Y:S01]  /*226c0*/  LEA R13, R149, R2, 0x1 ;  /* 0x00000002950d7211 */ /* 0x000fe200078e08ff */
[----:B-1----:R-:W1:Y:S01]  /*226d0*/  LDC R145, c[0x0][0x278] ;  /* 0x00009e00ff917b82 */ /* 0x002e620000000800 */
[----:B------:R-:W-:Y:S02]  /*226e0*/  LEA.HI.X.SX32 R41, R2, R12, 0x1, P1 ;  /* 0x0000000c02297211 */ /* 0x000fe400008f0eff */
[-C--:B------:R-:W-:Y:S01]  /*226f0*/  LEA R42, P1, R13, R3.reuse, 0x1 ;  /* 0x000000030d2a7211 */ /* 0x080fe200078208ff */
[----:B------:R-:W-:Y:S01]  /*22700*/  IMAD R0, R149, 0x2, R13 ;  /* 0x0000000295007824 */ /* 0x000fe200078e020d */
[----:B------:R-:W-:-:S02]  /*22710*/  LEA R38, P3, R17, R3, 0x1 ;  /* 0x0000000311267211 */ /* 0x000fc400078608ff */
[-C--:B------:R-:W-:Y:S01]  /*22720*/  LEA.HI.X.SX32 R43, R13, R12.reuse, 0x1, P1 ;  /* 0x0000000c0d2b7211 */ /* 0x080fe200008f0eff */
[----:B------:R-:W-:Y:S01]  /*22730*/  IMAD R2, R149, 0x2, R0 ;  /* 0x0000000295027824 */ /* 0x000fe200078e0200 */
[----:B------:R2:W-:Y:S01]  /*22740*/  STG.E.U16 desc[UR4][R18.64], R44 ;  /* 0x0000002c12007986 */ /* 0x0005e2000c101504 */
[----:B------:R-:W-:-:S03]  /*22750*/  LEA.HI.X.SX32 R39, R17, R12, 0x1, P3 ;  /* 0x0000000c11277211 */ /* 0x000fc600018f0eff */
[----:B------:R3:W-:Y:S01]  /*22760*/  STG.E.U16 desc[UR4][R36.64], R45 ;  /* 0x0000002d24007986 */ /* 0x0007e2000c101504 */
[----:B--2---:R-:W-:-:S04]  /*22770*/  LEA R18, P1, R0, R3, 0x1 ;  /* 0x0000000300127211 */ /* 0x004fc800078208ff */
[-C--:B------:R-:W-:Y:S01]  /*22780*/  LEA.HI.X.SX32 R19, R0, R12.reuse, 0x1, P1 ;  /* 0x0000000c00137211 */ /* 0x080fe200008f0eff */
[C---:B------:R-:W-:Y:S01]  /*22790*/  IMAD R0, R149.reuse, 0x2, R2 ;  /* 0x0000000295007824 */ /* 0x040fe200078e0202 */
[CC--:B---3--:R-:W-:Y:S01]  /*227a0*/  LEA R36, P1, R2.reuse, R3.reuse, 0x1 ;  /* 0x0000000302247211 */ /* 0x0c8fe200078208ff */
[----:B------:R2:W-:Y:S03]  /*227b0*/  STG.E.U16 desc[UR4][R38.64], R46 ;  /* 0x0000002e26007986 */ /* 0x0005e6000c101504 */
[----:B------:R-:W-:Y:S02]  /*227c0*/  LEA.HI.X.SX32 R37, R2, R12, 0x1, P1 ;  /* 0x0000000c02257211 */ /* 0x000fe400008f0eff */
[----:B------:R-:W-:Y:S02]  /*227d0*/  LEA R2, R149, R0, 0x1 ;  /* 0x0000000095027211 */ /* 0x000fe400078e08ff */
[----:B--2---:R-:W-:-:S04]  /*227e0*/  LEA R38, P1, R0, R3, 0x1 ;  /* 0x0000000300267211 */ /* 0x004fc800078208ff */
[----:B------:R-:W-:Y:S01]  /*227f0*/  LEA.HI.X.SX32 R39, R0, R12, 0x1, P1 ;  /* 0x0000000c00277211 */ /* 0x000fe200008f0eff */
[----:B------:R-:W-:Y:S01]  /*22800*/  IMAD R0, R149, 0x2, R2 ;  /* 0x0000000295007824 */ /* 0x000fe200078e0202 */
[----:B------:R-:W-:Y:S01]  /*22810*/  PRMT R14, R44, 0x7632, R14 ;  /* 0x000076322c0e7816 */ /* 0x000fe2000000000e */
[----:B------:R2:W-:Y:S01]  /*22820*/  STG.E.U16 desc[UR4][R40.64], R47 ;  /* 0x0000002f28007986 */ /* 0x0005e2000c101504 */
[----:B------:R-:W-:Y:S01]  /*22830*/  PRMT R17, R45, 0x7632, R17 ;  /* 0x000076322d117816 */ /* 0x000fe20000000011 */
[----:B------:R-:W-:Y:S02]  /*22840*/  IMAD R13, R149, 0x2, R0 ;  /* 0x00000002950d7824 */ /* 0x000fe400078e0200 */
[----:B------:R3:W-:Y:S04]  /*22850*/  STG.E.U16 desc[UR4][R42.64], R14 ;  /* 0x0000000e2a007986 */ /* 0x0007e8000c101504 */
[----:B------:R0:W-:Y:S01]  /*22860*/  STG.E.U16 desc[UR4][R18.64], R17 ;  /* 0x0000001112007986 */ /* 0x0001e2000c101504 */
[----:B--2---:R-:W-:-:S04]  /*22870*/  LEA R40, P1, R2, R3, 0x1 ;  /* 0x0000000302287211 */ /* 0x004fc800078208ff */
[----:B------:R-:W-:Y:S01]  /*22880*/  LEA.HI.X.SX32 R41, R2, R12, 0x1, P1 ;  /* 0x0000000c02297211 */ /* 0x000fe200008f0eff */
[----:B---3--:R-:W2:Y:S01]  /*22890*/  LDC R14, c[0x0][0x278] ;  /* 0x00009e00ff0e7b82 */ /* 0x008ea20000000800 */
[----:B------:R-:W-:Y:S02]  /*228a0*/  LEA R42, P1, R13, R3, 0x1 ;  /* 0x000000030d2a7211 */ /* 0x000fe400078208ff */
[----:B------:R-:W-:-:S05]  /*228b0*/  PRMT R45, R47, 0x7632, R45 ;  /* 0x000076322f2d7816 */ /* 0x000fca000000002d */
[----:B0-----:R-:W0:Y:S01]  /*228c0*/  LDC R17, c[0x0][0x278] ;  /* 0x00009e00ff117b82 */ /* 0x001e220000000800 */
[----:B------:R-:W-:Y:S01]  /*228d0*/  LEA.HI.X.SX32 R43, R13, R12, 0x1, P1 ;  /* 0x0000000c0d2b7211 */ /* 0x000fe200008f0eff */
[----:B------:R-:W-:Y:S01]  /*228e0*/  IMAD R13, R149, 0x2, R13 ;  /* 0x00000002950d7824 */ /* 0x000fe200078e020d */
[----:B------:R-:W-:-:S05]  /*228f0*/  PRMT R144, R46, 0x7632, R144 ;  /* 0x000076322e907816 */ /* 0x000fca0000000090 */
[----:B------:R-:W3:Y:S01]  /*22900*/  LDC R47, c[0x0][0x278] ;  /* 0x00009e00ff2f7b82 */ /* 0x000ee20000000800 */
[-C--:B------:R-:W-:Y:S01]  /*22910*/  LEA R44, P2, R0, R3.reuse, 0x1 ;  /* 0x00000003002c7211 */ /* 0x080fe200078408ff */
[----:B------:R-:W-:Y:S01]  /*22920*/  STG.E.U16 desc[UR4][R36.64], R144 ;  /* 0x0000009024007986 */ /* 0x000fe2000c101504 */
[----:B------:R-:W-:-:S03]  /*22930*/  LEA R18, P1, R13, R3, 0x1 ;  /* 0x000000030d127211 */ /* 0x000fc600078208ff */
[----:B------:R1:W-:Y:S01]  /*22940*/  STG.E.U16 desc[UR4][R38.64], R45 ;  /* 0x0000002d26007986 */ /* 0x0003e2000c101504 */
[----:B------:R-:W-:-:S03]  /*22950*/  LEA.HI.X.SX32 R19, R13, R12, 0x1, P1 ;  /* 0x0000000c0d137211 */ /* 0x000fc600008f0eff */
[----:B------:R-:W-:Y:S01]  /*22960*/  STG.E.U16 desc[UR4][R40.64], R48 ;  /* 0x0000003028007986 */ /* 0x000fe2000c101504 */
[----:B-1----:R-:W-:Y:S02]  /*22970*/  LEA.HI.X.SX32 R45, R0, R12, 0x1, P2 ;  /* 0x0000000c002d7211 */ /* 0x002fe400010f0eff */
[C---:B------:R-:W-:Y:S02]  /*22980*/  LEA R0, R149.reuse, R13, 0x1 ;  /* 0x0000000d95007211 */ /* 0x040fe400078e08ff */
[----:B------:R-:W1:Y:S01]  /*22990*/  LDC R13, c[0x0][0x278] ;  /* 0x00009e00ff0d7b82 */ /* 0x000e620000000800 */
[----:B------:R2:W-:Y:S01]  /*229a0*/  STG.E.U16 desc[UR4][R44.64], R49 ;  /* 0x000000312c007986 */ /* 0x0005e2000c101504 */
[----:B------:R-:W-:Y:S01]  /*229b0*/  LEA R36, P1, R0, R3, 0x1 ;  /* 0x0000000300247211 */ /* 0x000fe200078208ff */
[----:B------:R-:W-:-:S03]  /*229c0*/  IMAD R2, R149, 0x2, R0 ;  /* 0x0000000295027824 */ /* 0x000fc600078e0200 */
[-C--:B------:R-:W-:Y:S01]  /*229d0*/  LEA.HI.X.SX32 R37, R0, R12.reuse, 0x1, P1 ;  /* 0x0000000c00257211 */ /* 0x080fe200008f0eff */
[----:B0-----:R-:W-:Y:S01]  /*229e0*/  IMAD R0, R17, 0x2, R2 ;  /* 0x0000000211007824 */ /* 0x001fe200078e0202 */
[-C--:B------:R-:W-:Y:S01]  /*229f0*/  LEA R38, P1, R2, R3.reuse, 0x1 ;  /* 0x0000000302267211 */ /* 0x080fe200078208ff */
[----:B--2---:R-:W0:Y:S01]  /*22a00*/  LDC R45, c[0x0][0x278] ;  /* 0x00009e00ff2d7b82 */ /* 0x004e220000000800 */
[----:B------:R-:W-:Y:S02]  /*22a10*/  PRMT R41, R48, 0x7632, R41 ;  /* 0x0000763230297816 */ /* 0x000fe40000000029 */
[----:B------:R-:W-:Y:S01]  /*22a20*/  LEA.HI.X.SX32 R39, R2, R12, 0x1, P1 ;  /* 0x0000000c02277211 */ /* 0x000fe200008f0eff */
[----:B---3--:R-:W-:Y:S01]  /*22a30*/  IMAD R2, R47, 0x2, R0 ;  /* 0x000000022f027824 */ /* 0x008fe200078e0200 */
[----:B------:R-:W-:Y:S01]  /*22a40*/  LEA R40, P1, R0, R3, 0x1 ;  /* 0x0000000300287211 */ /* 0x000fe200078208ff */
[----:B------:R2:W-:Y:S02]  /*22a50*/  STG.E.U16 desc[UR4][R42.64], R50 ;  /* 0x000000322a007986 */ /* 0x0005e4000c101504 */
[----:B------:R-:W3:Y:S02]  /*22a60*/  LDC R44, c[0x0][0x278] ;  /* 0x00009e00ff2c7b82 */ /* 0x000ee40000000800 */
[----:B------:R-:W-:Y:S04]  /*22a70*/  STG.E.U16 desc[UR4][R18.64], R51 ;  /* 0x0000003312007986 */ /* 0x000fe8000c101504 */
[----:B------:R1:W-:Y:S02]  /*22a80*/  STG.E.U16 desc[UR4][R36.64], R41 ;  /* 0x0000002924007986 */ /* 0x0003e4000c101504 */
[----:B------:R-:W3:Y:S01]  /*22a90*/  LDC R17, c[0x0][0x278] ;  /* 0x00009e00ff117b82 */ /* 0x000ee20000000800 */
[----:B--2---:R-:W-:-:S02]  /*22aa0*/  PRMT R43, R49, 0x7632, R43 ;  /* 0x00007632312b7816 */ /* 0x004fc4000000002b */
[----:B------:R-:W-:Y:S02]  /*22ab0*/  PRMT R46, R50, 0x7632, R46 ;  /* 0x00007632322e7816 */ /* 0x000fe4000000002e */
[----:B------:R-:W-:-:S03]  /*22ac0*/  PRMT R48, R51, 0x7632, R48 ;  /* 0x0000763233307816 */ /* 0x000fc60000000030 */
[----:B------:R-:W2:Y:S01]  /*22ad0*/  LDC R47, c[0x0][0x278] ;  /* 0x00009e00ff2f7b82 */ /* 0x000ea20000000800 */
[----:B-1----:R-:W-:Y:S02]  /*22ae0*/  LEA.HI.X.SX32 R41, R0, R12, 0x1, P1 ;  /* 0x0000000c00297211 */ /* 0x002fe400008f0eff */
[CC--:B------:R-:W-:Y:S02]  /*22af0*/  LEA R42, P1, R2.reuse, R3.reuse, 0x1 ;  /* 0x00000003022a7211 */ /* 0x0c0fe400078208ff */
[----:B------:R-:W-:Y:S01]  /*22b00*/  LEA R0, R145, R2, 0x1 ;  /* 0x0000000291007211 */ /* 0x000fe200078e08ff */
[----:B------:R1:W-:Y:S02]  /*22b10*/  STG.E.U16 desc[UR4][R38.64], R43 ;  /* 0x0000002b26007986 */ /* 0x0003e4000c101504 */
[----:B-1----:R-:W-:Y:S02]  /*22b20*/  LEA.HI.X.SX32 R43, R2, R12, 0x1, P1 ;  /* 0x0000000c022b7211 */ /* 0x002fe400008f0eff */
[----:B------:R-:W-:Y:S01]  /*22b30*/  IMAD R2, R13, 0x2, R0 ;  /* 0x000000020d027824 */ /* 0x000fe200078e0200 */
[----:B------:R-:W-:-:S03]  /*22b40*/  LEA R18, P1, R0, R3, 0x1 ;  /* 0x0000000300127211 */ /* 0x000fc600078208ff */
[----:B0-----:R-:W-:Y:S01]  /*22b50*/  IMAD R13, R45, 0x2, R2 ;  /* 0x000000022d0d7824 */ /* 0x001fe200078e0202 */
[----:B------:R-:W-:Y:S01]  /*22b60*/  LEA.HI.X.SX32 R19, R0, R12, 0x1, P1 ;  /* 0x0000000c00137211 */ /* 0x000fe200008f0eff */
[----:B------:R-:W0:Y:S03]  /*22b70*/  LDC R45, c[0x0][0x278] ;  /* 0x00009e00ff2d7b82 */ /* 0x000e260000000800 */
[----:B------:R-:W-:-:S04]  /*22b80*/  LEA R38, P1, R13, R3, 0x1 ;  /* 0x000000030d267211 */ /* 0x000fc800078208ff */
[----:B------:R-:W-:Y:S01]  /*22b90*/  LEA.HI.X.SX32 R39, R13, R12, 0x1, P1 ;  /* 0x0000000c0d277211 */ /* 0x000fe200008f0eff */
[----:B------:R-:W-:Y:S01]  /*22ba0*/  IMAD R13, R14, 0x2, R13 ;  /* 0x000000020e0d7824 */ /* 0x000fe200078e020d */
[----:B------:R1:W-:Y:S01]  /*22bb0*/  STG.E.U16 desc[UR4][R40.64], R46 ;  /* 0x0000002e28007986 */ /* 0x0003e2000c101504 */
[----:B------:R-:W-:Y:S01]  /*22bc0*/  LEA R36, P2, R2, R3, 0x1 ;  /* 0x0000000302247211 */ /* 0x000fe200078408ff */
[----:B------:R-:W4:Y:S02]  /*22bd0*/  LDC R14, c[0x0][0x278] ;  /* 0x00009e00ff0e7b82 */ /* 0x000f240000000800 */
[----:B------:R2:W-:Y:S01]  /*22be0*/  STG.E.U16 desc[UR4][R42.64], R48 ;  /* 0x000000302a007986 */ /* 0x0005e2000c101504 */
[----:B---3--:R-:W-:Y:S02]  /*22bf0*/  LEA R0, R44, R13, 0x1 ;  /* 0x0000000d2c007211 */ /* 0x008fe400078e08ff */
[----:B-1----:R-:W-:-:S03]  /*22c00*/  LEA R40, P1, R13, R3, 0x1 ;  /* 0x000000030d287211 */ /* 0x002fc600078208ff */
[----:B--2---:R-:W1:Y:S01]  /*22c10*/  LDC R43, c[0x0][0x278] ;  /* 0x00009e00ff2b7b82 */ /* 0x004e620000000800 */
[-C--:B------:R-:W-:Y:S01]  /*22c20*/  LEA.HI.X.SX32 R41, R13, R12.reuse, 0x1, P1 ;  /* 0x0000000c0d297211 */ /* 0x080fe200008f0eff */
[----:B------:R2:W-:Y:S01]  /*22c30*/  STG.E.U16 desc[UR4][R18.64], R52 ;  /* 0x0000003412007986 */ /* 0x0005e2000c101504 */
[----:B------:R-:W-:Y:S01]  /*22c40*/  LEA.HI.X.SX32 R37, R2, R12, 0x1, P2 ;  /* 0x0000000c02257211 */ /* 0x000fe200010f0eff */
[----:B------:R-:W-:-:S04]  /*22c50*/  IMAD R2, R17, 0x2, R0 ;  /* 0x0000000211027824 */ /* 0x000fc800078e0200 */
[----:B------:R-:W3:Y:S01]  /*22c60*/  LDC R13, c[0x0][0x278] ;  /* 0x00009e00ff0d7b82 */ /* 0x000ee20000000800 */
[----:B------:R0:W-:Y:S01]  /*22c70*/  STG.E.U16 desc[UR4][R36.64], R53 ;  /* 0x0000003524007986 */ /* 0x0001e2000c101504 */
[----:B--2---:R-:W-:-:S06]  /*22c80*/  LEA R18, P1, R0, R3, 0x1 ;  /* 0x0000000300127211 */ /* 0x004fcc00078208ff */
[----:B------:R-:W2:Y:S01]  /*22c90*/  LDC R17, c[0x0][0x278] ;  /* 0x00009e00ff117b82 */ /* 0x000ea20000000800 */
[-C--:B------:R-:W-:Y:S01]  /*22ca0*/  LEA.HI.X.SX32 R19, R0, R12.reuse, 0x1, P1 ;  /* 0x0000000c00137211 */ /* 0x080fe200008f0eff */
[----:B0-----:R-:W-:Y:S01]  /*22cb0*/  IMAD R0, R45, 0x2, R2 ;  /* 0x000000022d007824 */ /* 0x001fe200078e0202 */
[C---:B------:R-:W-:Y:S01]  /*22cc0*/  LEA R36, P1, R2.reuse, R3, 0x1 ;  /* 0x0000000302247211 */ /* 0x040fe200078208ff */
[----:B------:R0:W-:Y:S04]  /*22cd0*/  STG.E.U16 desc[UR4][R38.64], R54 ;  /* 0x0000003626007986 */ /* 0x0001e8000c101504 */
[----:B------:R-:W4:Y:S01]  /*22ce0*/  LDC R44, c[0x0][0x278] ;  /* 0x00009e00ff2c7b82 */ /* 0x000f220000000800 */
[----:B------:R-:W-:Y:S01]  /*22cf0*/  LEA.HI.X.SX32 R37, R2, R12, 0x1, P1 ;  /* 0x0000000c02257211 */ /* 0x000fe200008f0eff */
[----:B------:R-:W-:Y:S01]  /*22d00*/  IMAD R2, R47, 0x2, R0 ;  /* 0x000000022f027824 */ /* 0x000fe200078e0200 */
[----:B------:R-:W-:Y:S01]  /*22d10*/  STG.E.U16 desc[UR4][R40.64], R55 ;  /* 0x0000003728007986 */ /* 0x000fe2000c101504 */
[----:B------:R-:W-:-:S04]  /*22d20*/  PRMT R46, R53, 0x7632, R46 ;  /* 0x00007632352e7816 */ /* 0x000fc8000000002e */
[----:B------:R-:W4:Y:S01]  /*22d30*/  LDC R45, c[0x0][0x278] ;  /* 0x00009e00ff2d7b82 */ /* 0x000f220000000800 */
[----:B0-----:R-:W-:Y:S02]  /*22d40*/  PRMT R39, R52, 0x7632, R39 ;  /* 0x0000763234277816 */ /* 0x001fe40000000027 */
[----:B------:R-:W-:-:S03]  /*22d50*/  LEA R38, P1, R0, R3, 0x1 ;  /* 0x0000000300267211 */ /* 0x000fc600078208ff */
[----:B------:R0:W-:Y:S01]  /*22d60*/  STG.E.U16 desc[UR4][R18.64], R39 ;  /* 0x0000002712007986 */ /* 0x0001e2000c101504 */
[----:B------:R-:W-:Y:S01]  /*22d70*/  PRMT R48, R54, 0x7632, R48 ;  /* 0x0000763236307816 */ /* 0x000fe20000000030 */
[----:B------:R-:W4:Y:S01]  /*22d80*/  LDC R47, c[0x0][0x278] ;  /* 0x00009e00ff2f7b82 */ /* 0x000f220000000800 */
[----:B0-----:R-:W-:Y:S02]  /*22d90*/  LEA.HI.X.SX32 R39, R0, R12, 0x1, P1 ;  /* 0x0000000c00277211 */ /* 0x001fe400008f0eff */
[C---:B------:R-:W-:Y:S02]  /*22da0*/  LEA R42, P1, R2.reuse, R3, 0x1 ;  /* 0x00000003022a7211 */ /* 0x040fe400078208ff */
[----:B-1----:R-:W-:Y:S02]  /*22db0*/  LEA R0, R43, R2, 0x1 ;  /* 0x000000022b007211 */ /* 0x002fe400078e08ff */
[----:B------:R-:W-:-:S03]  /*22dc0*/  LEA.HI.X.SX32 R43, R2, R12, 0x1, P1 ;  /* 0x0000000c022b7211 */ /* 0x000fc600008f0eff */
[----:B---3--:R-:W-:Y:S01]  /*22dd0*/  IMAD R2, R13, 0x2, R0 ;  /* 0x000000020d027824 */ /* 0x008fe200078e0200 */
[----:B------:R-:W-:-:S03]  /*22de0*/  LEA R18, P1, R0, R3, 0x1 ;  /* 0x0000000300127211 */ /* 0x000fc600078208ff */
[----:B--2---:R-:W-:Y:S01]  /*22df0*/  IMAD R13, R17, 0x2, R2 ;  /* 0x00000002110d7824 */ /* 0x004fe200078e0202 */
[----:B------:R0:W-:Y:S01]  /*22e00*/  STG.E.U16 desc[UR4][R36.64], R46 ;  /* 0x0000002e24007986 */ /* 0x0001e2000c101504 */
[----:B------:R-:W-:Y:S01]  /*22e10*/  LEA.HI.X.SX32 R19, R0, R12, 0x1, P1 ;  /* 0x0000000c00137211 */ /* 0x000fe200008f0eff */
[----:B------:R-:W1:Y:S01]  /*22e20*/  LDC R17, c[0x0][0x278] ;  /* 0x00009e00ff117b82 */ /* 0x000e620000000800 */
[----:B------:R-:W-:Y:S01]  /*22e30*/  PRMT R49, R55, 0x7632, R49 ;  /* 0x0000763237317816 */ /* 0x000fe20000000031 */
[----:B------:R2:W-:Y:S01]  /*22e40*/  STG.E.U16 desc[UR4][R38.64], R48 ;  /* 0x0000003026007986 */ /* 0x0005e2000c101504 */
[----:B0-----:R-:W-:-:S04]  /*22e50*/  LEA R36, P1, R13, R3, 0x1 ;  /* 0x000000030d247211 */ /* 0x001fc800078208ff */
[-C--:B------:R-:W-:Y:S01]  /*22e60*/  LEA.HI.X.SX32 R37, R13, R12.reuse, 0x1, P1 ;  /* 0x0000000c0d257211 */ /* 0x080fe200008f0eff */
[----:B----4-:R-:W-:Y:S01]  /*22e70*/  IMAD R13, R14, 0x2, R13 ;  /* 0x000000020e0d7824 */ /* 0x010fe200078e020d */
[----:B------:R0:W-:Y:S01]  /*22e80*/  STG.E.U16 desc[UR4][R42.64], R49 ;  /* 0x000000312a007986 */ /* 0x0001e2000c101504 */
[-C--:B------:R-:W-:Y:S01]  /*22e90*/  LEA R40, P2, R2, R3.reuse, 0x1 ;  /* 0x0000000302287211 */ /* 0x080fe200078408ff */
[----:B------:R-:W3:Y:S02]  /*22ea0*/  LDC R14, c[0x0][0x278] ;  /* 0x00009e00ff0e7b82 */ /* 0x000ee40000000800 */
[C---:B--2---:R-:W-:Y:S02]  /*22eb0*/  LEA R38, P1, R13.reuse, R3, 0x1 ;  /* 0x000000030d267211 */ /* 0x044fe400078208ff */
[----:B------:R-:W-:Y:S02]  /*22ec0*/  LEA R0, R44, R13, 0x1 ;  /* 0x0000000d2c007211 */ /* 0x000fe400078e08ff */
[----:B------:R-:W-:-:S02]  /*22ed0*/  LEA.HI.X.SX32 R39, R13, R12, 0x1, P1 ;  /* 0x0000000c0d277211 */ /* 0x000fc400008f0eff */
[----:B------:R-:W2:Y:S01]  /*22ee0*/  LDC R13, c[0x0][0x278] ;  /* 0x00009e00ff0d7b82 */ /* 0x000ea20000000800 */
[----:B------:R-:W-:-:S07]  /*22ef0*/  LEA.HI.X.SX32 R41, R2, R12, 0x1, P2 ;  /* 0x0000000c02297211 */ /* 0x000fce00010f0eff */
[----:B0-----:R-:W0:Y:S01]  /*22f00*/  LDC R43, c[0x0][0x278] ;  /* 0x00009e00ff2b7b82 */ /* 0x001e220000000800 */
[----:B------:R4:W-:Y:S01]  /*22f10*/  STG.E.U16 desc[UR4][R18.64], R56 ;  /* 0x0000003812007986 */ /* 0x0009e2000c101504 */
[----:B------:R-:W-:-:S03]  /*22f20*/  IMAD R2, R45, 0x2, R0 ;  /* 0x000000022d027824 */ /* 0x000fc600078e0200 */
[----:B------:R-:W-:Y:S03]  /*22f30*/  STG.E.U16 desc[UR4][R40.64], R57 ;  /* 0x0000003928007986 */ /* 0x000fe6000c101504 */
[----:B------:R-:W3:Y:S01]  /*22f40*/  LDC R45, c[0x0][0x278] ;  /* 0x00009e00ff2d7b82 */ /* 0x000ee20000000800 */
[----:B------:R1:W-:Y:S01]  /*22f50*/  STG.E.U16 desc[UR4][R36.64], R58 ;  /* 0x0000003a24007986 */ /* 0x0003e2000c101504 */
[----:B----4-:R-:W-:-:S06]  /*22f60*/  LEA R18, P1, R0, R3, 0x1 ;  /* 0x0000000300127211 */ /* 0x010fcc00078208ff */
[----:B------:R-:W4:Y:S01]  /*22f70*/  LDC R44, c[0x0][0x278] ;  /* 0x00009e00ff2c7b82 */ /* 0x000f220000000800 */
[-C--:B------:R-:W-:Y:S01]  /*22f80*/  LEA.HI.X.SX32 R19, R0, R12.reuse, 0x1, P1 ;  /* 0x0000000c00137211 */ /* 0x080fe200008f0eff */
[----:B-1----:R-:W-:Y:S01]  /*22f90*/  IMAD R0, R17, 0x2, R2 ;  /* 0x0000000211007824 */ /* 0x002fe200078e0202 */
[-C--:B------:R-:W-:Y:S02]  /*22fa0*/  LEA R36, P1, R2, R3.reuse, 0x1 ;  /* 0x0000000302247211 */ /* 0x080fe400078208ff */
[----:B------:R-:W-:Y:S01]  /*22fb0*/  PRMT R41, R56, 0x7632, R41 ;  /* 0x0000763238297816 */ /* 0x000fe20000000029 */
[----:B------:R-:W-:Y:S01]  /*22fc0*/  STG.E.U16 desc[UR4][R38.64], R59 ;  /* 0x0000003b26007986 */ /* 0x000fe2000c101504 */
[----:B------:R-:W-:Y:S01]  /*22fd0*/  LEA.HI.X.SX32 R37, R2, R12, 0x1, P1 ;  /* 0x0000000c02257211 */ /* 0x000fe200008f0eff */
[----:B------:R-:W-:Y:S01]  /*22fe0*/  IMAD R2, R47, 0x2, R0 ;  /* 0x000000022f027824 */ /* 0x000fe200078e0200 */
[----:B------:R-:W-:Y:S01]  /*22ff0*/  LEA R40, P1, R0, R3, 0x1 ;  /* 0x0000000300287211 */ /* 0x000fe200078208ff */
[----:B------:R1:W-:Y:S01]  /*23000*/  STG.E.U16 desc[UR4][R18.64], R41 ;  /* 0x0000002912007986 */ /* 0x0003e2000c101504 */
[----:B------:R-:W-:Y:S01]  /*23010*/  PRMT R46, R57, 0x7632, R46 ;  /* 0x00007632392e7816 */ /* 0x000fe2000000002e */
[----:B------:R-:W4:Y:S01]  /*23020*/  LDC R17, c[0x0][0x278] ;  /* 0x00009e00ff117b82 */ /* 0x000f220000000800 */
[----:B------:R-:W-:-:S02]  /*23030*/  PRMT R48, R58, 0x7632, R48 ;  /* 0x000076323a307816 */ /* 0x000fc40000000030 */
[----:B------:R-:W-:-:S05]  /*23040*/  PRMT R49, R59, 0x7632, R49 ;  /* 0x000076323b317816 */ /* 0x000fca0000000031 */
[----:B------:R-:W4:Y:S01]  /*23050*/  LDC R47, c[0x0][0x278] ;  /* 0x00009e00ff2f7b82 */ /* 0x000f220000000800 */
[----:B-1----:R-:W-:Y:S02]  /*23060*/  LEA.HI.X.SX32 R41, R0, R12, 0x1, P1 ;  /* 0x0000000c00297211 */ /* 0x002fe400008f0eff */
[C---:B------:R-:W-:Y:S02]  /*23070*/  LEA R42, P1, R2.reuse, R3, 0x1 ;  /* 0x00000003022a7211 */ /* 0x040fe400078208ff */
[----:B0-----:R-:W-:Y:S02]  /*23080*/  LEA R0, R43, R2, 0x1 ;  /* 0x000000022b007211 */ /* 0x001fe400078e08ff */
[----:B------:R-:W-:-:S03]  /*23090*/  LEA.HI.X.SX32 R43, R2, R12, 0x1, P1 ;  /* 0x0000000c022b7211 */ /* 0x000fc600008f0eff */
[----:B--2---:R-:W-:Y:S01]  /*230a0*/  IMAD R2, R13, 0x2, R0 ;  /* 0x000000020d027824 */ /* 0x004fe200078e0200 */
[----:B------:R-:W-:-:S03]  /*230b0*/  LEA R18, P1, R0, R3, 0x1 ;  /* 0x0000000300127211 */ /* 0x000fc600078208ff */
[----:B---3--:R-:W-:Y:S01]  /*230c0*/  IMAD R13, R45, 0x2, R2 ;  /* 0x000000022d0d7824 */ /* 0x008fe200078e0202 */
[----:B------:R0:W-:Y:S01]  /*230d0*/  STG.E.U16 desc[UR4][R36.64], R46 ;  /* 0x0000002e24007986 */ /* 0x0001e2000c101504 */
[----:B------:R-:W-:Y:S01]  /*230e0*/  LEA.HI.X.SX32 R19, R0, R12, 0x1, P1 ;  /* 0x0000000c00137211 */ /* 0x000fe200008f0eff */
[----:B------:R-:W1:Y:S02]  /*230f0*/  LDC R45, c[0x0][0x278] ;  /* 0x00009e00ff2d7b82 */ /* 0x000e640000000800 */
[----:B------:R2:W-:Y:S01]  /*23100*/  STG.E.U16 desc[UR4][R40.64], R48 ;  /* 0x0000003028007986 */ /* 0x0005e2000c101504 */
[----:B0-----:R-:W-:-:S04]  /*23110*/  LEA R36, P1, R13, R3, 0x1 ;  /* 0x000000030d247211 */ /* 0x001fc800078208ff */
[-C--:B------:R-:W-:Y:S01]  /*23120*/  LEA.HI.X.SX32 R37, R13, R12.reuse, 0x1, P1 ;  /* 0x0000000c0d257211 */ /* 0x080fe200008f0eff */
[----:B------:R-:W-:Y:S01]  /*23130*/  IMAD R13, R14, 0x2, R13 ;  /* 0x000000020e0d7824 */ /* 0x000fe200078e020d */
[----:B------:R0:W-:Y:S01]  /*23140*/  STG.E.U16 desc[UR4][R42.64], R49 ;  /* 0x000000312a007986 */ /* 0x0001e2000c101504 */
[-C--:B------:R-:W-:Y:S01]  /*23150*/  LEA R38, P2, R2, R3.reuse, 0x1 ;  /* 0x0000000302267211 */ /* 0x080fe200078408ff */
[----:B------:R-:W3:Y:S02]  /*23160*/  LDC R14, c[0x0][0x278] ;  /* 0x00009e00ff0e7b82 */ /* 0x000ee40000000800 */
[C---:B--2---:R-:W-:Y:S02]  /*23170*/  LEA R40, P1, R13.reuse, R3, 0x1 ;  /* 0x000000030d287211 */ /* 0x044fe400078208ff */
[----:B----4-:R-:W-:Y:S02]  /*23180*/  LEA R0, R44, R13, 0x1 ;  /* 0x0000000d2c007211 */ /* 0x010fe400078e08ff */
        /* <DEDUP_REMOVED lines=782> */
[----:B------:R-:W1:Y:S01]  /*26270*/  LDC R45, c[0x0][0x278] ;  /* 0x00009e00ff2d7b82 */ /* 0x000e620000000800 */
[-C--:B------:R-:W-:Y:S01]  /*26280*/  LEA R38, P2, R2, R3.reuse, 0x1 ;  /* 0x0000000302267211 */ /* 0x080fe200078408ff */
[----:B------:R2:W-:Y:S01]  /*26290*/  STG.E.U16 desc[UR4][R40.64], R48 ;  /* 0x0000003028007986 */ /* 0x0005e2000c101504 */
[----:B0-----:R-:W-:-:S04]  /*262a0*/  LEA R36, P1, R13, R3, 0x1 ;  /* 0x000000030d247211 */ /* 0x001fc800078208ff */
[-C--:B------:R-:W-:Y:S01]  /*262b0*/  LEA.HI.X.SX32 R37, R13, R12.reuse, 0x1, P1 ;  /* 0x0000000c0d257211 */ /* 0x080fe200008f0eff */
[----:B------:R-:W-:Y:S01]  /*262c0*/  IMAD R13, R14, 0x2, R13 ;  /* 0x000000020e0d7824 */ /* 0x000fe200078e020d */
[----:B------:R0:W-:Y:S01]  /*262d0*/  STG.E.U16 desc[UR4][R42.64], R49 ;  /* 0x000000312a007986 */ /* 0x0001e2000c101504 */
[-C--:B------:R-:W-:Y:S01]  /*262e0*/  LEA.HI.X.SX32 R39, R2, R12.reuse, 0x1, P2 ;  /* 0x0000000c02277211 */ /* 0x080fe200010f0eff */
[----:B------:R-:W3:Y:S02]  /*262f0*/  LDC R14, c[0x0][0x278] ;  /* 0x00009e00ff0e7b82 */ /* 0x000ee40000000800 */
[C---:B--2---:R-:W-:Y:S02]  /*26300*/  LEA R40, P1, R13.reuse, R3, 0x1 ;  /* 0x000000030d287211 */ /* 0x044fe400078208ff */
[----:B----4-:R-:W-:Y:S01]  /*26310*/  LEA R0, R44, R13, 0x1 ;  /* 0x0000000d2c007211 */ /* 0x010fe200078e08ff */
[----:B------:R-:W-:Y:S01]  /*26320*/  STG.E.U16 desc[UR4][R18.64], R8 ;  /* 0x0000000812007986 */ /* 0x000fe2000c101504 */
[----:B------:R-:W-:-:S02]  /*26330*/  LEA.HI.X.SX32 R41, R13, R12, 0x1, P1 ;  /* 0x0000000c0d297211 */ /* 0x000fc400008f0eff */
[----:B------:R-:W2:Y:S01]  /*26340*/  LDC R13, c[0x0][0x278] ;  /* 0x00009e00ff0d7b82 */ /* 0x000ea20000000800 */
[----:B------:R4:W-:Y:S07]  /*26350*/  STG.E.U16 desc[UR4][R38.64], R9 ;  /* 0x0000000926007986 */ /* 0x0009ee000c101504 */
[----:B0-----:R-:W0:Y:S01]  /*26360*/  LDC R43, c[0x0][0x278] ;  /* 0x00009e00ff2b7b82 */ /* 0x001e220000000800 */
[----:B------:R1:W-:Y:S01]  /*26370*/  STG.E.U16 desc[UR4][R36.64], R10 ;  /* 0x0000000a24007986 */ /* 0x0003e2000c101504 */
[----:B------:R-:W-:Y:S01]  /*26380*/  IMAD R2, R17, 0x2, R0 ;  /* 0x0000000211027824 */ /* 0x000fe200078e0200 */
[----:B----4-:R-:W-:-:S05]  /*26390*/  PRMT R39, R9, 0x7632, R39 ;  /* 0x0000763209277816 */ /* 0x010fca0000000027 */
[----:B------:R-:W4:Y:S01]  /*263a0*/  LDC R17, c[0x0][0x278] ;  /* 0x00009e00ff117b82 */ /* 0x000f220000000800 */
[----:B-1----:R-:W-:Y:S02]  /*263b0*/  PRMT R37, R8, 0x7632, R37 ;  /* 0x0000763208257816 */ /* 0x002fe40000000025 */
[----:B------:R-:W-:-:S04]  /*263c0*/  LEA R8, P1, R0, R3, 0x1 ;  /* 0x0000000300087211 */ /* 0x000fc800078208ff */
[-C--:B------:R-:W-:Y:S01]  /*263d0*/  LEA.HI.X.SX32 R9, R0, R12.reuse, 0x1, P1 ;  /* 0x0000000c00097211 */ /* 0x080fe200008f0eff */
[----:B------:R-:W-:Y:S01]  /*263e0*/  IMAD R0, R45, 0x2, R2 ;  /* 0x000000022d007824 */ /* 0x000fe200078e0202 */
[CC--:B------:R-:W-:Y:S01]  /*263f0*/  LEA R18, P1, R2.reuse, R3.reuse, 0x1 ;  /* 0x0000000302127211 */ /* 0x0c0fe200078208ff */
[----:B------:R1:W-:Y:S03]  /*26400*/  STG.E.U16 desc[UR4][R40.64], R11 ;  /* 0x0000000b28007986 */ /* 0x0003e6000c101504 */
[-C--:B------:R-:W-:Y:S01]  /*26410*/  LEA.HI.X.SX32 R19, R2, R12.reuse, 0x1, P1 ;  /* 0x0000000c02137211 */ /* 0x080fe200008f0eff */
[----:B------:R-:W-:Y:S01]  /*26420*/  IMAD R2, R47, 0x2, R0 ;  /* 0x000000022f027824 */ /* 0x000fe200078e0200 */
[C---:B------:R-:W-:Y:S01]  /*26430*/  LEA R36, P1, R0.reuse, R3, 0x1 ;  /* 0x0000000300247211 */ /* 0x040fe200078208ff */
[----:B------:R3:W-:Y:S04]  /*26440*/  STG.E.U16 desc[UR4][R8.64], R37 ;  /* 0x0000002508007986 */ /* 0x0007e8000c101504 */
[----:B------:R2:W-:Y:S01]  /*26450*/  STG.E.U16 desc[UR4][R18.64], R39 ;  /* 0x0000002712007986 */ /* 0x0005e2000c101504 */
[----:B-1----:R-:W1:Y:S01]  /*26460*/  LDC R40, c[0x0][0x278] ;  /* 0x00009e00ff287b82 */ /* 0x002e620000000800 */
[----:B---3--:R-:W-:-:S02]  /*26470*/  LEA.HI.X.SX32 R37, R0, R12, 0x1, P1 ;  /* 0x0000000c00257211 */ /* 0x008fc400008f0eff */
[----:B------:R-:W-:-:S05]  /*26480*/  LEA R38, P1, R2, R3, 0x1 ;  /* 0x0000000302267211 */ /* 0x000fca00078208ff */
[----:B------:R-:W3:Y:S01]  /*26490*/  LDC R41, c[0x0][0x278] ;  /* 0x00009e00ff297b82 */ /* 0x000ee20000000800 */
[----:B0-----:R-:W-:Y:S02]  /*264a0*/  LEA R0, R43, R2, 0x1 ;  /* 0x000000022b007211 */ /* 0x001fe400078e08ff */
[----:B--2---:R-:W-:-:S03]  /*264b0*/  LEA.HI.X.SX32 R39, R2, R12, 0x1, P1 ;  /* 0x0000000c02277211 */ /* 0x004fc600008f0eff */
[----:B------:R-:W-:Y:S01]  /*264c0*/  IMAD R2, R13, 0x2, R0 ;  /* 0x000000020d027824 */ /* 0x000fe200078e0200 */
[C---:B------:R-:W-:Y:S01]  /*264d0*/  LEA R8, P1, R0.reuse, R3, 0x1 ;  /* 0x0000000300087211 */ /* 0x040fe200078208ff */
[----:B------:R-:W0:Y:S02]  /*264e0*/  LDC R43, c[0x0][0x278] ;  /* 0x00009e00ff2b7b82 */ /* 0x000e240000000800 */
[----:B----4-:R-:W-:Y:S01]  /*264f0*/  IMAD R13, R17, 0x2, R2 ;  /* 0x00000002110d7824 */ /* 0x010fe200078e0202 */
[----:B------:R-:W-:-:S04]  /*26500*/  LEA.HI.X.SX32 R9, R0, R12, 0x1, P1 ;  /* 0x0000000c00097211 */ /* 0x000fc800008f0eff */
[-C--:B------:R-:W-:Y:S01]  /*26510*/  LEA R18, P1, R13, R3.reuse, 0x1 ;  /* 0x000000030d127211 */ /* 0x080fe200078208ff */
[----:B------:R-:W2:Y:S01]  /*26520*/  LDC R17, c[0x0][0x278] ;  /* 0x00009e00ff117b82 */ /* 0x000ea20000000800 */
[----:B------:R-:W-:Y:S02]  /*26530*/  PRMT R42, R10, 0x7632, R42 ;  /* 0x000076320a2a7816 */ /* 0x000fe4000000002a */
[----:B------:R-:W-:Y:S02]  /*26540*/  PRMT R44, R11, 0x7632, R44 ;  /* 0x000076320b2c7816 */ /* 0x000fe4000000002c */
[----:B------:R-:W-:Y:S01]  /*26550*/  LEA.HI.X.SX32 R19, R13, R12, 0x1, P1 ;  /* 0x0000000c0d137211 */ /* 0x000fe200008f0eff */
[----:B------:R-:W-:Y:S01]  /*26560*/  IMAD R13, R14, 0x2, R13 ;  /* 0x000000020e0d7824 */ /* 0x000fe200078e020d */
[----:B------:R4:W-:Y:S01]  /*26570*/  STG.E.U16 desc[UR4][R36.64], R42 ;  /* 0x0000002a24007986 */ /* 0x0009e2000c101504 */
[----:B------:R-:W-:Y:S01]  /*26580*/  LEA R10, P2, R2, R3, 0x1 ;  /* 0x00000003020a7211 */ /* 0x000fe200078408ff */
[----:B------:R-:W0:Y:S02]  /*26590*/  LDC R14, c[0x0][0x278] ;  /* 0x00009e00ff0e7b82 */ /* 0x000e240000000800 */
[----:B------:R4:W-:Y:S01]  /*265a0*/  STG.E.U16 desc[UR4][R38.64], R44 ;  /* 0x0000002c26007986 */ /* 0x0009e2000c101504 */
[----:B-1----:R-:W-:-:S02]  /*265b0*/  LEA R0, R40, R13, 0x1 ;  /* 0x0000000d28007211 */ /* 0x002fc400078e08ff */
[----:B----4-:R-:W-:-:S03]  /*265c0*/  LEA R36, P1, R13, R3, 0x1 ;  /* 0x000000030d247211 */ /* 0x010fc600078208ff */
[----:B------:R-:W1:Y:S01]  /*265d0*/  LDC R39, c[0x0][0x278] ;  /* 0x00009e00ff277b82 */ /* 0x000e620000000800 */
[-C--:B------:R-:W-:Y:S01]  /*265e0*/  LEA.HI.X.SX32 R37, R13, R12.reuse, 0x1, P1 ;  /* 0x0000000c0d257211 */ /* 0x080fe200008f0eff */
[----:B------:R4:W-:Y:S01]  /*265f0*/  STG.E.U16 desc[UR4][R8.64], R128 ;  /* 0x0000008008007986 */ /* 0x0009e2000c101504 */
[----:B------:R-:W-:Y:S01]  /*26600*/  LEA.HI.X.SX32 R11, R2, R12, 0x1, P2 ;  /* 0x0000000c020b7211 */ /* 0x000fe200010f0eff */
[----:B---3--:R-:W-:-:S04]  /*26610*/  IMAD R2, R41, 0x2, R0 ;  /* 0x0000000229027824 */ /* 0x008fc800078e0200 */
[----:B------:R-:W3:Y:S01]  /*26620*/  LDC R13, c[0x0][0x278] ;  /* 0x00009e00ff0d7b82 */ /* 0x000ee20000000800 */
[----:B------:R2:W-:Y:S01]  /*26630*/  STG.E.U16 desc[UR4][R10.64], R129 ;  /* 0x000000810a007986 */ /* 0x0005e2000c101504 */
[----:B----4-:R-:W-:-:S06]  /*26640*/  LEA R8, P1, R0, R3, 0x1 ;  /* 0x0000000300087211 */ /* 0x010fcc00078208ff */
[----:B------:R-:W4:Y:S01]  /*26650*/  LDC R41, c[0x0][0x278] ;  /* 0x00009e00ff297b82 */ /* 0x000f220000000800 */
[-C--:B------:R-:W-:Y:S01]  /*26660*/  LEA.HI.X.SX32 R9, R0, R12.reuse, 0x1, P1 ;  /* 0x0000000c00097211 */ /* 0x080fe200008f0eff */
[----:B--2---:R-:W-:Y:S01]  /*26670*/  IMAD R0, R17, 0x2, R2 ;  /* 0x0000000211007824 */ /* 0x004fe200078e0202 */
[C---:B------:R-:W-:Y:S01]  /*26680*/  LEA R10, P1, R2.reuse, R3, 0x1 ;  /* 0x00000003020a7211 */ /* 0x040fe200078208ff */
[----:B------:R2:W-:Y:S04]  /*26690*/  STG.E.U16 desc[UR4][R18.64], R130 ;  /* 0x0000008212007986 */ /* 0x0005e8000c101504 */
[----:B------:R-:W4:Y:S01]  /*266a0*/  LDC R40, c[0x0][0x278] ;  /* 0x00009e00ff287b82 */ /* 0x000f220000000800 */
[----:B------:R-:W-:Y:S01]  /*266b0*/  LEA.HI.X.SX32 R11, R2, R12, 0x1, P1 ;  /* 0x0000000c020b7211 */ /* 0x000fe200008f0eff */
[----:B0-----:R-:W-:Y:S01]  /*266c0*/  IMAD R2, R43, 0x2, R0 ;  /* 0x000000022b027824 */ /* 0x001fe200078e0200 */
[----:B------:R-:W-:Y:S01]  /*266d0*/  STG.E.U16 desc[UR4][R36.64], R131 ;  /* 0x0000008324007986 */ /* 0x000fe2000c101504 */
[----:B------:R-:W-:-:S04]  /*266e0*/  PRMT R42, R129, 0x7632, R42 ;  /* 0x00007632812a7816 */ /* 0x000fc8000000002a */
[----:B------:R-:W0:Y:S01]  /*266f0*/  LDC R17, c[0x0][0x278] ;  /* 0x00009e00ff117b82 */ /* 0x000e220000000800 */
[----:B--2---:R-:W-:Y:S02]  /*26700*/  PRMT R19, R128, 0x7632, R19 ;  /* 0x0000763280137816 */ /* 0x004fe40000000013 */
[----:B------:R-:W-:-:S03]  /*26710*/  LEA R18, P1, R0, R3, 0x1 ;  /* 0x0000000300127211 */ /* 0x000fc600078208ff */
[----:B------:R2:W-:Y:S01]  /*26720*/  STG.E.U16 desc[UR4][R8.64], R19 ;  /* 0x0000001308007986 */ /* 0x0005e2000c101504 */
[----:B------:R-:W-:Y:S01]  /*26730*/  PRMT R44, R130, 0x7632, R44 ;  /* 0x00007632822c7816 */ /* 0x000fe2000000002c */
[----:B------:R-:W0:Y:S01]  /*26740*/  LDC R43, c[0x0][0x278] ;  /* 0x00009e00ff2b7b82 */ /* 0x000e220000000800 */
[----:B--2---:R-:W-:Y:S02]  /*26750*/  LEA.HI.X.SX32 R19, R0, R12, 0x1, P1 ;  /* 0x0000000c00137211 */ /* 0x004fe400008f0eff */
[C---:B------:R-:W-:Y:S02]  /*26760*/  LEA R38, P1, R2.reuse, R3, 0x1 ;  /* 0x0000000302267211 */ /* 0x040fe400078208ff */
[----:B-1----:R-:W-:Y:S02]  /*26770*/  LEA R0, R39, R2, 0x1 ;  /* 0x0000000227007211 */ /* 0x002fe400078e08ff */
[----:B------:R-:W-:-:S03]  /*26780*/  LEA.HI.X.SX32 R39, R2, R12, 0x1, P1 ;  /* 0x0000000c02277211 */ /* 0x000fc600008f0eff */
[----:B---3--:R-:W-:Y:S01]  /*26790*/  IMAD R2, R13, 0x2, R0 ;  /* 0x000000020d027824 */ /* 0x008fe200078e0200 */
[----:B------:R-:W-:-:S03]  /*267a0*/  LEA R8, P1, R0, R3, 0x1 ;  /* 0x0000000300087211 */ /* 0x000fc600078208ff */
[----:B----4-:R-:W-:Y:S01]  /*267b0*/  IMAD R13, R41, 0x2, R2 ;  /* 0x00000002290d7824 */ /* 0x010fe200078e0202 */
[----:B------:R1:W-:Y:S01]  /*267c0*/  STG.E.U16 desc[UR4][R10.64], R42 ;  /* 0x0000002a0a007986 */ /* 0x0003e2000c101504 */
[----:B------:R-:W-:Y:S01]  /*267d0*/  LEA.HI.X.SX32 R9, R0, R12, 0x1, P1 ;  /* 0x0000000c00097211 */ /* 0x000fe200008f0eff */
[----:B------:R-:W2:Y:S01]  /*267e0*/  LDC R41, c[0x0][0x278] ;  /* 0x00009e00ff297b82 */ /* 0x000ea20000000800 */
[----:B------:R-:W-:Y:S01]  /*267f0*/  PRMT R45, R131, 0x7632, R45 ;  /* 0x00007632832d7816 */ /* 0x000fe2000000002d */
[----:B------:R3:W-:Y:S01]  /*26800*/  STG.E.U16 desc[UR4][R18.64], R44 ;  /* 0x0000002c12007986 */ /* 0x0007e2000c101504 */
[-C--:B------:R-:W-:Y:S02]  /*26810*/  LEA R36, P2, R2, R3.reuse, 0x1 ;  /* 0x0000000302247211 */ /* 0x080fe400078408ff */
[----:B-1----:R-:W-:-:S04]  /*26820*/  LEA R10, P1, R13, R3, 0x1 ;  /* 0x000000030d0a7211 */ /* 0x002fc800078208ff */
[-C--:B------:R-:W-:Y:S01]  /*26830*/  LEA.HI.X.SX32 R11, R13, R12.reuse, 0x1, P1 ;  /* 0x0000000c0d0b7211 */ /* 0x080fe200008f0eff */
[----:B------:R-:W-:Y:S01]  /*26840*/  IMAD R13, R14, 0x2, R13 ;  /* 0x000000020e0d7824 */ /* 0x000fe200078e020d */
[----:B------:R1:W-:Y:S01]  /*26850*/  STG.E.U16 desc[UR4][R38.64], R45 ;  /* 0x0000002d26007986 */ /* 0x0003e2000c101504 */
[-C--:B------:R-:W-:Y:S01]  /*26860*/  LEA.HI.X.SX32 R37, R2, R12.reuse, 0x1, P2 ;  /* 0x0000000c02257211 */ /* 0x080fe200010f0eff */
[----:B------:R-:W4:Y:S02]  /*26870*/  LDC R14, c[0x0][0x278] ;  /* 0x00009e00ff0e7b82 */ /* 0x000f240000000800 */
[C---:B---3--:R-:W-:Y:S02]  /*26880*/  LEA R18, P1, R13.reuse, R3, 0x1 ;  /* 0x000000030d127211 */ /* 0x048fe400078208ff */
[----:B------:R-:W-:Y:S01]  /*26890*/  LEA R0, R40, R13, 0x1 ;  /* 0x0000000d28007211 */ /* 0x000fe200078e08ff */
[----:B------:R-:W-:Y:S01]  /*268a0*/  STG.E.U16 desc[UR4][R8.64], R4 ;  /* 0x0000000408007986 */ /* 0x000fe2000c101504 */
[----:B------:R-:W-:-:S02]  /*268b0*/  LEA.HI.X.SX32 R19, R13, R12, 0x1, P1 ;  /* 0x0000000c0d137211 */ /* 0x000fc400008f0eff */
[----:B------:R-:W3:Y:S01]  /*268c0*/  LDC R13, c[0x0][0x278] ;  /* 0x00009e00ff0d7b82 */ /* 0x000ee20000000800 */
[----:B------:R0:W-:Y:S07]  /*268d0*/  STG.E.U16 desc[UR4][R36.64], R5 ;  /* 0x0000000524007986 */ /* 0x0001ee000c101504 */
[----:B-1----:R-:W1:Y:S01]  /*268e0*/  LDC R39, c[0x0][0x278] ;  /* 0x00009e00ff277b82 */ /* 0x002e620000000800 */
[----:B------:R2:W-:Y:S01]  /*268f0*/  STG.E.U16 desc[UR4][R10.64], R6 ;  /* 0x000000060a007986 */ /* 0x0005e2000c101504 */
[----:B0-----:R-:W-:Y:S01]  /*26900*/  IMAD R2, R17, 0x2, R0 ;  /* 0x0000000211027824 */ /* 0x001fe200078e0200 */
[----:B------:R-:W-:-:S05]  /*26910*/  PRMT R37, R5, 0x7632, R37 ;  /* 0x0000763205257816 */ /* 0x000fca0000000025 */
[----:B------:R-:W0:Y:S01]  /*26920*/  LDC R17, c[0x0][0x278] ;  /* 0x00009e00ff117b82 */ /* 0x000e220000000800 */
[----:B--2---:R-:W-:Y:S02]  /*26930*/  PRMT R11, R4, 0x7632, R11 ;  /* 0x00007632040b7816 */ /* 0x004fe4000000000b */
[----:B------:R-:W-:-:S04]  /*26940*/  LEA R4, P1, R0, R3, 0x1 ;  /* 0x0000000300047211 */ /* 0x000fc800078208ff */
[-C--:B------:R-:W-:Y:S01]  /*26950*/  LEA.HI.X.SX32 R5, R0, R12.reuse, 0x1, P1 ;  /* 0x0000000c00057211 */ /* 0x080fe200008f0eff */
[----:B------:R-:W-:Y:S01]  /*26960*/  IMAD R0, R41, 0x2, R2 ;  /* 0x0000000229007824 */ /* 0x000fe200078e0202 */
[-C--:B------:R-:W-:Y:S01]  /*26970*/  LEA R8, P1, R2, R3.reuse, 0x1 ;  /* 0x0000000302087211 */ /* 0x080fe200078208ff */
[----:B------:R2:W-:Y:S01]  /*26980*/  STG.E.U16 desc[UR4][R18.64], R7 ;  /* 0x0000000712007986 */ /* 0x0005e2000c101504 */
[----:B------:R-:W-:Y:S01]  /*26990*/  PRMT R38, R6, 0x7632, R38 ;  /* 0x0000763206267816 */ /* 0x000fe20000000026 */
[----:B------:R-:W4:Y:S01]  /*269a0*/  LDC R41, c[0x0][0x278] ;  /* 0x00009e00ff297b82 */ /* 0x000f220000000800 */
[-C--:B------:R-:W-:Y:S01]  /*269b0*/  LEA.HI.X.SX32 R9, R2, R12.reuse, 0x1, P1 ;  /* 0x0000000c02097211 */ /* 0x080fe200008f0eff */
[----:B------:R-:W-:Y:S01]  /*269c0*/  IMAD R2, R43, 0x2, R0 ;  /* 0x000000022b027824 */ /* 0x000fe200078e0200 */
[C---:B------:R-:W-:Y:S01]  /*269d0*/  LEA R10, P1, R0.reuse, R3, 0x1 ;  /* 0x00000003000a7211 */ /* 0x040fe200078208ff */
[----:B------:R3:W-:Y:S04]  /*269e0*/  STG.E.U16 desc[UR4][R4.64], R11 ;  /* 0x0000000b04007986 */ /* 0x0007e8000c101504 */
[----:B------:R1:W-:Y:S01]  /*269f0*/  STG.E.U16 desc[UR4][R8.64], R37 ;  /* 0x0000002508007986 */ /* 0x0003e2000c101504 */
[----:B--2---:R-:W2:Y:S01]  /*26a00*/  LDC R18, c[0x0][0x278] ;  /* 0x00009e00ff127b82 */ /* 0x004ea20000000800 */
[----:B---3--:R-:W-:-:S02]  /*26a10*/  LEA.HI.X.SX32 R11, R0, R12, 0x1, P1 ;  /* 0x0000000c000b7211 */ /* 0x008fc400008f0eff */
[----:B------:R-:W-:-:S05]  /*26a20*/  LEA R36, P1, R2, R3, 0x1 ;  /* 0x0000000302247211 */ /* 0x000fca00078208ff */
[----:B------:R-:W3:Y:S01]  /*26a30*/  LDC R19, c[0x0][0x278] ;  /* 0x00009e00ff137b82 */ /* 0x000ee20000000800 */
[----:B-1----:R-:W-:Y:S02]  /*26a40*/  LEA R0, R39, R2, 0x1 ;  /* 0x0000000227007211 */ /* 0x002fe400078e08ff */
[----:B------:R-:W-:-:S03]  /*26a50*/  LEA.HI.X.SX32 R37, R2, R12, 0x1, P1 ;  /* 0x0000000c02257211 */ /* 0x000fc600008f0eff */
[----:B------:R-:W-:Y:S01]  /*26a60*/  IMAD R2, R13, 0x2, R0 ;  /* 0x000000020d027824 */ /* 0x000fe200078e0200 */
[C---:B------:R-:W-:Y:S01]  /*26a70*/  LEA R4, P1, R0.reuse, R3, 0x1 ;  /* 0x0000000300047211 */ /* 0x040fe200078208ff */
[----:B------:R-:W1:Y:S02]  /*26a80*/  LDC R39, c[0x0][0x278] ;  /* 0x00009e00ff277b82 */ /* 0x000e640000000800 */
[----:B0-----:R-:W-:Y:S01]  /*26a90*/  IMAD R13, R17, 0x2, R2 ;  /* 0x00000002110d7824 */ /* 0x001fe200078e0202 */
[----:B------:R-:W-:-:S04]  /*26aa0*/  LEA.HI.X.SX32 R5, R0, R12, 0x1, P1 ;  /* 0x0000000c00057211 */ /* 0x000fc800008f0eff */
[-C--:B------:R-:W-:Y:S01]  /*26ab0*/  LEA R8, P1, R13, R3.reuse, 0x1 ;  /* 0x000000030d087211 */ /* 0x080fe200078208ff */
[----:B------:R-:W0:Y:S01]  /*26ac0*/  LDC R17, c[0x0][0x278] ;  /* 0x00009e00ff117b82 */ /* 0x000e220000000800 */
[----:B------:R-:W-:Y:S02]  /*26ad0*/  PRMT R40, R7, 0x7632, R40 ;  /* 0x0000763207287816 */ /* 0x000fe40000000028 */
[----:B------:R-:W-:Y:S01]  /*26ae0*/  LEA.HI.X.SX32 R9, R13, R12, 0x1, P1 ;  /* 0x0000000c0d097211 */ /* 0x000fe200008f0eff */
[----:B----4-:R-:W-:Y:S01]  /*26af0*/  IMAD R13, R14, 0x2, R13 ;  /* 0x000000020e0d7824 */ /* 0x010fe200078e020d */
[----:B------:R4:W-:Y:S01]  /*26b00*/  STG.E.U16 desc[UR4][R10.64], R38 ;  /* 0x000000260a007986 */ /* 0x0009e2000c101504 */
[----:B------:R-:W-:Y:S02]  /*26b10*/  LEA R6, P2, R2, R3, 0x1 ;  /* 0x0000000302067211 */ /* 0x000fe400078408ff */
[----:B------:R-:W1:Y:S01]  /*26b20*/  LDC R14, c[0x0][0x278] ;  /* 0x00009e00ff0e7b82 */ /* 0x000e620000000800 */
[----:B------:R4:W-:Y:S01]  /*26b30*/  STG.E.U16 desc[UR4][R36.64], R40 ;  /* 0x0000002824007986 */ /* 0x0009e2000c101504 */
[----:B--2---:R-:W-:-:S02]  /*26b40*/  LEA R0, R18, R13, 0x1 ;  /* 0x0000000d12007211 */ /* 0x004fc400078e08ff */
[----:B----4-:R-:W-:-:S04]  /*26b50*/  LEA R10, P1, R13, R3, 0x1 ;  /* 0x000000030d0a7211 */ /* 0x010fc800078208ff */
[----:B------:R-:W2:Y:S01]  /*26b60*/  LDC R37, c[0x0][0x278] ;  /* 0x00009e00ff257b82 */ /* 0x000ea20000000800 */
[-C--:B------:R-:W-:Y:S01]  /*26b70*/  LEA.HI.X.SX32 R11, R13, R12.reuse, 0x1, P1 ;  /* 0x0000000c0d0b7211 */ /* 0x080fe200008f0eff */
[----:B------:R4:W-:Y:S01]  /*26b80*/  STG.E.U16 desc[UR4][R4.64], R136 ;  /* 0x0000008804007986 */ /* 0x0009e2000c101504 */
[----:B------:R-:W-:Y:S01]  /*26b90*/  LEA.HI.X.SX32 R7, R2, R12, 0x1, P2 ;  /* 0x0000000c02077211 */ /* 0x000fe200010f0eff */
[----:B---3--:R-:W-:-:S04]  /*26ba0*/  IMAD R2, R19, 0x2, R0 ;  /* 0x0000000213027824 */ /* 0x008fc800078e0200 */
[----:B------:R-:W3:Y:S01]  /*26bb0*/  LDC R13, c[0x0][0x278] ;  /* 0x00009e00ff0d7b82 */ /* 0x000ee20000000800 */
[----:B------:R0:W-:Y:S01]  /*26bc0*/  STG.E.U16 desc[UR4][R6.64], R137 ;  /* 0x0000008906007986 */ /* 0x0001e2000c101504 */
[----:B----4-:R-:W-:-:S03]  /*26bd0*/  LEA R4, P1, R0, R3, 0x1 ;  /* 0x0000000300047211 */ /* 0x010fc600078208ff */
[----:B------:R4:W-:Y:S03]  /*26be0*/  STG.E.U16 desc[UR4][R8.64], R138 ;  /* 0x0000008a08007986 */ /* 0x0009e6000c101504 */
[----:B------:R-:W3:Y:S01]  /*26bf0*/  LDC R36, c[0x0][0x278] ;  /* 0x00009e00ff247b82 */ /* 0x000ee20000000800 */
[----:B------:R-:W-:Y:S01]  /*26c00*/  LEA.HI.X.SX32 R5, R0, R12, 0x1, P1 ;  /* 0x0000000c00057211 */ /* 0x000fe200008f0eff */
[----:B0-----:R-:W-:Y:S01]  /*26c10*/  IMAD R0, R17, 0x2, R2 ;  /* 0x0000000211007824 */ /* 0x001fe200078e0202 */
[----:B------:R-:W-:Y:S01]  /*26c20*/  LEA R6, P1, R2, R3, 0x1 ;  /* 0x0000000302067211 */ /* 0x000fe200078208ff */
[----:B------:R-:W-:Y:S01]  /*26c30*/  STG.E.U16 desc[UR4][R10.64], R139 ;  /* 0x0000008b0a007986 */ /* 0x000fe2000c101504 */
[----:B------:R-:W-:-:S03]  /*26c40*/  PRMT R38, R137, 0x7632, R38 ;  /* 0x0000763289267816 */ /* 0x000fc60000000026 */
[----:B------:R-:W0:Y:S01]  /*26c50*/  LDC R17, c[0x0][0x278] ;  /* 0x00009e00ff117b82 */ /* 0x000e220000000800 */
[----:B------:R-:W-:Y:S02]  /*26c60*/  LEA.HI.X.SX32 R7, R2, R12, 0x1, P1 ;  /* 0x0000000c02077211 */ /* 0x000fe400008f0eff */
[----:B----4-:R-:W-:Y:S01]  /*26c70*/  PRMT R9, R136, 0x7632, R9 ;  /* 0x0000763288097816 */ /* 0x010fe20000000009 */
[----:B-1----:R-:W-:Y:S01]  /*26c80*/  IMAD R2, R39, 0x2, R0 ;  /* 0x0000000227027824 */ /* 0x002fe200078e0200 */
[----:B------:R-:W-:-:S03]  /*26c90*/  LEA R8, P1, R0, R3, 0x1 ;  /* 0x0000000300087211 */ /* 0x000fc600078208ff */
[----:B------:R1:W-:Y:S01]  /*26ca0*/  STG.E.U16 desc[UR4][R4.64], R9 ;  /* 0x0000000904007986 */ /* 0x0003e2000c101504 */
[----:B------:R-:W-:Y:S01]  /*26cb0*/  PRMT R40, R138, 0x7632, R40 ;  /* 0x000076328a287816 */ /* 0x000fe20000000028 */
[----:B------:R-:W4:Y:S01]  /*26cc0*/  LDC R39, c[0x0][0x278] ;  /* 0x00009e00ff277b82 */ /* 0x000f220000000800 */
[----:B-1----:R-:W-:Y:S02]  /*26cd0*/  LEA.HI.X.SX32 R9, R0, R12, 0x1, P1 ;  /* 0x0000000c00097211 */ /* 0x002fe400008f0eff */
[CC--:B------:R-:W-:Y:S02]  /*26ce0*/  LEA R18, P1, R2.reuse, R3.reuse, 0x1 ;  /* 0x0000000302127211 */ /* 0x0c0fe400078208ff */
[----:B--2---:R-:W-:Y:S02]  /*26cf0*/  LEA R0, R37, R2, 0x1 ;  /* 0x0000000225007211 */ /* 0x004fe400078e08ff */
[----:B------:R-:W-:Y:S01]  /*26d00*/  LEA.HI.X.SX32 R19, R2, R12, 0x1, P1 ;  /* 0x0000000c02137211 */ /* 0x000fe200008f0eff */
[----:B------:R1:W-:Y:S01]  /*26d10*/  STG.E.U16 desc[UR4][R6.64], R38 ;  /* 0x0000002606007986 */ /* 0x0003e2000c101504 */
[----:B------:R-:W2:Y:S01]  /*26d20*/  LDC R37, c[0x0][0x278] ;  /* 0x00009e00ff257b82 */ /* 0x000ea20000000800 */
[----:B---3--:R-:W-:Y:S01]  /*26d30*/  IMAD R2, R13, 0x2, R0 ;  /* 0x000000020d027824 */ /* 0x008fe200078e0200 */
[----:B------:R-:W-:-:S03]  /*26d40*/  LEA R4, P1, R0, R3, 0x1 ;  /* 0x0000000300047211 */ /* 0x000fc600078208ff */
[----:B------:R-:W-:Y:S01]  /*26d50*/  IMAD R13, R41, 0x2, R2 ;  /* 0x00000002290d7824 */ /* 0x000fe200078e0202 */
[-C--:B------:R-:W-:Y:S02]  /*26d60*/  LEA.HI.X.SX32 R5, R0, R12.reuse, 0x1, P1 ;  /* 0x0000000c00057211 */ /* 0x080fe400008f0eff */
[----:B------:R-:W-:Y:S02]  /*26d70*/  PRMT R42, R139, 0x7632, R42 ;  /* 0x000076328b2a7816 */ /* 0x000fe4000000002a */
[C---:B-1----:R-:W-:Y:S01]  /*26d80*/  LEA R6, P1, R13.reuse, R3, 0x1 ;  /* 0x000000030d067211 */ /* 0x042fe200078208ff */
[----:B------:R1:W-:Y:S03]  /*26d90*/  STG.E.U16 desc[UR4][R8.64], R40 ;  /* 0x0000002808007986 */ /* 0x0003e6000c101504 */
[----:B------:R-:W-:Y:S02]  /*26da0*/  LEA.HI.X.SX32 R7, R13, R12, 0x1, P1 ;  /* 0x0000000c0d077211 */ /* 0x000fe400008f0eff */
[----:B------:R-:W-:Y:S01]  /*26db0*/  LEA R13, R14, R13, 0x1 ;  /* 0x0000000d0e0d7211 */ /* 0x000fe200078e08ff */
[----:B------:R3:W-:Y:S01]  /*26dc0*/  STG.E.U16 desc[UR4][R18.64], R42 ;  /* 0x0000002a12007986 */ /* 0x0007e2000c101504 */
[-C--:B------:R-:W-:Y:S01]  /*26dd0*/  LEA R10, P2, R2, R3.reuse, 0x1 ;  /* 0x00000003020a7211 */ /* 0x080fe200078408ff */
[----:B------:R-:W4:Y:S01]  /*26de0*/  LDC R14, c[0x0][0x278] ;  /* 0x00009e00ff0e7b82 */ /* 0x000f220000000800 */
[----:B-1----:R-:W-:Y:S01]  /*26df0*/  LEA R8, P1, R13, R3, 0x1 ;  /* 0x000000030d087211 */ /* 0x002fe200078208ff */
[----:B------:R-:W-:-:S06]  /*26e00*/  IMAD R0, R36, 0x2, R13 ;  /* 0x0000000224007824 */ /* 0x000fcc00078e020d */
[----:B---3--:R-:W1:Y:S01]  /*26e10*/  LDC R19, c[0x0][0x278] ;  /* 0x00009e00ff137b82 */ /* 0x008e620000000800 */
[-C--:B------:R-:W-:Y:S01]  /*26e20*/  LEA.HI.X.SX32 R9, R13, R12.reuse, 0x1, P1 ;  /* 0x0000000c0d097211 */ /* 0x080fe200008f0eff */
[----:B------:R3:W-:Y:S01]  /*26e30*/  STG.E.U16 desc[UR4][R4.64], R140 ;  /* 0x0000008c04007986 */ /* 0x0007e2000c101504 */
[----:B------:R-:W-:Y:S01]  /*26e40*/  LEA.HI.X.SX32 R11, R2, R12, 0x1, P2 ;  /* 0x0000000c020b7211 */ /* 0x000fe200010f0eff */
[----:B0-----:R-:W-:-:S04]  /*26e50*/  IMAD R2, R17, 0x2, R0 ;  /* 0x0000000211027824 */ /* 0x001fc800078e0200 */
[----:B------:R-:W0:Y:S01]  /*26e60*/  LDC R13, c[0x0][0x278] ;  /* 0x00009e00ff0d7b82 */ /* 0x000e220000000800 */
[----:B------:R2:W-:Y:S01]  /*26e70*/  STG.E.U16 desc[UR4][R10.64], R141 ;  /* 0x0000008d0a007986 */ /* 0x0005e2000c101504 */
[----:B---3--:R-:W-:-:S06]  /*26e80*/  LEA R4, P1, R0, R3, 0x1 ;  /* 0x0000000300047211 */ /* 0x008fcc00078208ff */
[----:B------:R-:W3:Y:S01]  /*26e90*/  LDC R17, c[0x0][0x278] ;  /* 0x00009e00ff117b82 */ /* 0x000ee20000000800 */
[----:B------:R4:W-:Y:S01]  /*26ea0*/  STG.E.U16 desc[UR4][R6.64], R142 ;  /* 0x0000008e06007986 */ /* 0x0009e2000c101504 */
[----:B------:R-:W-:Y:S02]  /*26eb0*/  LEA.HI.X.SX32 R5, R0, R12, 0x1, P1 ;  /* 0x0000000c00057211 */ /* 0x000fe400008f0eff */
[----:B--2---:R-:W-:Y:S02]  /*26ec0*/  LEA R0, R37, R2, 0x1 ;  /* 0x0000000225007211 */ /* 0x004fe400078e08ff */
[----:B------:R-:W-:Y:S01]  /*26ed0*/  PRMT R11, R140, 0x7632, R11 ;  /* 0x000076328c0b7816 */ /* 0x000fe2000000000b */
[----:B------:R-:W-:Y:S01]  /*26ee0*/  STG.E.U16 desc[UR4][R8.64], R143 ;  /* 0x0000008f08007986 */ /* 0x000fe2000c101504 */
[----:B------:R-:W2:Y:S01]  /*26ef0*/  LDC R36, c[0x0][0x278] ;  /* 0x00009e00ff247b82 */ /* 0x000ea20000000800 */
[----:B----4-:R-:W-:Y:S02]  /*26f00*/  LEA R6, P1, R2, R3, 0x1 ;  /* 0x0000000302067211 */ /* 0x010fe400078208ff */
[----:B------:R-:W-:-:S05]  /*26f10*/  PRMT R38, R141, 0x7632, R38 ;  /* 0x000076328d267816 */ /* 0x000fca0000000026 */
[----:B------:R-:W4:Y:S01]  /*26f20*/  LDC R37, c[0x0][0x278] ;  /* 0x00009e00ff257b82 */ /* 0x000f220000000800 */
[-C--:B------:R-:W-:Y:S01]  /*26f30*/  LEA.HI.X.SX32 R7, R2, R12.reuse, 0x1, P1 ;  /* 0x0000000c02077211 */ /* 0x080fe200008f0eff */
[----:B------:R-:W-:Y:S01]  /*26f40*/  IMAD R2, R39, 0x2, R0 ;  /* 0x0000000227027824 */ /* 0x000fe200078e0200 */
[-C--:B------:R-:W-:Y:S01]  /*26f50*/  LEA R10, P1, R0, R3.reuse, 0x1 ;  /* 0x00000003000a7211 */ /* 0x080fe200078208ff */
[----:B------:R1:W-:Y:S01]  /*26f60*/  STG.E.U16 desc[UR4][R4.64], R11 ;  /* 0x0000000b04007986 */ /* 0x0003e2000c101504 */
[----:B------:R-:W-:Y:S02]  /*26f70*/  PRMT R40, R142, 0x7632, R40 ;  /* 0x000076328e287816 */ /* 0x000fe40000000028 */
[----:B------:R-:W-:Y:S01]  /*26f80*/  PRMT R41, R143, 0x7632, R41 ;  /* 0x000076328f297816 */ /* 0x000fe20000000029 */
[----:B------:R-:W4:Y:S01]  /*26f90*/  LDC R39, c[0x0][0x278] ;  /* 0x00009e00ff277b82 */ /* 0x000f220000000800 */
[----:B-1----:R-:W-:Y:S01]  /*26fa0*/  LEA.HI.X.SX32 R11, R0, R12, 0x1, P1 ;  /* 0x0000000c000b7211 */ /* 0x002fe200008f0eff */
[----:B------:R-:W-:Y:S01]  /*26fb0*/  IMAD R0, R19, 0x2, R2 ;  /* 0x0000000213007824 */ /* 0x000fe200078e0202 */
[----:B------:R-:W-:-:S04]  /*26fc0*/  LEA R18, P1, R2, R3, 0x1 ;  /* 0x0000000302127211 */ /* 0x000fc800078208ff */
[----:B------:R-:W-:Y:S02]  /*26fd0*/  LEA.HI.X.SX32 R19, R2, R12, 0x1, P1 ;  /* 0x0000000c02137211 */ /* 0x000fe400008f0eff */
[----:B0-----:R-:W-:Y:S02]  /*26fe0*/  LEA R2, R13, R0, 0x1 ;  /* 0x000000000d027211 */ /* 0x001fe400078e08ff */
[----:B------:R-:W-:-:S03]  /*26ff0*/  LEA R4, P1, R0, R3, 0x1 ;  /* 0x0000000300047211 */ /* 0x000fc600078208ff */
[----:B---3--:R-:W-:Y:S01]  /*27000*/  IMAD R13, R17, 0x2, R2 ;  /* 0x00000002110d7824 */ /* 0x008fe200078e0202 */
[----:B------:R0:W-:Y:S01]  /*27010*/  STG.E.U16 desc[UR4][R6.64], R38 ;  /* 0x0000002606007986 */ /* 0x0001e2000c101504 */
[----:B------:R-:W-:Y:S01]  /*27020*/  LEA.HI.X.SX32 R5, R0, R12, 0x1, P1 ;  /* 0x0000000c00057211 */ /* 0x000fe200008f0eff */
[----:B------:R-:W1:Y:S02]  /*27030*/  LDC R17, c[0x0][0x278] ;  /* 0x00009e00ff117b82 */ /* 0x000e640000000800 */
[----:B0-----:R-:W-:-:S04]  /*27040*/  LEA R6, P1, R13, R3, 0x1 ;  /* 0x000000030d067211 */ /* 0x001fc800078208ff */
[-C--:B------:R-:W-:Y:S01]  /*27050*/  LEA.HI.X.SX32 R7, R13, R12.reuse, 0x1, P1 ;  /* 0x0000000c0d077211 */ /* 0x080fe200008f0eff */
[----:B------:R-:W-:Y:S01]  /*27060*/  IMAD R13, R14, 0x2, R13 ;  /* 0x000000020e0d7824 */ /* 0x000fe200078e020d */
[----:B------:R0:W-:Y:S01]  /*27070*/  STG.E.U16 desc[UR4][R10.64], R40 ;  /* 0x000000280a007986 */ /* 0x0001e2000c101504 */
[C---:B------:R-:W-:Y:S01]  /*27080*/  LEA R8, P2, R2.reuse, R3, 0x1 ;  /* 0x0000000302087211 */ /* 0x040fe200078408ff */
[----:B------:R-:W3:Y:S02]  /*27090*/  LDC R14, c[0x0][0x278] ;  /* 0x00009e00ff0e7b82 */ /* 0x000ee40000000800 */
[----:B------:R4:W-:Y:S01]  /*270a0*/  STG.E.U16 desc[UR4][R18.64], R41 ;  /* 0x0000002912007986 */ /* 0x0009e2000c101504 */
[-C--:B------:R-:W-:Y:S02]  /*270b0*/  LEA.HI.X.SX32 R9, R2, R12.reuse, 0x1, P2 ;  /* 0x0000000c02097211 */ /* 0x080fe400010f0eff */
[----:B--2---:R-:W-:Y:S02]  /*270c0*/  LEA R0, R36, R13, 0x1 ;  /* 0x0000000d24007211 */ /* 0x004fe400078e08ff */
[C---:B0-----:R-:W-:Y:S01]  /*270d0*/  LEA R10, P1, R13.reuse, R3, 0x1 ;  /* 0x000000030d0a7211 */ /* 0x041fe200078208ff */
[----:B----4-:R-:W0:Y:S03]  /*270e0*/  LDC R19, c[0x0][0x278] ;  /* 0x00009e00ff137b82 */ /* 0x010e260000000800 */
[----:B------:R-:W-:Y:S01]  /*270f0*/  LEA.HI.X.SX32 R11, R13, R12, 0x1, P1 ;  /* 0x0000000c0d0b7211 */ /* 0x000fe200008f0eff */
[----:B------:R2:W-:Y:S01]  /*27100*/  STG.E.U16 desc[UR4][R4.64], R20 ;  /* 0x0000001404007986 */ /* 0x0005e2000c101504 */
[----:B------:R-:W-:Y:S01]  /*27110*/  PRMT R38, R21, 0x7632, R38 ;  /* 0x0000763215267816 */ /* 0x000fe20000000026 */
[----:B------:R-:W-:-:S02]  /*27120*/  IMAD R2, R37, 0x2, R0 ;  /* 0x0000000225027824 */ /* 0x000fc400078e0200 */
[----:B------:R-:W4:Y:S01]  /*27130*/  LDC R13, c[0x0][0x278] ;  /* 0x00009e00ff0d7b82 */ /* 0x000f220000000800 */
[----:B------:R1:W-:Y:S01]  /*27140*/  STG.E.U16 desc[UR4][R8.64], R21 ;  /* 0x0000001508007986 */ /* 0x0003e2000c101504 */
[----:B--2---:R-:W-:-:S03]  /*27150*/  LEA R4, P1, R0, R3, 0x1 ;  /* 0x0000000300047211 */ /* 0x004fc600078208ff */
[----:B------:R2:W-:Y:S01]  /*27160*/  STG.E.U16 desc[UR4][R6.64], R22 ;  /* 0x0000001606007986 */ /* 0x0005e2000c101504 */
[-C--:B------:R-:W-:Y:S02]  /*27170*/  LEA.HI.X.SX32 R5, R0, R12.reuse, 0x1, P1 ;  /* 0x0000000c00057211 */ /* 0x080fe400008f0eff */
[----:B-1----:R-:W1:Y:S01]  /*27180*/  LDC R21, c[0x0][0x278] ;  /* 0x00009e00ff157b82 */ /* 0x002e620000000800 */
[----:B------:R-:W-:Y:S01]  /*27190*/  IMAD R0, R17, 0x2, R2 ;  /* 0x0000000211007824 */ /* 0x000fe200078e0202 */
[----:B------:R-:W-:Y:S02]  /*271a0*/  PRMT R9, R20, 0x7632, R9 ;  /* 0x0000763214097816 */ /* 0x000fe40000000009 */
[C---:B--2---:R-:W-:Y:S01]  /*271b0*/  LEA R6, P1, R2.reuse, R3, 0x1 ;  /* 0x0000000302067211 */ /* 0x044fe200078208ff */
[----:B------:R-:W-:Y:S03]  /*271c0*/  STG.E.U16 desc[UR4][R10.64], R23 ;  /* 0x000000170a007986 */ /* 0x000fe6000c101504 */
[----:B------:R-:W2:Y:S01]  /*271d0*/  LDC R20, c[0x0][0x278] ;  /* 0x00009e00ff147b82 */ /* 0x000ea20000000800 */
[----:B------:R-:W-:-:S02]  /*271e0*/  LEA.HI.X.SX32 R7, R2, R12, 0x1, P1 ;  /* 0x0000000c02077211 */ /* 0x000fc400008f0eff */
[CC--:B------:R-:W-:Y:S02]  /*271f0*/  LEA R8, P1, R0.reuse, R3.reuse, 0x1 ;  /* 0x0000000300087211 */ /* 0x0c0fe400078208ff */
[----:B------:R-:W-:Y:S01]  /*27200*/  LEA R2, R39, R0, 0x1 ;  /* 0x0000000027027211 */ /* 0x000fe200078e08ff */
[----:B------:R3:W-:Y:S02]  /*27210*/  STG.E.U16 desc[UR4][R4.64], R9 ;  /* 0x0000000904007986 */ /* 0x0007e4000c101504 */
[----:B------:R-:W2:Y:S01]  /*27220*/  LDC R17, c[0x0][0x278] ;  /* 0x00009e00ff117b82 */ /* 0x000ea20000000800 */
[----:B---3--:R-:W-:Y:S01]  /*27230*/  LEA.HI.X.SX32 R9, R0, R12, 0x1, P1 ;  /* 0x0000000c00097211 */ /* 0x008fe200008f0eff */
[----:B0-----:R-:W-:Y:S01]  /*27240*/  IMAD R0, R19, 0x2, R2 ;  /* 0x0000000213007824 */ /* 0x001fe200078e0202 */
[----:B------:R-:W-:-:S04]  /*27250*/  LEA R18, P1, R2, R3, 0x1 ;  /* 0x0000000302127211 */ /* 0x000fc800078208ff */
[----:B------:R-:W-:Y:S01]  /*27260*/  LEA.HI.X.SX32 R19, R2, R12, 0x1, P1 ;  /* 0x0000000c02137211 */ /* 0x000fe200008f0eff */
[----:B----4-:R-:W-:Y:S01]  /*27270*/  IMAD R2, R13, 0x2, R0 ;  /* 0x000000020d027824 */ /* 0x010fe200078e0200 */
[C---:B------:R-:W-:Y:S01]  /*27280*/  LEA R4, P1, R0.reuse, R3, 0x1 ;  /* 0x0000000300047211 */ /* 0x040fe200078208ff */
[----:B------:R0:W-:Y:S03]  /*27290*/  STG.E.U16 desc[UR4][R6.64], R38 ;  /* 0x0000002606007986 */ /* 0x0001e6000c101504 */
[----:B-1----:R-:W-:Y:S02]  /*272a0*/  LEA R13, R21, R2, 0x1 ;  /* 0x00000002150d7211 */ /* 0x002fe400078e08ff */
[----:B------:R-:W-:Y:S01]  /*272b0*/  LEA.HI.X.SX32 R5, R0, R12, 0x1, P1 ;  /* 0x0000000c00057211 */ /* 0x000fe200008f0eff */
[----:B------:R-:W1:Y:S01]  /*272c0*/  LDC R21, c[0x0][0x278] ;  /* 0x00009e00ff157b82 */ /* 0x000e620000000800 */
[----:B------:R-:W-:-:S02]  /*272d0*/  PRMT R36, R22, 0x7632, R36 ;  /* 0x0000763216247816 */ /* 0x000fc40000000024 */
[-C--:B0-----:R-:W-:Y:S02]  /*272e0*/  LEA R6, P1, R13, R3.reuse, 0x1 ;  /* 0x000000030d067211 */ /* 0x081fe400078208ff */
[----:B------:R-:W-:Y:S02]  /*272f0*/  PRMT R22, R23, 0x7632, R22 ;  /* 0x0000763217167816 */ /* 0x000fe40000000016 */
[----:B------:R-:W-:Y:S01]  /*27300*/  LEA.HI.X.SX32 R7, R13, R12, 0x1, P1 ;  /* 0x0000000c0d077211 */ /* 0x000fe200008f0eff */
[----:B------:R-:W-:Y:S01]  /*27310*/  IMAD R13, R14, 0x2, R13 ;  /* 0x000000020e0d7824 */ /* 0x000fe200078e020d */
[----:B------:R-:W0:Y:S01]  /*27320*/  LDC R23, c[0x0][0x278] ;  /* 0x00009e00ff177b82 */ /* 0x000e220000000800 */
[----:B------:R3:W-:Y:S04]  /*27330*/  STG.E.U16 desc[UR4][R8.64], R36 ;  /* 0x0000002408007986 */ /* 0x0007e8000c101504 */
[----:B------:R4:W-:Y:S01]  /*27340*/  STG.E.U16 desc[UR4][R18.64], R22 ;  /* 0x0000001612007986 */ /* 0x0009e2000c101504 */
[-C--:B------:R-:W-:Y:S01]  /*27350*/  LEA R10, P2, R2, R3.reuse, 0x1 ;  /* 0x00000003020a7211 */ /* 0x080fe200078408ff */
[----:B--2---:R-:W-:Y:S01]  /*27360*/  IMAD R0, R20, 0x2, R13 ;  /* 0x0000000214007824 */ /* 0x004fe200078e020d */
[----:B------:R-:W2:Y:S01]  /*27370*/  LDC R14, c[0x0][0x278] ;  /* 0x00009e00ff0e7b82 */ /* 0x000ea20000000800 */
[----:B---3--:R-:W-:-:S07]  /*27380*/  LEA R8, P1, R13, R3, 0x1 ;  /* 0x000000030d087211 */ /* 0x008fce00078208ff */
[----:B----4-:R-:W3:Y:S01]  /*27390*/  LDC R19, c[0x0][0x278] ;  /* 0x00009e00ff137b82 */ /* 0x010ee20000000800 */
[-C--:B------:R-:W-:Y:S01]  /*273a0*/  LEA.HI.X.SX32 R9, R13, R12.reuse, 0x1, P1 ;  /* 0x0000000c0d097211 */ /* 0x080fe200008f0eff */
[----:B------:R4:W-:Y:S01]  /*273b0*/  STG.E.U16 desc[UR4][R4.64], R24 ;  /* 0x0000001804007986 */ /* 0x0009e2000c101504 */
[----:B------:R-:W-:Y:S02]  /*273c0*/  LEA.HI.X.SX32 R11, R2, R12, 0x1, P2 ;  /* 0x0000000c020b7211 */ /* 0x000fe400010f0eff */
[----:B------:R-:W-:-:S03]  /*273d0*/  LEA R2, R17, R0, 0x1 ;  /* 0x0000000011027211 */ /* 0x000fc600078e08ff */
[----:B------:R-:W2:Y:S01]  /*273e0*/  LDC R13, c[0x0][0x278] ;  /* 0x00009e00ff0d7b82 */ /* 0x000ea20000000800 */
[----:B------:R1:W-:Y:S01]  /*273f0*/  STG.E.U16 desc[UR4][R10.64], R25 ;  /* 0x000000190a007986 */ /* 0x0003e2000c101504 */
[----:B----4-:R-:W-:-:S06]  /*27400*/  LEA R4, P1, R0, R3, 0x1 ;  /* 0x0000000300047211 */ /* 0x010fcc00078208ff */
[----:B------:R-:W4:Y:S01]  /*27410*/  LDC R17, c[0x0][0x278] ;  /* 0x00009e00ff117b82 */ /* 0x000f220000000800 */
[----:B------:R0:W-:Y:S01]  /*27420*/  STG.E.U16 desc[UR4][R6.64], R26 ;  /* 0x0000001a06007986 */ /* 0x0001e2000c101504 */
[----:B------:R-:W-:Y:S01]  /*27430*/  LEA.HI.X.SX32 R5, R0, R12, 0x1, P1 ;  /* 0x0000000c00057211 */ /* 0x000fe200008f0eff */
[----:B-1----:R-:W-:Y:S01]  /*27440*/  IMAD R0, R21, 0x2, R2 ;  /* 0x0000000215007824 */ /* 0x002fe200078e0202 */
[----:B------:R-:W-:Y:S01]  /*27450*/  PRMT R11, R24, 0x7632, R11 ;  /* 0x00007632180b7816 */ /* 0x000fe2000000000b */
[----:B------:R-:W-:Y:S03]  /*27460*/  STG.E.U16 desc[UR4][R8.64], R27 ;  /* 0x0000001b08007986 */ /* 0x000fe6000c101504 */
[----:B------:R-:W1:Y:S01]  /*27470*/  LDC R20, c[0x0][0x278] ;  /* 0x00009e00ff147b82 */ /* 0x000e620000000800 */
[----:B0-----:R-:W-:Y:S02]  /*27480*/  LEA R6, P1, R2, R3, 0x1 ;  /* 0x0000000302067211 */ /* 0x001fe400078208ff */
[----:B------:R-:W-:-:S05]  /*27490*/  PRMT R22, R25, 0x7632, R22 ;  /* 0x0000763219167816 */ /* 0x000fca0000000016 */
[----:B------:R-:W0:Y:S01]  /*274a0*/  LDC R21, c[0x0][0x278] ;  /* 0x00009e00ff157b82 */ /* 0x000e220000000800 */
[-C--:B------:R-:W-:Y:S01]  /*274b0*/  LEA.HI.X.SX32 R7, R2, R12.reuse, 0x1, P1 ;  /* 0x0000000c02077211 */ /* 0x080fe200008f0eff */
[----:B------:R-:W-:Y:S01]  /*274c0*/  IMAD R2, R23, 0x2, R0 ;  /* 0x0000000217027824 */ /* 0x000fe200078e0200 */
[-C--:B------:R-:W-:Y:S01]  /*274d0*/  LEA R10, P1, R0, R3.reuse, 0x1 ;  /* 0x00000003000a7211 */ /* 0x080fe200078208ff */
[----:B------:R3:W-:Y:S01]  /*274e0*/  STG.E.U16 desc[UR4][R4.64], R11 ;  /* 0x0000000b04007986 */ /* 0x0007e2000c101504 */
[----:B------:R-:W-:Y:S02]  /*274f0*/  PRMT R24, R26, 0x7632, R24 ;  /* 0x000076321a187816 */ /* 0x000fe40000000018 */
[----:B------:R-:W-:Y:S01]  /*27500*/  PRMT R25, R27, 0x7632, R25 ;  /* 0x000076321b197816 */ /* 0x000fe20000000019 */
[----:B------:R-:W0:Y:S01]  /*27510*/  LDC R23, c[0x0][0x278] ;  /* 0x00009e00ff177b82 */ /* 0x000e220000000800 */
[----:B---3--:R-:W-:Y:S01]  /*27520*/  LEA.HI.X.SX32 R11, R0, R12, 0x1, P1 ;  /* 0x0000000c000b7211 */ /* 0x008fe200008f0eff */
[----:B------:R3:W-:Y:S01]  /*27530*/  STG.E.U16 desc[UR4][R6.64], R22 ;  /* 0x0000001606007986 */ /* 0x0007e2000c101504 */
[----:B------:R-:W-:-:S05]  /*27540*/  LEA R18, P1, R2, R3, 0x1 ;  /* 0x0000000302127211 */ /* 0x000fca00078208ff */
[----:B------:R-:W0:Y:S01]  /*27550*/  LDC R27, c[0x0][0x278] ;  /* 0x00009e00ff1b7b82 */ /* 0x000e220000000800 */
[----:B------:R-:W-:Y:S02]  /*27560*/  LEA R0, R19, R2, 0x1 ;  /* 0x0000000213007211 */ /* 0x000fe400078e08ff */
[----:B------:R-:W-:-:S03]  /*27570*/  LEA.HI.X.SX32 R19, R2, R12, 0x1, P1 ;  /* 0x0000000c02137211 */ /* 0x000fc600008f0eff */
[----:B--2---:R-:W-:Y:S01]  /*27580*/  IMAD R2, R13, 0x2, R0 ;  /* 0x000000020d027824 */ /* 0x004fe200078e0200 */
[----:B------:R-:W-:-:S03]  /*27590*/  LEA R4, P1, R0, R3, 0x1 ;  /* 0x0000000300047211 */ /* 0x000fc600078208ff */
[----:B----4-:R-:W-:Y:S01]  /*275a0*/  IMAD R13, R17, 0x2, R2 ;  /* 0x00000002110d7824 */ /* 0x010fe200078e0202 */
[-C--:B------:R-:W-:Y:S01]  /*275b0*/  LEA.HI.X.SX32 R5, R0, R12.reuse, 0x1, P1 ;  /* 0x0000000c00057211 */ /* 0x080fe200008f0eff */
[----:B------:R-:W2:Y:S03]  /*275c0*/  LDC R17, c[0x0][0x278] ;  /* 0x00009e00ff117b82 */ /* 0x000ea60000000800 */
[C---:B---3--:R-:W-:Y:S01]  /*275d0*/  LEA R6, P1, R13.reuse, R3, 0x1 ;  /* 0x000000030d067211 */ /* 0x048fe200078208ff */
[----:B------:R3:W-:Y:S03]  /*275e0*/  STG.E.U16 desc[UR4][R10.64], R24 ;  /* 0x000000180a007986 */ /* 0x0007e6000c101504 */
[----:B------:R-:W-:Y:S02]  /*275f0*/  LEA.HI.X.SX32 R7, R13, R12, 0x1, P1 ;  /* 0x0000000c0d077211 */ /* 0x000fe400008f0eff */
[----:B------:R-:W-:Y:S01]  /*27600*/  LEA R13, R14, R13, 0x1 ;  /* 0x0000000d0e0d7211 */ /* 0x000fe200078e08ff */
[----:B------:R4:W-:Y:S01]  /*27610*/  STG.E.U16 desc[UR4][R18.64], R25 ;  /* 0x0000001912007986 */ /* 0x0009e2000c101504 */
[-C--:B------:R-:W-:Y:S01]  /*27620*/  LEA R8, P2, R2, R3.reuse, 0x1 ;  /* 0x0000000302087211 */ /* 0x080fe200078408ff */
[----:B------:R-:W2:Y:S01]  /*27630*/  LDC R14, c[0x0][0x278] ;  /* 0x00009e00ff0e7b82 */ /* 0x000ea20000000800 */
[----:B---3--:R-:W-:Y:S01]  /*27640*/  LEA R10, P1, R13, R3, 0x1 ;  /* 0x000000030d0a7211 */ /* 0x008fe200078208ff */
[----:B-1----:R-:W-:-:S06]  /*27650*/  IMAD R0, R20, 0x2, R13 ;  /* 0x0000000214007824 */ /* 0x002fcc00078e020d */
[----:B----4-:R-:W1:Y:S01]  /*27660*/  LDC R19, c[0x0][0x278] ;  /* 0x00009e00ff137b82 */ /* 0x010e620000000800 */
[-C--:B------:R-:W-:Y:S01]  /*27670*/  LEA.HI.X.SX32 R11, R13, R12.reuse, 0x1, P1 ;  /* 0x0000000c0d0b7211 */ /* 0x080fe200008f0eff */
[----:B------:R3:W-:Y:S01]  /*27680*/  STG.E.U16 desc[UR4][R4.64], R28 ;  /* 0x0000001c04007986 */ /* 0x0007e2000c101504 */
[----:B------:R-:W-:Y:S01]  /*27690*/  LEA.HI.X.SX32 R9, R2, R12, 0x1, P2 ;  /* 0x0000000c02097211 */ /* 0x000fe200010f0eff */
[----:B0-----:R-:W-:-:S04]  /*276a0*/  IMAD R2, R21, 0x2, R0 ;  /* 0x0000000215027824 */ /* 0x001fc800078e0200 */
[----:B------:R-:W0:Y:S01]  /*276b0*/  LDC R13, c[0x0][0x278] ;  /* 0x00009e00ff0d7b82 */ /* 0x000e220000000800 */
[----:B------:R4:W-:Y:S01]  /*276c0*/  STG.E.U16 desc[UR4][R8.64], R29 ;  /* 0x0000001d08007986 */ /* 0x0009e2000c101504 */
[----:B---3--:R-:W-:-:S03]  /*276d0*/  LEA R4, P1, R0, R3, 0x1 ;  /* 0x0000000300047211 */ /* 0x008fc600078208ff */
[----:B------:R3:W-:Y:S03]  /*276e0*/  STG.E.U16 desc[UR4][R6.64], R30 ;  /* 0x0000001e06007986 */ /* 0x0007e6000c101504 */
[----:B------:R-:W0:Y:S01]  /*276f0*/  LDC R21, c[0x0][0x278] ;  /* 0x00009e00ff157b82 */ /* 0x000e220000000800 */
[----:B------:R-:W-:Y:S02]  /*27700*/  LEA.HI.X.SX32 R5, R0, R12, 0x1, P1 ;  /* 0x0000000c00057211 */ /* 0x000fe400008f0eff */
[----:B--2---:R-:W-:Y:S02]  /*27710*/  LEA R0, R17, R2, 0x1 ;  /* 0x0000000211007211 */ /* 0x004fe400078e08ff */
[----:B----4-:R-:W-:Y:S01]  /*27720*/  PRMT R9, R28, 0x7632, R9 ;  /* 0x000076321c097816 */ /* 0x010fe20000000009 */
[----:B------:R-:W-:Y:S02]  /*27730*/  STG.E.U16 desc[UR4][R10.64], R31 ;  /* 0x0000001f0a007986 */ /* 0x000fe4000c101504 */
[----:B------:R-:W2:Y:S01]  /*27740*/  LDC R17, c[0x0][0x278] ;  /* 0x00009e00ff117b82 */ /* 0x000ea20000000800 */
[----:B---3--:R-:W-:-:S04]  /*27750*/  LEA R6, P1, R2, R3, 0x1 ;  /* 0x0000000302067211 */ /* 0x008fc800078208ff */
[-C--:B------:R-:W-:Y:S01]  /*27760*/  LEA.HI.X.SX32 R7, R2, R12.reuse, 0x1, P1 ;  /* 0x0000000c02077211 */ /* 0x080fe200008f0eff */
[----:B------:R-:W-:Y:S01]  /*27770*/  IMAD R2, R23, 0x2, R0 ;  /* 0x0000000217027824 */ /* 0x000fe200078e0200 */
[CC--:B------:R-:W-:Y:S01]  /*27780*/  LEA R8, P1, R0.reuse, R3.reuse, 0x1 ;  /* 0x0000000300087211 */ /* 0x0c0fe200078208ff */
[----:B------:R3:W-:Y:S01]  /*27790*/  STG.E.U16 desc[UR4][R4.64], R9 ;  /* 0x0000000904007986 */ /* 0x0007e2000c101504 */
[----:B------:R-:W-:Y:S01]  /*277a0*/  PRMT R22, R29, 0x7632, R22 ;  /* 0x000076321d167816 */ /* 0x000fe20000000016 */
[----:B------:R-:W4:Y:S01]  /*277b0*/  LDC R25, c[0x0][0x278] ;  /* 0x00009e00ff197b82 */ /* 0x000f220000000800 */
[----:B---3--:R-:W-:Y:S01]  /*277c0*/  LEA.HI.X.SX32 R9, R0, R12, 0x1, P1 ;  /* 0x0000000c00097211 */ /* 0x008fe200008f0eff */
[----:B-1----:R-:W-:Y:S01]  /*277d0*/  IMAD R0, R19, 0x2, R2 ;  /* 0x0000000213007824 */ /* 0x002fe200078e0202 */
[----:B------:R-:W-:-:S05]  /*277e0*/  LEA R18, P1, R2, R3, 0x1 ;  /* 0x0000000302127211 */ /* 0x000fca00078208ff */
[----:B------:R-:W1:Y:S01]  /*277f0*/  LDC R29, c[0x0][0x278] ;  /* 0x00009e00ff1d7b82 */ /* 0x000e620000000800 */
[----:B0-----:R-:W-:Y:S02]  /*27800*/  LEA R13, R13, R0, 0x1 ;  /* 0x000000000d0d7211 */ /* 0x001fe400078e08ff */
[-C--:B------:R-:W-:Y:S02]  /*27810*/  LEA.HI.X.SX32 R19, R2, R12.reuse, 0x1, P1 ;  /* 0x0000000c02137211 */ /* 0x080fe400008f0eff */
[----:B------:R-:W-:Y:S01]  /*27820*/  LEA R10, P2, R0, R3, 0x1 ;  /* 0x00000003000a7211 */ /* 0x000fe200078408ff */
[----:B------:R-:W-:Y:S01]  /*27830*/  IMAD R2, R14, 0x2, R13 ;  /* 0x000000020e027824 */ /* 0x000fe200078e020d */
[----:B------:R0:W-:Y:S02]  /*27840*/  STG.E.U16 desc[UR4][R6.64], R22 ;  /* 0x0000001606007986 */ /* 0x0001e4000c101504 */
[----:B------:R-:W-:Y:S02]  /*27850*/  LEA.HI.X.SX32 R11, R0, R12, 0x1, P2 ;  /* 0x0000000c000b7211 */ /* 0x000fe400010f0eff */
[----:B------:R-:W-:-:S02]  /*27860*/  PRMT R20, R30, 0x7632, R20 ;  /* 0x000076321e147816 */ /* 0x000fc40000000014 */
[----:B0-----:R-:W-:-:S04]  /*27870*/  LEA R6, P2, R2, R3, 0x1 ;  /* 0x0000000302067211 */ /* 0x001fc800078408ff */
[----:B------:R-:W-:Y:S01]  /*27880*/  LEA.HI.X.SX32 R7, R2, R12, 0x1, P2 ;  /* 0x0000000c02077211 */ /* 0x000fe200010f0eff */
[----:B--2---:R-:W-:Y:S01]  /*27890*/  IMAD R2, R17, 0x2, R2 ;  /* 0x0000000211027824 */ /* 0x004fe200078e0202 */
[----:B------:R-:W-:Y:S01]  /*278a0*/  STG.E.U16 desc[UR4][R8.64], R20 ;  /* 0x0000001408007986 */ /* 0x000fe2000c101504 */
[----:B------:R-:W-:Y:S01]  /*278b0*/  LEA R4, P1, R13, R3, 0x1 ;  /* 0x000000030d047211 */ /* 0x000fe200078208ff */
[----:B------:R-:W0:Y:S02]  /*278c0*/  LDC R17, c[0x0][0x278] ;  /* 0x00009e00ff117b82 */ /* 0x000e240000000800 */
[----:B------:R-:W-:Y:S02]  /*278d0*/  LEA R0, R21, R2, 0x1 ;  /* 0x0000000215007211 */ /* 0x000fe400078e08ff */
[----:B------:R2:W3:Y:S04]  /*278e0*/  LDS.128 R20, [R153] ;  /* 0x0000000099147984 */ /* 0x0004e80000000c00 */
[----:B--2---:R-:W2:Y:S01]  /*278f0*/  LDL.LU R153, [R1+0x210] ;  /* 0x0002100001997983 */ /* 0x004ea20000300800 */
[----:B------:R-:W-:-:S02]  /*27900*/  LEA.HI.X.SX32 R5, R13, R12, 0x1, P1 ;  /* 0x0000000c0d057211 */ /* 0x000fc400008f0eff */
[----:B------:R-:W1:Y:S01]  /*27910*/  LDC R13, c[0x0][0x278] ;  /* 0x00009e00ff0d7b82 */ /* 0x000e620000000800 */
[----:B------:R-:W-:-:S05]  /*27920*/  PRMT R24, R31, 0x7632, R24 ;  /* 0x000076321f187816 */ /* 0x000fca0000000018 */
[----:B------:R4:W-:Y:S01]  /*27930*/  STG.E.U16 desc[UR4][R18.64], R24 ;  /* 0x0000001812007986 */ /* 0x0009e2000c101504 */
[----:B------:R-:W-:-:S03]  /*27940*/  LEA R8, P1, R2, R3, 0x1 ;  /* 0x0000000302087211 */ /* 0x000fc600078208ff */
[----:B------:R-:W-:Y:S01]  /*27950*/  STG.E.U16 desc[UR4][R10.64], R32 ;  /* 0x000000200a007986 */ /* 0x000fe2000c101504 */
[----:B----4-:R-:W4:Y:S03]  /*27960*/  LDC R19, c[0x0][0x278] ;  /* 0x00009e00ff137b82 */ /* 0x010f260000000800 */
[----:B------:R3:W-:Y:S01]  /*27970*/  STG.E.U16 desc[UR4][R4.64], R33 ;  /* 0x0000002104007986 */ /* 0x0007e2000c101504 */
[----:B------:R-:W-:Y:S01]  /*27980*/  LEA.HI.X.SX32 R9, R2, R12, 0x1, P1 ;  /* 0x0000000c02097211 */ /* 0x000fe200008f0eff */
[----:B------:R-:W-:Y:S02]  /*27990*/  IMAD R2, R25, 0x2, R0 ;  /* 0x0000000219027824 */ /* 0x000fe400078e0200 */
[----:B------:R0:W-:Y:S01]  /*279a0*/  STG.E.U16 desc[UR4][R6.64], R34 ;  /* 0x0000002206007986 */ /* 0x0001e2000c101504 */
[----:B------:R-:W4:Y:S01]  /*279b0*/  LDC R25, c[0x0][0x278] ;  /* 0x00009e00ff197b82 */ /* 0x000f220000000800 */
[----:B---3--:R-:W-:-:S04]  /*279c0*/  LEA R4, P1, R0, R3, 0x1 ;  /* 0x0000000300047211 */ /* 0x008fc800078208ff */
[-C--:B------:R-:W-:Y:S01]  /*279d0*/  LEA.HI.X.SX32 R5, R0, R12.reuse, 0x1, P1 ;  /* 0x0000000c00057211 */ /* 0x080fe200008f0eff */
[----:B-1----:R-:W-:Y:S01]  /*279e0*/  IMAD R0, R13, 0x2, R2 ;  /* 0x000000020d007824 */ /* 0x002fe200078e0202 */
[-C--:B0-----:R-:W-:Y:S01]  /*279f0*/  LEA R6, P1, R2, R3.reuse, 0x1 ;  /* 0x0000000302067211 */ /* 0x081fe200078208ff */
[----:B------:R-:W0:Y:S01]  /*27a00*/  LDC R13, c[0x0][0x278] ;  /* 0x00009e00ff0d7b82 */ /* 0x000e220000000800 */
[----:B------:R-:W-:Y:S02]  /*27a10*/  PRMT R11, R32, 0x7632, R11 ;  /* 0x00007632200b7816 */ /* 0x000fe4000000000b */
[----:B------:R-:W-:Y:S02]  /*27a20*/  LEA.HI.X.SX32 R7, R2, R12, 0x1, P1 ;  /* 0x0000000c02077211 */ /* 0x000fe400008f0eff */
[----:B------:R-:W-:Y:S02]  /*27a30*/  LEA R10, P1, R0, R3, 0x1 ;  /* 0x00000003000a7211 */ /* 0x000fe400078208ff */
[----:B------:R-:W-:Y:S01]  /*27a40*/  LEA R2, R17, R0, 0x1 ;  /* 0x0000000011027211 */ /* 0x000fe200078e08ff */
[----:B------:R-:W-:Y:S01]  /*27a50*/  STG.E.U16 desc[UR4][R8.64], R35 ;  /* 0x0000002308007986 */ /* 0x000fe2000c101504 */
[----:B------:R-:W1:Y:S03]  /*27a60*/  LDC R17, c[0x0][0x278] ;  /* 0x00009e00ff117b82 */ /* 0x000e660000000800 */
[----:B------:R3:W-:Y:S01]  /*27a70*/  STG.E.U16 desc[UR4][R4.64], R11 ;  /* 0x0000000b04007986 */ /* 0x0007e2000c101504 */
[----:B------:R-:W-:-:S02]  /*27a80*/  PRMT R14, R33, 0x7632, R14 ;  /* 0x00007632210e7816 */ /* 0x000fc4000000000e */
[----:B---3--:R-:W-:Y:S01]  /*27a90*/  LEA.HI.X.SX32 R11, R0, R12, 0x1, P1 ;  /* 0x0000000c000b7211 */ /* 0x008fe200008f0eff */
[----:B----4-:R-:W-:Y:S01]  /*27aa0*/  IMAD R0, R19, 0x2, R2 ;  /* 0x0000000213007824 */ /* 0x010fe200078e0202 */
[----:B------:R-:W-:-:S04]  /*27ab0*/  LEA R18, P1, R2, R3, 0x1 ;  /* 0x0000000302127211 */ /* 0x000fc800078208ff */
[-C--:B------:R-:W-:Y:S01]  /*27ac0*/  LEA.HI.X.SX32 R19, R2, R12.reuse, 0x1, P1 ;  /* 0x0000000c02137211 */ /* 0x080fe200008f0eff */
[----:B------:R-:W-:Y:S01]  /*27ad0*/  IMAD R2, R27, 0x2, R0 ;  /* 0x000000021b027824 */ /* 0x000fe200078e0200 */
[C---:B------:R-:W-:Y:S01]  /*27ae0*/  LEA R4, P1, R0.reuse, R3, 0x1 ;  /* 0x0000000300047211 */ /* 0x040fe200078208ff */
[----:B------:R-:W3:Y:S01]  /*27af0*/  LDC R27, c[0x0][0x278] ;  /* 0x00009e00ff1b7b82 */ /* 0x000ee20000000800 */
[----:B------:R4:W-:Y:S02]  /*27b00*/  STG.E.U16 desc[UR4][R6.64], R14 ;  /* 0x0000000e06007986 */ /* 0x0009e4000c101504 */
[----:B------:R-:W-:Y:S02]  /*27b10*/  LEA.HI.X.SX32 R5, R0, R12, 0x1, P1 ;  /* 0x0000000c00057211 */ /* 0x000fe400008f0eff */
[----:B------:R-:W-:Y:S02]  /*27b20*/  LEA R0, R25, R2, 0x1 ;  /* 0x0000000219007211 */ /* 0x000fe400078e08ff */
[----:B------:R-:W-:-:S02]  /*27b30*/  PRMT R24, R34, 0x7632, R24 ;  /* 0x0000763222187816 */ /* 0x000fc40000000018 */
[-C--:B----4-:R-:W-:Y:S01]  /*27b40*/  LEA R6, P1, R2, R3.reuse, 0x1 ;  /* 0x0000000302067211 */ /* 0x090fe200078208ff */
[----:B------:R-:W4:Y:S01]  /*27b50*/  LDC R14, c[0x0][0x278] ;  /* 0x00009e00ff0e7b82 */ /* 0x000f220000000800 */
[----:B------:R-:W-:Y:S02]  /*27b60*/  LEA R8, P2, R0, R3, 0x1 ;  /* 0x0000000300087211 */ /* 0x000fe400078408ff */
[-C--:B------:R-:W-:Y:S01]  /*27b70*/  LEA.HI.X.SX32 R7, R2, R12.reuse, 0x1, P1 ;  /* 0x0000000c02077211 */ /* 0x080fe200008f0eff */
[----:B0-----:R-:W-:Y:S01]  /*27b80*/  IMAD R2, R13, 0x2, R0 ;  /* 0x000000020d027824 */ /* 0x001fe200078e0200 */
[----:B------:R0:W-:Y:S01]  /*27b90*/  STG.E.U16 desc[UR4][R10.64], R24 ;  /* 0x000000180a007986 */ /* 0x0001e2000c101504 */
[----:B------:R-:W-:Y:S02]  /*27ba0*/  LEA.HI.X.SX32 R9, R0, R12, 0x1, P2 ;  /* 0x0000000c00097211 */ /* 0x000fe400010f0eff */
[----:B-1----:R-:W-:Y:S01]  /*27bb0*/  IMAD R0, R17, 0x2, R2 ;  /* 0x0000000211007824 */ /* 0x002fe200078e0202 */
[----:B------:R-:W-:-:S02]  /*27bc0*/  PRMT R26, R35, 0x7632, R26 ;  /* 0x00007632231a7816 */ /* 0x000fc4000000001a */
[----:B0-----:R-:W-:-:S03]  /*27bd0*/  LEA R10, P1, R2, R3, 0x1 ;  /* 0x00000003020a7211 */ /* 0x001fc600078208ff */
[----:B------:R0:W-:Y:S01]  /*27be0*/  STG.E.U16 desc[UR4][R18.64], R26 ;  /* 0x0000001a12007986 */ /* 0x0001e2000c101504 */
[----:B------:R-:W-:Y:S02]  /*27bf0*/  LEA.HI.X.SX32 R11, R2, R12, 0x1, P1 ;  /* 0x0000000c020b7211 */ /* 0x000fe400008f0eff */
[----:B------:R-:W-:Y:S01]  /*27c00*/  LEA R2, R29, R0, 0x1 ;  /* 0x000000001d027211 */ /* 0x000fe200078e08ff */
[----:B------:R1:W-:Y:S04]  /*27c10*/  STG.E.U16 desc[UR4][R4.64], R20 ;  /* 0x0000001404007986 */ /* 0x0003e8000c101504 */
[----:B------:R3:W-:Y:S01]  /*27c20*/  STG.E.U16 desc[UR4][R6.64], R21 ;  /* 0x0000001506007986 */ /* 0x0007e2000c101504 */
[----:B0-----:R-:W-:-:S03]  /*27c30*/  LEA R18, P1, R0, R3, 0x1 ;  /* 0x0000000300127211 */ /* 0x001fc600078208ff */
[----:B------:R4:W-:Y:S01]  /*27c40*/  STG.E.U16 desc[UR4][R8.64], R22 ;  /* 0x0000001608007986 */ /* 0x0009e2000c101504 */
[----:B------:R-:W-:Y:S02]  /*27c50*/  LEA.HI.X.SX32 R19, R0, R12, 0x1, P1 ;  /* 0x0000000c00137211 */ /* 0x000fe400008f0eff */
[----:B-1----:R-:W-:Y:S01]  /*27c60*/  LEA R4, P1, R2, R3, 0x1 ;  /* 0x0000000302047211 */ /* 0x002fe200078208ff */
[----:B---3--:R-:W-:-:S03]  /*27c70*/  IMAD R7, R27, 0x2, R2 ;  /* 0x000000021b077824 */ /* 0x008fc600078e0202 */
[----:B------:R-:W-:Y:S01]  /*27c80*/  LEA.HI.X.SX32 R5, R2, R12, 0x1, P1 ;  /* 0x0000000c02057211 */ /* 0x000fe200008f0eff */
[----:B----4-:R-:W-:Y:S01]  /*27c90*/  IMAD R8, R14, 0x2, R7 ;  /* 0x000000020e087824 */ /* 0x010fe200078e0207 */
[-C--:B------:R-:W-:Y:S02]  /*27ca0*/  LEA R2, P1, R7, R3.reuse, 0x1 ;  /* 0x0000000307027211 */ /* 0x080fe400078208ff */
[----:B------:R-:W-:Y:S02]  /*27cb0*/  PRMT R13, R20, 0x7632, R13 ;  /* 0x00007632140d7816 */ /* 0x000fe4000000000d */
[----:B------:R-:W-:Y:S02]  /*27cc0*/  LEA R6, P2, R8, R3, 0x1 ;  /* 0x0000000308067211 */ /* 0x000fe400078408ff */
[----:B------:R-:W-:Y:S02]  /*27cd0*/  PRMT R17, R21, 0x7632, R17 ;  /* 0x0000763215117816 */ /* 0x000fe40000000011 */
[----:B------:R-:W-:-:S02]  /*27ce0*/  PRMT R24, R22, 0x7632, R24 ;  /* 0x0000763216187816 */ /* 0x000fc40000000018 */
[-C--:B------:R-:W-:Y:S01]  /*27cf0*/  LEA.HI.X.SX32 R3, R7, R12.reuse, 0x1, P1 ;  /* 0x0000000c07037211 */ /* 0x080fe200008f0eff */
[----:B------:R0:W-:Y:S01]  /*27d00*/  STG.E.U16 desc[UR4][R10.64], R23 ;  /* 0x000000170a007986 */ /* 0x0001e2000c101504 */
[----:B------:R-:W-:Y:S02]  /*27d10*/  PRMT R20, R23, 0x7632, R20 ;  /* 0x0000763217147816 */ /* 0x000fe40000000014 */
[----:B------:R-:W-:Y:S01]  /*27d20*/  LEA.HI.X.SX32 R7, R8, R12, 0x1, P2 ;  /* 0x0000000c08077211 */ /* 0x000fe200010f0eff */
[----:B------:R0:W-:Y:S04]  /*27d30*/  STG.E.U16 desc[UR4][R18.64], R13 ;  /* 0x0000000d12007986 */ /* 0x0001e8000c101504 */
[----:B------:R0:W-:Y:S04]  /*27d40*/  STG.E.U16 desc[UR4][R4.64], R17 ;  /* 0x0000001104007986 */ /* 0x0001e8000c101504 */
[----:B------:R0:W-:Y:S04]  /*27d50*/  STG.E.U16 desc[UR4][R2.64], R24 ;  /* 0x0000001802007986 */ /* 0x0001e8000c101504 */
[----:B------:R0:W-:Y:S01]  /*27d60*/  STG.E.U16 desc[UR4][R6.64], R20 ;  /* 0x0000001406007986 */ /* 0x0001e2000c101504 */
[----:B------:R-:W-:-:S02]  /*27d70*/  FSEL R9, R155, -INF , P4 ;  /* 0xff8000009b097808 */ /* 0x000fc40002000000 */
[----:B------:R-:W-:-:S03]  /*27d80*/  FSEL R0, R154, -INF , P5 ;  /* 0xff8000009a007808 */ /* 0x000fc60002800000 */
[----:B------:R-:W-:Y:S02]  /*27d90*/  FFMA R14, R9, 0.69314718246459960938, R16 ;  /* 0x3f317218090e7823 */ /* 0x000fe40000000010 */
[----:B------:R-:W-:Y:S01]  /*27da0*/  FFMA R15, R0, 0.69314718246459960938, R15 ;  /* 0x3f317218000f7823 */ /* 0x000fe2000000000f */
[----:B------:R-:W-:Y:S08]  /*27db0*/  BAR.SYNC.DEFER_BLOCKING 0x0 ;  /* 0x0000000000007b1d */ /* 0x000ff00000010000 */
[----:B------:R-:W1:Y:S01]  /*27dc0*/  LDC R0, c[0x0][0x27c] ;  /* 0x00009f00ff007b82 */ /* 0x000e620000000800 */
[----:B--2---:R0:W-:Y:S07]  /*27dd0*/  STS.64 [R153], R14 ;  /* 0x0000000e99007388 */ /* 0x0041ee0000000a00 */
[----:B------:R-:W-:Y:S06]  /*27de0*/  BAR.SYNC.DEFER_BLOCKING 0x0 ;  /* 0x0000000000007b1d */ /* 0x000fec0000010000 */
[----:B-1----:R-:W-:Y:S05]  /*27df0*/  @P0 EXIT ;  /* 0x000000000000094d */ /* 0x002fea0003800000 */
[----:B0-----:R-:W2:Y:S01]  /*27e00*/  LDL.LU R153, [R1+0x20c] ;  /* 0x00020c0001997983 */ /* 0x001ea20000300800 */
[----:B------:R-:W0:Y:S01]  /*27e10*/  LDC.64 R6, c[0x0][0x230] ;  /* 0x00008c00ff067b82 */ /* 0x000e220000000a00 */
[----:B------:R-:W-:Y:S02]  /*27e20*/  IMAD R0, R152, R0, RZ ;  /* 0x0000000098007224 */ /* 0x000fe400078e02ff */
[C---:B------:R-:W-:Y:S02]  /*27e30*/  IMAD.SHL.U32 R2, R148.reuse, 0x4, RZ ;  /* 0x0000000494027824 */ /* 0x040fe400078e00ff */
[----:B------:R-:W-:Y:S01]  /*27e40*/  IMAD.HI R4, R148, 0x4, RZ ;  /* 0x0000000494047827 */ /* 0x000fe200078e02ff */
[----:B------:R-:W-:-:S03]  /*27e50*/  SHF.L.U32 R3, R0, 0x2, RZ ;  /* 0x0000000200037819 */ /* 0x000fc600000006ff */
[----:B------:R-:W-:Y:S01]  /*27e60*/  IMAD.HI R0, R0, 0x4, RZ ;  /* 0x0000000400007827 */ /* 0x000fe200078e02ff */
[----:B0-----:R-:W-:-:S04]  /*27e70*/  IADD3 R2, P0, P1, R2, R6, R3 ;  /* 0x0000000602027210 */ /* 0x001fc8000791e003 */
[----:B------:R-:W-:Y:S01]  /*27e80*/  IADD3.X R3, R4, R7, R0, P0, P1 ;  /* 0x0000000704037210 */ /* 0x000fe200007e2400 */
[----:B--2---:R-:W0:Y:S04]  /*27e90*/  LDS R5, [R153] ;  /* 0x0000000099057984 */ /* 0x004e280000000800 */
[----:B0-----:R-:W-:Y:S01]  /*27ea0*/  STG.E desc[UR4][R2.64], R5 ;  /* 0x0000000502007986 */ /* 0x001fe2000c101904 */
[----:B------:R-:W-:Y:S05]  /*27eb0*/  EXIT ;  /* 0x000000000000794d */ /* 0x000fea0003800000 */
.L_x_2:
[----:B------:R-:W-:-:S00]  /*27ec0*/  BRA `(.L_x_2) ;  /* 0xfffffffc00fc7947 */ /* 0x000fc0000383ffff */
[----:B------:R-:W-:-:S00]  /*27ed0*/  NOP ;  /* 0x0000000000007918 */ /* 0x000fc00000000000 */
        /* <DEDUP_REMOVED lines=10> */
.L_x_3:


//--------------------- .nv.global.init           --------------------------
	.section	.nv.global.init,"aw",@progbits
.nv.global.init:
	.type		_$_str,@object
	.size		_$_str,(.L_0 - _$_str)
_$_str:
        /*0000*/ 	.byte	0x5f, 0x5f, 0x43, 0x55, 0x44, 0x41, 0x5f, 0x46, 0x54, 0x5a, 0x00
.L_0:


//--------------------- .nv.shared.attn_fwd       --------------------------
	.section	.nv.shared.attn_fwd,"aw",@nobits
	.sectionflags	@""
	.align	16
	.zero		1024


//--------------------- .nv.shared.reserved.0     --------------------------
	.section	.nv.shared.reserved.0,"aw",@nobits
	.weak		__nv_reservedSMEM_offset_0_alias
	.size		__nv_reservedSMEM_offset_0_alias, 0, 0
	.other		__nv_reservedSMEM_offset_0_alias,@"STO_CUDA_RESERVED_SHARED STV_DEFAULT"
__nv_reservedSMEM_offset_0_alias:
	.zero		0


//--------------------- .nv.constant0.attn_fwd    --------------------------
	.section	.nv.constant0.attn_fwd,"a",@progbits
	.sectionflags	@""
	.align	4
.nv.constant0.attn_fwd:
	.zero		664


//--------------------- SYMBOLS --------------------------

	.type		.nv.reservedSmem.offset0,@object
	.size		.nv.reservedSmem.offset0,0x4
